//
// Generated by NVIDIA NVVM Compiler
//
// Compiler Build ID: CL-36424714
// Cuda compilation tools, release 13.0, V13.0.88
// Based on NVVM 20.0.0
//

.version 9.0
.target sm_100
.address_size 64

	// .globl	_Z28computeDistanceAndSimilarityPfS_S_S_
.func  (.param .b64 func_retval0) __internal_accurate_pow
(
	.param .b64 __internal_accurate_pow_param_0
)
;
// _ZZN3cub18CUB_300001_SM_10006detail10radix_sort31DeviceRadixSortSingleTileKernelINS1_5radix10policy_hubIfiyE10Policy1000ELNS0_9SortOrderE1EfiyNS1_21identity_decomposer_tEEEvPKT1_PSA_PKT2_PSE_T3_iiT4_E12temp_storage has been demoted
// _ZZN3cub18CUB_300001_SM_10006detail10radix_sort30DeviceRadixSortHistogramKernelINS1_5radix10policy_hubIfiyE10Policy1000ELNS0_9SortOrderE1EfyNS1_21identity_decomposer_tEEEvPT2_PKT1_SA_iiT3_E12temp_storage has been demoted
// _ZZN3cub18CUB_300001_SM_10006detail10radix_sort33DeviceRadixSortExclusiveSumKernelINS1_5radix10policy_hubIfiyE10Policy1000EyEEvPT0_E12temp_storage has been demoted
// _ZZN3cub18CUB_300001_SM_10006detail10radix_sort29DeviceRadixSortOnesweepKernelINS1_5radix10policy_hubIfiyE10Policy1000ELNS0_9SortOrderE1EfiyiiNS1_21identity_decomposer_tEEEvPT5_SB_PT3_PKSC_PT1_PKSG_PT2_PKSK_T4_iiT6_E1s has been demoted
// _ZZN3cub18CUB_300001_SM_10006detail10radix_sort31DeviceRadixSortSingleTileKernelINS1_5radix10policy_hubIffyE10Policy1000ELNS0_9SortOrderE1EffyNS1_21identity_decomposer_tEEEvPKT1_PSA_PKT2_PSE_T3_iiT4_E12temp_storage has been demoted
// _ZZN3cub18CUB_300001_SM_10006detail10radix_sort30DeviceRadixSortHistogramKernelINS1_5radix10policy_hubIffyE10Policy1000ELNS0_9SortOrderE1EfyNS1_21identity_decomposer_tEEEvPT2_PKT1_SA_iiT3_E12temp_storage has been demoted
// _ZZN3cub18CUB_300001_SM_10006detail10radix_sort33DeviceRadixSortExclusiveSumKernelINS1_5radix10policy_hubIffyE10Policy1000EyEEvPT0_E12temp_storage has been demoted
// _ZZN3cub18CUB_300001_SM_10006detail10radix_sort29DeviceRadixSortOnesweepKernelINS1_5radix10policy_hubIffyE10Policy1000ELNS0_9SortOrderE1EffyiiNS1_21identity_decomposer_tEEEvPT5_SB_PT3_PKSC_PT1_PKSG_PT2_PKSK_T4_iiT6_E1s has been demoted
.global .align 1 .b8 _ZN34_INTERNAL_e0312273_4_k_cu_4dc542114cuda3std3__45__cpo5beginE[1];
.global .align 1 .b8 _ZN34_INTERNAL_e0312273_4_k_cu_4dc542114cuda3std3__45__cpo3endE[1];
.global .align 1 .b8 _ZN34_INTERNAL_e0312273_4_k_cu_4dc542114cuda3std3__45__cpo6cbeginE[1];
.global .align 1 .b8 _ZN34_INTERNAL_e0312273_4_k_cu_4dc542114cuda3std3__45__cpo4cendE[1];
.global .align 1 .b8 _ZN34_INTERNAL_e0312273_4_k_cu_4dc542114cuda3std3__45__cpo6rbeginE[1];
.global .align 1 .b8 _ZN34_INTERNAL_e0312273_4_k_cu_4dc542114cuda3std3__45__cpo4rendE[1];
.global .align 1 .b8 _ZN34_INTERNAL_e0312273_4_k_cu_4dc542114cuda3std3__45__cpo7crbeginE[1];
.global .align 1 .b8 _ZN34_INTERNAL_e0312273_4_k_cu_4dc542114cuda3std3__45__cpo5crendE[1];
.global .align 1 .b8 _ZN34_INTERNAL_e0312273_4_k_cu_4dc542114cuda3std3__436_GLOBAL__N__e0312273_4_k_cu_4dc542116ignoreE[1];
.global .align 1 .b8 _ZN34_INTERNAL_e0312273_4_k_cu_4dc542114cuda3std3__419piecewise_constructE[1];
.global .align 1 .b8 _ZN34_INTERNAL_e0312273_4_k_cu_4dc542114cuda3std3__48in_placeE[1];
.global .align 1 .b8 _ZN34_INTERNAL_e0312273_4_k_cu_4dc542114cuda3std3__420unreachable_sentinelE[1];
.global .align 1 .b8 _ZN34_INTERNAL_e0312273_4_k_cu_4dc542114cuda3std3__47nulloptE[1];
.global .align 1 .b8 _ZN34_INTERNAL_e0312273_4_k_cu_4dc542114cuda3std3__48unexpectE[1];
.global .align 1 .b8 _ZN34_INTERNAL_e0312273_4_k_cu_4dc542114cuda3std6ranges3__45__cpo4swapE[1];
.global .align 1 .b8 _ZN34_INTERNAL_e0312273_4_k_cu_4dc542114cuda3std6ranges3__45__cpo9iter_moveE[1];
.global .align 1 .b8 _ZN34_INTERNAL_e0312273_4_k_cu_4dc542114cuda3std6ranges3__45__cpo5beginE[1];
.global .align 1 .b8 _ZN34_INTERNAL_e0312273_4_k_cu_4dc542114cuda3std6ranges3__45__cpo3endE[1];
.global .align 1 .b8 _ZN34_INTERNAL_e0312273_4_k_cu_4dc542114cuda3std6ranges3__45__cpo6cbeginE[1];
.global .align 1 .b8 _ZN34_INTERNAL_e0312273_4_k_cu_4dc542114cuda3std6ranges3__45__cpo4cendE[1];
.global .align 1 .b8 _ZN34_INTERNAL_e0312273_4_k_cu_4dc542114cuda3std6ranges3__45__cpo7advanceE[1];
.global .align 1 .b8 _ZN34_INTERNAL_e0312273_4_k_cu_4dc542114cuda3std6ranges3__45__cpo9iter_swapE[1];
.global .align 1 .b8 _ZN34_INTERNAL_e0312273_4_k_cu_4dc542114cuda3std6ranges3__45__cpo4nextE[1];
.global .align 1 .b8 _ZN34_INTERNAL_e0312273_4_k_cu_4dc542114cuda3std6ranges3__45__cpo4prevE[1];
.global .align 1 .b8 _ZN34_INTERNAL_e0312273_4_k_cu_4dc542114cuda3std6ranges3__45__cpo4dataE[1];
.global .align 1 .b8 _ZN34_INTERNAL_e0312273_4_k_cu_4dc542114cuda3std6ranges3__45__cpo5cdataE[1];
.global .align 1 .b8 _ZN34_INTERNAL_e0312273_4_k_cu_4dc542114cuda3std6ranges3__45__cpo4sizeE[1];
.global .align 1 .b8 _ZN34_INTERNAL_e0312273_4_k_cu_4dc542114cuda3std6ranges3__45__cpo5ssizeE[1];
.global .align 1 .b8 _ZN34_INTERNAL_e0312273_4_k_cu_4dc542114cuda3std6ranges3__45__cpo8distanceE[1];
.global .align 1 .b8 _ZN34_INTERNAL_e0312273_4_k_cu_4dc542116thrust24THRUST_300001_SM_1000_NS8cuda_cub3parE[1];
.global .align 1 .b8 _ZN34_INTERNAL_e0312273_4_k_cu_4dc542116thrust24THRUST_300001_SM_1000_NS8cuda_cub10par_nosyncE[1];
.global .align 1 .b8 _ZN34_INTERNAL_e0312273_4_k_cu_4dc542116thrust24THRUST_300001_SM_1000_NS6system6detail10sequential3seqE[1];
.global .align 1 .b8 _ZN34_INTERNAL_e0312273_4_k_cu_4dc542116thrust24THRUST_300001_SM_1000_NS6system3cpp3parE[1];
.global .align 1 .b8 _ZN34_INTERNAL_e0312273_4_k_cu_4dc542116thrust24THRUST_300001_SM_1000_NS12placeholders2_1E[1];
.global .align 1 .b8 _ZN34_INTERNAL_e0312273_4_k_cu_4dc542116thrust24THRUST_300001_SM_1000_NS12placeholders2_2E[1];
.global .align 1 .b8 _ZN34_INTERNAL_e0312273_4_k_cu_4dc542116thrust24THRUST_300001_SM_1000_NS12placeholders2_3E[1];
.global .align 1 .b8 _ZN34_INTERNAL_e0312273_4_k_cu_4dc542116thrust24THRUST_300001_SM_1000_NS12placeholders2_4E[1];
.global .align 1 .b8 _ZN34_INTERNAL_e0312273_4_k_cu_4dc542116thrust24THRUST_300001_SM_1000_NS12placeholders2_5E[1];
.global .align 1 .b8 _ZN34_INTERNAL_e0312273_4_k_cu_4dc542116thrust24THRUST_300001_SM_1000_NS12placeholders2_6E[1];
.global .align 1 .b8 _ZN34_INTERNAL_e0312273_4_k_cu_4dc542116thrust24THRUST_300001_SM_1000_NS12placeholders2_7E[1];
.global .align 1 .b8 _ZN34_INTERNAL_e0312273_4_k_cu_4dc542116thrust24THRUST_300001_SM_1000_NS12placeholders2_8E[1];
.global .align 1 .b8 _ZN34_INTERNAL_e0312273_4_k_cu_4dc542116thrust24THRUST_300001_SM_1000_NS12placeholders2_9E[1];
.global .align 1 .b8 _ZN34_INTERNAL_e0312273_4_k_cu_4dc542116thrust24THRUST_300001_SM_1000_NS12placeholders3_10E[1];
.global .align 1 .b8 _ZN34_INTERNAL_e0312273_4_k_cu_4dc542116thrust24THRUST_300001_SM_1000_NS3seqE[1];
.global .align 1 .b8 _ZN34_INTERNAL_e0312273_4_k_cu_4dc542116thrust24THRUST_300001_SM_1000_NS6deviceE[1];

.visible .entry _Z28computeDistanceAndSimilarityPfS_S_S_(
	.param .u64 .ptr .align 1 _Z28computeDistanceAndSimilarityPfS_S_S__param_0,
	.param .u64 .ptr .align 1 _Z28computeDistanceAndSimilarityPfS_S_S__param_1,
	.param .u64 .ptr .align 1 _Z28computeDistanceAndSimilarityPfS_S_S__param_2,
	.param .u64 .ptr .align 1 _Z28computeDistanceAndSimilarityPfS_S_S__param_3
)
{
	.reg .pred 	%p<35>;
	.reg .b32 	%r<51>;
	.reg .b32 	%f<91>;
	.reg .b64 	%rd<19>;
	.reg .b64 	%fd<38>;

	ld.param.u64 	%rd6, [_Z28computeDistanceAndSimilarityPfS_S_S__param_0];
	ld.param.u64 	%rd7, [_Z28computeDistanceAndSimilarityPfS_S_S__param_1];
	ld.param.u64 	%rd8, [_Z28computeDistanceAndSimilarityPfS_S_S__param_2];
	ld.param.u64 	%rd9, [_Z28computeDistanceAndSimilarityPfS_S_S__param_3];
	mov.u32 	%r13, %ctaid.x;
	mov.u32 	%r14, %ntid.x;
	mov.u32 	%r15, %tid.x;
	mad.lo.s32 	%r1, %r13, %r14, %r15;
	setp.gt.s32 	%p2, %r1, 2999;
	@%p2 bra 	$L__BB0_27;
	mul.lo.s32 	%r49, %r1, 1766;
	mov.f64 	%fd15, 0d3FF8000000000000;
	{
	.reg .b32 %temp; 
	mov.b64 	{%temp, %r3}, %fd15;
	}
	and.b32  	%r4, %r3, 2146435072;
	setp.eq.s32 	%p3, %r4, 1073741824;
	setp.lt.s32 	%p4, %r3, 0;
	selp.b32 	%r5, 0, 2146435072, %p4;
	and.b32  	%r17, %r3, 2147483647;
	setp.ne.s32 	%p5, %r17, 1071644672;
	and.pred  	%p1, %p3, %p5;
	or.b32  	%r6, %r5, -2147483648;
	cvta.to.global.u64 	%rd10, %rd7;
	add.s64 	%rd18, %rd10, 4;
	cvta.to.global.u64 	%rd11, %rd6;
	add.s64 	%rd2, %rd11, 4;
	mov.f32 	%f89, 0f00000000;
	mov.b32 	%r50, 0;
$L__BB0_2:
	mul.wide.s32 	%rd12, %r49, 4;
	add.s64 	%rd4, %rd2, %rd12;
	ld.global.f32 	%f12, [%rd4+-4];
	ld.global.f32 	%f13, [%rd18+-4];
	sub.f32 	%f14, %f12, %f13;
	abs.f32 	%f2, %f14;
	cvt.f64.f32 	%fd1, %f2;
	{
	.reg .b32 %temp; 
	mov.b64 	{%temp, %r9}, %fd1;
	}
	setp.neu.f32 	%p6, %f2, 0f00000000;
	@%p6 bra 	$L__BB0_4;
	setp.lt.s32 	%p8, %r3, 0;
	setp.eq.s32 	%p9, %r4, 1073741824;
	selp.b32 	%r18, %r9, 0, %p9;
	or.b32  	%r19, %r18, 2146435072;
	selp.b32 	%r20, %r19, %r18, %p8;
	mov.b32 	%r21, 0;
	mov.b64 	%fd35, {%r21, %r20};
	bra.uni 	$L__BB0_5;
$L__BB0_4:
	abs.f64 	%fd16, %fd1;
	{ // callseq 0, 0
	.param .b64 param0;
	st.param.f64 	[param0], %fd16;
	.param .b64 retval0;
	call.uni (retval0), 
	__internal_accurate_pow, 
	(
	param0
	);
	ld.param.f64 	%fd17, [retval0];
	} // callseq 0
	setp.lt.s32 	%p7, %r9, 0;
	selp.f64 	%fd35, 0dFFF8000000000000, %fd17, %p7;
$L__BB0_5:
	add.f64 	%fd19, %fd1, 0d3FF8000000000000;
	{
	.reg .b32 %temp; 
	mov.b64 	{%temp, %r22}, %fd19;
	}
	and.b32  	%r23, %r22, 2146435072;
	setp.ne.s32 	%p10, %r23, 2146435072;
	@%p10 bra 	$L__BB0_10;
	setp.num.f32 	%p11, %f2, %f2;
	@%p11 bra 	$L__BB0_8;
	mov.f64 	%fd21, 0d3FF8000000000000;
	add.rn.f64 	%fd35, %fd1, %fd21;
	bra.uni 	$L__BB0_10;
$L__BB0_8:
	abs.f64 	%fd20, %fd1;
	setp.neu.f64 	%p12, %fd20, 0d7FF0000000000000;
	@%p12 bra 	$L__BB0_10;
	setp.lt.s32 	%p13, %r9, 0;
	selp.b32 	%r24, %r6, %r5, %p1;
	selp.b32 	%r25, %r24, %r5, %p13;
	mov.b32 	%r26, 0;
	mov.b64 	%fd35, {%r26, %r25};
$L__BB0_10:
	setp.eq.f32 	%p14, %f2, 0f3F800000;
	selp.f64 	%fd22, 0d3FF0000000000000, %fd35, %p14;
	cvt.f64.f32 	%fd23, %f89;
	add.f64 	%fd24, %fd22, %fd23;
	cvt.rn.f32.f64 	%f3, %fd24;
	ld.global.f32 	%f15, [%rd4];
	ld.global.f32 	%f16, [%rd18];
	sub.f32 	%f17, %f15, %f16;
	abs.f32 	%f4, %f17;
	cvt.f64.f32 	%fd8, %f4;
	{
	.reg .b32 %temp; 
	mov.b64 	{%temp, %r10}, %fd8;
	}
	setp.eq.f32 	%p15, %f4, 0f00000000;
	@%p15 bra 	$L__BB0_12;
	abs.f64 	%fd25, %fd8;
	{ // callseq 1, 0
	.param .b64 param0;
	st.param.f64 	[param0], %fd25;
	.param .b64 retval0;
	call.uni (retval0), 
	__internal_accurate_pow, 
	(
	param0
	);
	ld.param.f64 	%fd26, [retval0];
	} // callseq 1
	setp.lt.s32 	%p16, %r10, 0;
	selp.f64 	%fd37, 0dFFF8000000000000, %fd26, %p16;
	bra.uni 	$L__BB0_13;
$L__BB0_12:
	setp.lt.s32 	%p17, %r3, 0;
	setp.eq.s32 	%p18, %r4, 1073741824;
	selp.b32 	%r27, %r10, 0, %p18;
	or.b32  	%r28, %r27, 2146435072;
	selp.b32 	%r29, %r28, %r27, %p17;
	mov.b32 	%r30, 0;
	mov.b64 	%fd37, {%r30, %r29};
$L__BB0_13:
	add.f64 	%fd28, %fd8, 0d3FF8000000000000;
	{
	.reg .b32 %temp; 
	mov.b64 	{%temp, %r31}, %fd28;
	}
	and.b32  	%r32, %r31, 2146435072;
	setp.ne.s32 	%p19, %r32, 2146435072;
	@%p19 bra 	$L__BB0_18;
	setp.nan.f32 	%p20, %f4, %f4;
	@%p20 bra 	$L__BB0_17;
	abs.f64 	%fd29, %fd8;
	setp.neu.f64 	%p21, %fd29, 0d7FF0000000000000;
	@%p21 bra 	$L__BB0_18;
	setp.lt.s32 	%p22, %r10, 0;
	selp.b32 	%r33, %r6, %r5, %p1;
	selp.b32 	%r34, %r33, %r5, %p22;
	mov.b32 	%r35, 0;
	mov.b64 	%fd37, {%r35, %r34};
	bra.uni 	$L__BB0_18;
$L__BB0_17:
	mov.f64 	%fd30, 0d3FF8000000000000;
	add.rn.f64 	%fd37, %fd8, %fd30;
$L__BB0_18:
	setp.eq.f32 	%p23, %f4, 0f3F800000;
	selp.f64 	%fd31, 0d3FF0000000000000, %fd37, %p23;
	cvt.f64.f32 	%fd32, %f3;
	add.f64 	%fd33, %fd31, %fd32;
	cvt.rn.f32.f64 	%f89, %fd33;
	add.s32 	%r50, %r50, 2;
	add.s64 	%rd18, %rd18, 8;
	add.s32 	%r49, %r49, 2;
	setp.ne.s32 	%p24, %r50, 1766;
	@%p24 bra 	$L__BB0_2;
	abs.f32 	%f6, %f89;
	setp.eq.f32 	%p25, %f89, 0f3F800000;
	mov.f32 	%f90, 0f3F800000;
	@%p25 bra 	$L__BB0_26;
	setp.num.f32 	%p26, %f6, %f6;
	@%p26 bra 	$L__BB0_22;
	mov.f32 	%f75, 0f3F2AAAAB;
	add.rn.f32 	%f90, %f89, %f75;
	bra.uni 	$L__BB0_26;
$L__BB0_22:
	setp.neu.f32 	%p27, %f89, 0f00000000;
	setp.neu.f32 	%p28, %f6, 0f7F800000;
	and.pred  	%p29, %p27, %p28;
	@%p29 bra 	$L__BB0_24;
	add.f32 	%f74, %f89, %f89;
	mov.b32 	%r45, %f74;
	and.b32  	%r46, %r45, 2147483647;
	mov.b32 	%f90, %r46;
	bra.uni 	$L__BB0_26;
$L__BB0_24:
	setp.lt.f32 	%p30, %f6, 0f00800000;
	mul.f32 	%f19, %f6, 0f4B800000;
	selp.f32 	%f20, %f19, %f6, %p30;
	mov.b32 	%r36, %f20;
	add.s32 	%r37, %r36, -1060439283;
	and.b32  	%r38, %r37, -8388608;
	sub.s32 	%r39, %r36, %r38;
	mov.b32 	%f21, %r39;
	cvt.rn.f32.s32 	%f22, %r38;
	selp.f32 	%f23, 0fC1C00000, 0f00000000, %p30;
	fma.rn.f32 	%f24, %f22, 0f34000000, %f23;
	add.f32 	%f25, %f21, 0fBF800000;
	add.f32 	%f26, %f21, 0f3F800000;
	rcp.approx.ftz.f32 	%f27, %f26;
	add.f32 	%f28, %f25, %f25;
	mul.f32 	%f29, %f28, %f27;
	mul.f32 	%f30, %f29, %f29;
	neg.f32 	%f31, %f29;
	sub.f32 	%f32, %f25, %f29;
	add.f32 	%f33, %f32, %f32;
	fma.rn.f32 	%f34, %f31, %f25, %f33;
	mul.rn.f32 	%f35, %f27, %f34;
	fma.rn.f32 	%f36, %f30, 0f3A2C32E4, 0f3B52E7DB;
	fma.rn.f32 	%f37, %f36, %f30, 0f3C93BB73;
	fma.rn.f32 	%f38, %f37, %f30, 0f3DF6384F;
	mul.rn.f32 	%f39, %f38, %f30;
	fma.rn.f32 	%f40, %f29, 0f3FB8AA3B, %f24;
	mul.f32 	%f41, %f39, 0f40400000;
	sub.f32 	%f42, %f24, %f40;
	fma.rn.f32 	%f43, %f29, 0f3FB8AA3B, %f42;
	fma.rn.f32 	%f44, %f35, 0f3FB8AA3B, %f43;
	fma.rn.f32 	%f45, %f29, 0f32A55E34, %f44;
	fma.rn.f32 	%f46, %f41, %f35, %f45;
	fma.rn.f32 	%f47, %f39, %f29, %f46;
	add.rn.f32 	%f48, %f40, %f47;
	mov.f32 	%f49, 0f3F2AAAAB;
	mul.rn.f32 	%f50, %f48, %f49;
	cvt.rni.f32.f32 	%f51, %f50;
	sub.f32 	%f52, %f50, %f51;
	neg.f32 	%f53, %f50;
	fma.rn.f32 	%f54, %f48, 0f3F2AAAAB, %f53;
	neg.f32 	%f55, %f40;
	add.rn.f32 	%f56, %f48, %f55;
	neg.f32 	%f57, %f56;
	add.rn.f32 	%f58, %f47, %f57;
	fma.rn.f32 	%f59, %f58, 0f3F2AAAAB, %f54;
	add.f32 	%f60, %f52, %f59;
	setp.gt.f32 	%p31, %f51, 0f00000000;
	selp.b32 	%r40, 0, -2097152000, %p31;
	setp.geu.f32 	%p32, %f89, 0f00000000;
	setp.lt.f32 	%p33, %f50, 0f00000000;
	selp.f32 	%f61, 0f00000000, 0f7F800000, %p33;
	abs.f32 	%f62, %f50;
	setp.gt.f32 	%p34, %f62, 0f43180000;
	cvt.rzi.s32.f32 	%r41, %f51;
	shl.b32 	%r42, %r41, 23;
	sub.s32 	%r43, %r42, %r40;
	mov.b32 	%f63, %r43;
	add.s32 	%r44, %r40, 2130706432;
	mov.b32 	%f64, %r44;
	fma.rn.f32 	%f65, %f60, 0f391FCB8E, 0f3AAF85ED;
	fma.rn.f32 	%f66, %f65, %f60, 0f3C1D9856;
	fma.rn.f32 	%f67, %f66, %f60, 0f3D6357BB;
	fma.rn.f32 	%f68, %f67, %f60, 0f3E75FDEC;
	fma.rn.f32 	%f69, %f68, %f60, 0f3F317218;
	fma.rn.f32 	%f70, %f69, %f60, 0f3F800000;
	mul.f32 	%f71, %f70, %f64;
	mul.f32 	%f72, %f71, %f63;
	selp.f32 	%f90, %f61, %f72, %p34;
	@%p32 bra 	$L__BB0_26;
	mov.f32 	%f90, 0f7FFFFFFF;
$L__BB0_26:
	cvta.to.global.u64 	%rd13, %rd8;
	mul.wide.s32 	%rd14, %r1, 4;
	add.s64 	%rd15, %rd13, %rd14;
	st.global.f32 	[%rd15], %f90;
	mul.f32 	%f76, %f90, 0fBA14707D;
	fma.rn.f32 	%f77, %f76, 0f3BBB989D, 0f3F000000;
	cvt.sat.f32.f32 	%f78, %f77;
	mov.f32 	%f79, 0f4B400001;
	mov.f32 	%f80, 0f437C0000;
	fma.rm.f32 	%f81, %f78, %f80, %f79;
	add.f32 	%f82, %f81, 0fCB40007F;
	neg.f32 	%f83, %f82;
	fma.rn.f32 	%f84, %f76, 0f3FB8AA3B, %f83;
	fma.rn.f32 	%f85, %f76, 0f32A57060, %f84;
	mov.b32 	%r47, %f81;
	shl.b32 	%r48, %r47, 23;
	mov.b32 	%f86, %r48;
	ex2.approx.ftz.f32 	%f87, %f85;
	mul.f32 	%f88, %f87, %f86;
	cvta.to.global.u64 	%rd16, %rd9;
	add.s64 	%rd17, %rd16, %rd14;
	st.global.f32 	[%rd17], %f88;
$L__BB0_27:
	ret;

}
	// .globl	_ZN3cub18CUB_300001_SM_10006detail11EmptyKernelIvEEvv
.visible .entry _ZN3cub18CUB_300001_SM_10006detail11EmptyKernelIvEEvv()
{


	ret;

}
	// .globl	_ZN3cub18CUB_300001_SM_10006detail10radix_sort31DeviceRadixSortSingleTileKernelINS1_5radix10policy_hubIfiyE10Policy1000ELNS0_9SortOrderE1EfiyNS1_21identity_decomposer_tEEEvPKT1_PSA_PKT2_PSE_T3_iiT4_
.visible .entry _ZN3cub18CUB_300001_SM_10006detail10radix_sort31DeviceRadixSortSingleTileKernelINS1_5radix10policy_hubIfiyE10Policy1000ELNS0_9SortOrderE1EfiyNS1_21identity_decomposer_tEEEvPKT1_PSA_PKT2_PSE_T3_iiT4_(
	.param .u64 .ptr .align 1 _ZN3cub18CUB_300001_SM_10006detail10radix_sort31DeviceRadixSortSingleTileKernelINS1_5radix10policy_hubIfiyE10Policy1000ELNS0_9SortOrderE1EfiyNS1_21identity_decomposer_tEEEvPKT1_PSA_PKT2_PSE_T3_iiT4__param_0,
	.param .u64 .ptr .align 1 _ZN3cub18CUB_300001_SM_10006detail10radix_sort31DeviceRadixSortSingleTileKernelINS1_5radix10policy_hubIfiyE10Policy1000ELNS0_9SortOrderE1EfiyNS1_21identity_decomposer_tEEEvPKT1_PSA_PKT2_PSE_T3_iiT4__param_1,
	.param .u64 .ptr .align 1 _ZN3cub18CUB_300001_SM_10006detail10radix_sort31DeviceRadixSortSingleTileKernelINS1_5radix10policy_hubIfiyE10Policy1000ELNS0_9SortOrderE1EfiyNS1_21identity_decomposer_tEEEvPKT1_PSA_PKT2_PSE_T3_iiT4__param_2,
	.param .u64 .ptr .align 1 _ZN3cub18CUB_300001_SM_10006detail10radix_sort31DeviceRadixSortSingleTileKernelINS1_5radix10policy_hubIfiyE10Policy1000ELNS0_9SortOrderE1EfiyNS1_21identity_decomposer_tEEEvPKT1_PSA_PKT2_PSE_T3_iiT4__param_3,
	.param .u64 _ZN3cub18CUB_300001_SM_10006detail10radix_sort31DeviceRadixSortSingleTileKernelINS1_5radix10policy_hubIfiyE10Policy1000ELNS0_9SortOrderE1EfiyNS1_21identity_decomposer_tEEEvPKT1_PSA_PKT2_PSE_T3_iiT4__param_4,
	.param .u32 _ZN3cub18CUB_300001_SM_10006detail10radix_sort31DeviceRadixSortSingleTileKernelINS1_5radix10policy_hubIfiyE10Policy1000ELNS0_9SortOrderE1EfiyNS1_21identity_decomposer_tEEEvPKT1_PSA_PKT2_PSE_T3_iiT4__param_5,
	.param .u32 _ZN3cub18CUB_300001_SM_10006detail10radix_sort31DeviceRadixSortSingleTileKernelINS1_5radix10policy_hubIfiyE10Policy1000ELNS0_9SortOrderE1EfiyNS1_21identity_decomposer_tEEEvPKT1_PSA_PKT2_PSE_T3_iiT4__param_6,
	.param .align 1 .b8 _ZN3cub18CUB_300001_SM_10006detail10radix_sort31DeviceRadixSortSingleTileKernelINS1_5radix10policy_hubIfiyE10Policy1000ELNS0_9SortOrderE1EfiyNS1_21identity_decomposer_tEEEvPKT1_PSA_PKT2_PSE_T3_iiT4__param_7[1]
)
.maxntid 256
.minnctapersm 1
{
	.reg .pred 	%p<130>;
	.reg .b16 	%rs<39>;
	.reg .b32 	%r<957>;
	.reg .b64 	%rd<37>;
	// demoted variable
	.shared .align 16 .b8 _ZZN3cub18CUB_300001_SM_10006detail10radix_sort31DeviceRadixSortSingleTileKernelINS1_5radix10policy_hubIfiyE10Policy1000ELNS0_9SortOrderE1EfiyNS1_21identity_decomposer_tEEEvPKT1_PSA_PKT2_PSE_T3_iiT4_E12temp_storage[33856];
	ld.param.u64 	%rd10, [_ZN3cub18CUB_300001_SM_10006detail10radix_sort31DeviceRadixSortSingleTileKernelINS1_5radix10policy_hubIfiyE10Policy1000ELNS0_9SortOrderE1EfiyNS1_21identity_decomposer_tEEEvPKT1_PSA_PKT2_PSE_T3_iiT4__param_0];
	ld.param.u64 	%rd6, [_ZN3cub18CUB_300001_SM_10006detail10radix_sort31DeviceRadixSortSingleTileKernelINS1_5radix10policy_hubIfiyE10Policy1000ELNS0_9SortOrderE1EfiyNS1_21identity_decomposer_tEEEvPKT1_PSA_PKT2_PSE_T3_iiT4__param_1];
	ld.param.u64 	%rd7, [_ZN3cub18CUB_300001_SM_10006detail10radix_sort31DeviceRadixSortSingleTileKernelINS1_5radix10policy_hubIfiyE10Policy1000ELNS0_9SortOrderE1EfiyNS1_21identity_decomposer_tEEEvPKT1_PSA_PKT2_PSE_T3_iiT4__param_2];
	ld.param.u64 	%rd8, [_ZN3cub18CUB_300001_SM_10006detail10radix_sort31DeviceRadixSortSingleTileKernelINS1_5radix10policy_hubIfiyE10Policy1000ELNS0_9SortOrderE1EfiyNS1_21identity_decomposer_tEEEvPKT1_PSA_PKT2_PSE_T3_iiT4__param_3];
	ld.param.u64 	%rd9, [_ZN3cub18CUB_300001_SM_10006detail10radix_sort31DeviceRadixSortSingleTileKernelINS1_5radix10policy_hubIfiyE10Policy1000ELNS0_9SortOrderE1EfiyNS1_21identity_decomposer_tEEEvPKT1_PSA_PKT2_PSE_T3_iiT4__param_4];
	ld.param.u32 	%r322, [_ZN3cub18CUB_300001_SM_10006detail10radix_sort31DeviceRadixSortSingleTileKernelINS1_5radix10policy_hubIfiyE10Policy1000ELNS0_9SortOrderE1EfiyNS1_21identity_decomposer_tEEEvPKT1_PSA_PKT2_PSE_T3_iiT4__param_5];
	ld.param.u32 	%r323, [_ZN3cub18CUB_300001_SM_10006detail10radix_sort31DeviceRadixSortSingleTileKernelINS1_5radix10policy_hubIfiyE10Policy1000ELNS0_9SortOrderE1EfiyNS1_21identity_decomposer_tEEEvPKT1_PSA_PKT2_PSE_T3_iiT4__param_6];
	cvta.to.global.u64 	%rd11, %rd10;
	cvt.u32.u64 	%r1, %rd9;
	mov.u32 	%r2, %tid.x;
	mul.lo.s32 	%r3, %r2, 19;
	setp.ge.s32 	%p1, %r3, %r1;
	mul.wide.u32 	%rd12, %r3, 4;
	add.s64 	%rd1, %rd11, %rd12;
	mov.b32 	%r877, -1;
	@%p1 bra 	$L__BB2_2;
	ld.global.u32 	%r877, [%rd1];
$L__BB2_2:
	add.s32 	%r6, %r3, 1;
	setp.ge.s32 	%p2, %r6, %r1;
	mov.b32 	%r878, -1;
	@%p2 bra 	$L__BB2_4;
	ld.global.u32 	%r878, [%rd1+4];
$L__BB2_4:
	add.s32 	%r9, %r3, 2;
	setp.ge.s32 	%p3, %r9, %r1;
	mov.b32 	%r879, -1;
	@%p3 bra 	$L__BB2_6;
	ld.global.u32 	%r879, [%rd1+8];
$L__BB2_6:
	add.s32 	%r12, %r3, 3;
	setp.ge.s32 	%p4, %r12, %r1;
	mov.b32 	%r880, -1;
	@%p4 bra 	$L__BB2_8;
	ld.global.u32 	%r880, [%rd1+12];
$L__BB2_8:
	add.s32 	%r15, %r3, 4;
	setp.ge.s32 	%p5, %r15, %r1;
	mov.b32 	%r881, -1;
	@%p5 bra 	$L__BB2_10;
	ld.global.u32 	%r881, [%rd1+16];
$L__BB2_10:
	add.s32 	%r18, %r3, 5;
	setp.ge.s32 	%p6, %r18, %r1;
	mov.b32 	%r882, -1;
	@%p6 bra 	$L__BB2_12;
	ld.global.u32 	%r882, [%rd1+20];
$L__BB2_12:
	add.s32 	%r21, %r3, 6;
	setp.ge.s32 	%p7, %r21, %r1;
	mov.b32 	%r883, -1;
	@%p7 bra 	$L__BB2_14;
	ld.global.u32 	%r883, [%rd1+24];
$L__BB2_14:
	add.s32 	%r24, %r3, 7;
	setp.ge.s32 	%p8, %r24, %r1;
	mov.b32 	%r884, -1;
	@%p8 bra 	$L__BB2_16;
	ld.global.u32 	%r884, [%rd1+28];
$L__BB2_16:
	add.s32 	%r27, %r3, 8;
	setp.ge.s32 	%p9, %r27, %r1;
	mov.b32 	%r885, -1;
	@%p9 bra 	$L__BB2_18;
	ld.global.u32 	%r885, [%rd1+32];
$L__BB2_18:
	add.s32 	%r30, %r3, 9;
	setp.ge.s32 	%p10, %r30, %r1;
	mov.b32 	%r886, -1;
	@%p10 bra 	$L__BB2_20;
	ld.global.u32 	%r886, [%rd1+36];
$L__BB2_20:
	add.s32 	%r33, %r3, 10;
	setp.ge.s32 	%p11, %r33, %r1;
	mov.b32 	%r887, -1;
	@%p11 bra 	$L__BB2_22;
	ld.global.u32 	%r887, [%rd1+40];
$L__BB2_22:
	add.s32 	%r36, %r3, 11;
	setp.ge.s32 	%p12, %r36, %r1;
	mov.b32 	%r888, -1;
	@%p12 bra 	$L__BB2_24;
	ld.global.u32 	%r888, [%rd1+44];
$L__BB2_24:
	add.s32 	%r39, %r3, 12;
	setp.ge.s32 	%p13, %r39, %r1;
	mov.b32 	%r889, -1;
	@%p13 bra 	$L__BB2_26;
	ld.global.u32 	%r889, [%rd1+48];
$L__BB2_26:
	add.s32 	%r42, %r3, 13;
	setp.ge.s32 	%p14, %r42, %r1;
	mov.b32 	%r890, -1;
	@%p14 bra 	$L__BB2_28;
	ld.global.u32 	%r890, [%rd1+52];
$L__BB2_28:
	add.s32 	%r45, %r3, 14;
	setp.ge.s32 	%p15, %r45, %r1;
	mov.b32 	%r891, -1;
	@%p15 bra 	$L__BB2_30;
	ld.global.u32 	%r891, [%rd1+56];
$L__BB2_30:
	add.s32 	%r48, %r3, 15;
	setp.ge.s32 	%p16, %r48, %r1;
	mov.b32 	%r892, -1;
	@%p16 bra 	$L__BB2_32;
	ld.global.u32 	%r892, [%rd1+60];
$L__BB2_32:
	add.s32 	%r51, %r3, 16;
	setp.ge.s32 	%p17, %r51, %r1;
	mov.b32 	%r893, -1;
	@%p17 bra 	$L__BB2_34;
	ld.global.u32 	%r893, [%rd1+64];
$L__BB2_34:
	add.s32 	%r54, %r3, 17;
	setp.ge.s32 	%p18, %r54, %r1;
	mov.b32 	%r894, -1;
	@%p18 bra 	$L__BB2_36;
	ld.global.u32 	%r894, [%rd1+68];
$L__BB2_36:
	add.s32 	%r57, %r3, 18;
	setp.ge.s32 	%p19, %r57, %r1;
	mov.b32 	%r895, -1;
	@%p19 bra 	$L__BB2_38;
	ld.global.u32 	%r895, [%rd1+72];
$L__BB2_38:
	bar.sync 	0;
	mov.b64 	{%r344, %r345}, %rd9;
	shfl.sync.idx.b32	%r60|%p20, %r344, 0, 31, -1;
	shfl.sync.idx.b32	%r346|%p21, %r345, 0, 31, -1;
	mov.b64 	%rd2, {%r60, %r346};
	setp.ge.s32 	%p22, %r3, %r60;
	cvta.to.global.u64 	%rd13, %rd7;
	add.s64 	%rd3, %rd13, %rd12;
	@%p22 bra 	$L__BB2_40;
	ld.global.u32 	%r954, [%rd3];
$L__BB2_40:
	setp.ge.s32 	%p23, %r6, %r60;
	@%p23 bra 	$L__BB2_42;
	ld.global.u32 	%r953, [%rd3+4];
$L__BB2_42:
	setp.ge.s32 	%p24, %r9, %r60;
	@%p24 bra 	$L__BB2_44;
	ld.global.u32 	%r952, [%rd3+8];
$L__BB2_44:
	setp.ge.s32 	%p25, %r12, %r60;
	@%p25 bra 	$L__BB2_46;
	ld.global.u32 	%r951, [%rd3+12];
$L__BB2_46:
	setp.ge.s32 	%p26, %r15, %r60;
	@%p26 bra 	$L__BB2_48;
	ld.global.u32 	%r950, [%rd3+16];
$L__BB2_48:
	setp.ge.s32 	%p27, %r18, %r60;
	@%p27 bra 	$L__BB2_50;
	ld.global.u32 	%r949, [%rd3+20];
$L__BB2_50:
	setp.ge.s32 	%p28, %r21, %r60;
	@%p28 bra 	$L__BB2_52;
	ld.global.u32 	%r948, [%rd3+24];
$L__BB2_52:
	setp.ge.s32 	%p29, %r24, %r60;
	@%p29 bra 	$L__BB2_54;
	ld.global.u32 	%r947, [%rd3+28];
$L__BB2_54:
	setp.ge.s32 	%p30, %r27, %r60;
	@%p30 bra 	$L__BB2_56;
	ld.global.u32 	%r946, [%rd3+32];
$L__BB2_56:
	setp.ge.s32 	%p31, %r30, %r60;
	@%p31 bra 	$L__BB2_58;
	ld.global.u32 	%r945, [%rd3+36];
$L__BB2_58:
	setp.ge.s32 	%p32, %r33, %r60;
	@%p32 bra 	$L__BB2_60;
	ld.global.u32 	%r944, [%rd3+40];
$L__BB2_60:
	setp.ge.s32 	%p33, %r36, %r60;
	@%p33 bra 	$L__BB2_62;
	ld.global.u32 	%r943, [%rd3+44];
$L__BB2_62:
	setp.ge.s32 	%p34, %r39, %r60;
	@%p34 bra 	$L__BB2_64;
	ld.global.u32 	%r942, [%rd3+48];
$L__BB2_64:
	setp.ge.s32 	%p35, %r42, %r60;
	@%p35 bra 	$L__BB2_66;
	ld.global.u32 	%r941, [%rd3+52];
$L__BB2_66:
	setp.ge.s32 	%p36, %r45, %r60;
	@%p36 bra 	$L__BB2_68;
	ld.global.u32 	%r940, [%rd3+56];
$L__BB2_68:
	setp.ge.s32 	%p37, %r48, %r60;
	@%p37 bra 	$L__BB2_70;
	ld.global.u32 	%r939, [%rd3+60];
$L__BB2_70:
	setp.ge.s32 	%p38, %r51, %r60;
	@%p38 bra 	$L__BB2_72;
	ld.global.u32 	%r938, [%rd3+64];
$L__BB2_72:
	setp.ge.s32 	%p39, %r54, %r60;
	@%p39 bra 	$L__BB2_74;
	ld.global.u32 	%r937, [%rd3+68];
$L__BB2_74:
	setp.ge.s32 	%p40, %r57, %r60;
	@%p40 bra 	$L__BB2_76;
	ld.global.u32 	%r936, [%rd3+72];
$L__BB2_76:
	bar.sync 	0;
	setp.gt.s32 	%p41, %r877, -1;
	selp.b32 	%r366, -2147483648, -1, %p41;
	xor.b32  	%r935, %r366, %r877;
	setp.gt.s32 	%p42, %r878, -1;
	selp.b32 	%r367, -2147483648, -1, %p42;
	xor.b32  	%r934, %r367, %r878;
	setp.gt.s32 	%p43, %r879, -1;
	selp.b32 	%r368, -2147483648, -1, %p43;
	xor.b32  	%r933, %r368, %r879;
	setp.gt.s32 	%p44, %r880, -1;
	selp.b32 	%r369, -2147483648, -1, %p44;
	xor.b32  	%r932, %r369, %r880;
	setp.gt.s32 	%p45, %r881, -1;
	selp.b32 	%r370, -2147483648, -1, %p45;
	xor.b32  	%r931, %r370, %r881;
	setp.gt.s32 	%p46, %r882, -1;
	selp.b32 	%r371, -2147483648, -1, %p46;
	xor.b32  	%r930, %r371, %r882;
	setp.gt.s32 	%p47, %r883, -1;
	selp.b32 	%r372, -2147483648, -1, %p47;
	xor.b32  	%r929, %r372, %r883;
	setp.gt.s32 	%p48, %r884, -1;
	selp.b32 	%r373, -2147483648, -1, %p48;
	xor.b32  	%r928, %r373, %r884;
	setp.gt.s32 	%p49, %r885, -1;
	selp.b32 	%r374, -2147483648, -1, %p49;
	xor.b32  	%r927, %r374, %r885;
	setp.gt.s32 	%p50, %r886, -1;
	selp.b32 	%r375, -2147483648, -1, %p50;
	xor.b32  	%r926, %r375, %r886;
	setp.gt.s32 	%p51, %r887, -1;
	selp.b32 	%r376, -2147483648, -1, %p51;
	xor.b32  	%r925, %r376, %r887;
	setp.gt.s32 	%p52, %r888, -1;
	selp.b32 	%r377, -2147483648, -1, %p52;
	xor.b32  	%r924, %r377, %r888;
	setp.gt.s32 	%p53, %r889, -1;
	selp.b32 	%r378, -2147483648, -1, %p53;
	xor.b32  	%r923, %r378, %r889;
	setp.gt.s32 	%p54, %r890, -1;
	selp.b32 	%r379, -2147483648, -1, %p54;
	xor.b32  	%r922, %r379, %r890;
	setp.gt.s32 	%p55, %r891, -1;
	selp.b32 	%r380, -2147483648, -1, %p55;
	xor.b32  	%r921, %r380, %r891;
	setp.gt.s32 	%p56, %r892, -1;
	selp.b32 	%r381, -2147483648, -1, %p56;
	xor.b32  	%r920, %r381, %r892;
	setp.gt.s32 	%p57, %r893, -1;
	selp.b32 	%r382, -2147483648, -1, %p57;
	xor.b32  	%r919, %r382, %r893;
	setp.gt.s32 	%p58, %r894, -1;
	selp.b32 	%r383, -2147483648, -1, %p58;
	xor.b32  	%r918, %r383, %r894;
	setp.gt.s32 	%p59, %r895, -1;
	selp.b32 	%r384, -2147483648, -1, %p59;
	xor.b32  	%r917, %r384, %r895;
	shr.u32 	%r118, %r2, 5;
	shl.b32 	%r385, %r2, 2;
	mov.u32 	%r386, _ZZN3cub18CUB_300001_SM_10006detail10radix_sort31DeviceRadixSortSingleTileKernelINS1_5radix10policy_hubIfiyE10Policy1000ELNS0_9SortOrderE1EfiyNS1_21identity_decomposer_tEEEvPKT1_PSA_PKT2_PSE_T3_iiT4_E12temp_storage;
	add.s32 	%r119, %r386, %r385;
	shl.b32 	%r387, %r2, 7;
	add.s32 	%r120, %r119, %r387;
	shl.b32 	%r388, %r118, 2;
	add.s32 	%r389, %r386, %r388;
	add.s32 	%r121, %r389, 33792;
	mad.lo.s32 	%r122, %r2, -56, %r120;
	add.s32 	%r916, %r322, 6;
	sub.s32 	%r915, %r323, %r322;
$L__BB2_77:
	add.s32 	%r449, %r916, -6;
	min.s32 	%r392, %r915, 6;
	mov.b32 	%r478, 0;
	st.shared.u32 	[%r119], %r478;
	st.shared.u32 	[%r119+1024], %r478;
	st.shared.u32 	[%r119+2048], %r478;
	st.shared.u32 	[%r119+3072], %r478;
	st.shared.u32 	[%r119+4096], %r478;
	st.shared.u32 	[%r119+5120], %r478;
	st.shared.u32 	[%r119+6144], %r478;
	st.shared.u32 	[%r119+7168], %r478;
	st.shared.u32 	[%r119+8192], %r478;
	st.shared.u32 	[%r119+9216], %r478;
	st.shared.u32 	[%r119+10240], %r478;
	st.shared.u32 	[%r119+11264], %r478;
	st.shared.u32 	[%r119+12288], %r478;
	st.shared.u32 	[%r119+13312], %r478;
	st.shared.u32 	[%r119+14336], %r478;
	st.shared.u32 	[%r119+15360], %r478;
	st.shared.u32 	[%r119+16384], %r478;
	st.shared.u32 	[%r119+17408], %r478;
	st.shared.u32 	[%r119+18432], %r478;
	st.shared.u32 	[%r119+19456], %r478;
	st.shared.u32 	[%r119+20480], %r478;
	st.shared.u32 	[%r119+21504], %r478;
	st.shared.u32 	[%r119+22528], %r478;
	st.shared.u32 	[%r119+23552], %r478;
	st.shared.u32 	[%r119+24576], %r478;
	st.shared.u32 	[%r119+25600], %r478;
	st.shared.u32 	[%r119+26624], %r478;
	st.shared.u32 	[%r119+27648], %r478;
	st.shared.u32 	[%r119+28672], %r478;
	st.shared.u32 	[%r119+29696], %r478;
	st.shared.u32 	[%r119+30720], %r478;
	st.shared.u32 	[%r119+31744], %r478;
	st.shared.u32 	[%r119+32768], %r478;
	// begin inline asm
	bmsk.clamp.b32 %r390, %r478, %r392;
	// end inline asm
	setp.eq.s32 	%p60, %r935, 2147483647;
	selp.b32 	%r394, -2147483648, %r935, %p60;
	// begin inline asm
	shr.b32 %r393, %r394, %r449;
	// end inline asm
	and.b32  	%r481, %r390, %r393;
	shl.b32 	%r482, %r481, 10;
	not.b32 	%r483, %r482;
	and.b32  	%r484, %r483, 31744;
	add.s32 	%r485, %r119, %r484;
	shr.u32 	%r486, %r481, 4;
	and.b32  	%r487, %r486, 268435454;
	sub.s32 	%r166, %r485, %r487;
	ld.shared.u16 	%rs1, [%r166+2];
	add.s16 	%rs20, %rs1, 1;
	st.shared.u16 	[%r166+2], %rs20;
	setp.eq.s32 	%p61, %r934, 2147483647;
	selp.b32 	%r397, -2147483648, %r934, %p61;
	// begin inline asm
	shr.b32 %r396, %r397, %r449;
	// end inline asm
	and.b32  	%r488, %r390, %r396;
	shl.b32 	%r489, %r488, 10;
	not.b32 	%r490, %r489;
	and.b32  	%r491, %r490, 31744;
	add.s32 	%r492, %r119, %r491;
	shr.u32 	%r493, %r488, 4;
	and.b32  	%r494, %r493, 268435454;
	sub.s32 	%r167, %r492, %r494;
	ld.shared.u16 	%rs2, [%r167+2];
	add.s16 	%rs21, %rs2, 1;
	st.shared.u16 	[%r167+2], %rs21;
	setp.eq.s32 	%p62, %r933, 2147483647;
	selp.b32 	%r400, -2147483648, %r933, %p62;
	// begin inline asm
	shr.b32 %r399, %r400, %r449;
	// end inline asm
	and.b32  	%r495, %r390, %r399;
	shl.b32 	%r496, %r495, 10;
	not.b32 	%r497, %r496;
	and.b32  	%r498, %r497, 31744;
	add.s32 	%r499, %r119, %r498;
	shr.u32 	%r500, %r495, 4;
	and.b32  	%r501, %r500, 268435454;
	sub.s32 	%r168, %r499, %r501;
	ld.shared.u16 	%rs3, [%r168+2];
	add.s16 	%rs22, %rs3, 1;
	st.shared.u16 	[%r168+2], %rs22;
	setp.eq.s32 	%p63, %r932, 2147483647;
	selp.b32 	%r403, -2147483648, %r932, %p63;
	// begin inline asm
	shr.b32 %r402, %r403, %r449;
	// end inline asm
	and.b32  	%r502, %r390, %r402;
	shl.b32 	%r503, %r502, 10;
	not.b32 	%r504, %r503;
	and.b32  	%r505, %r504, 31744;
	add.s32 	%r506, %r119, %r505;
	shr.u32 	%r507, %r502, 4;
	and.b32  	%r508, %r507, 268435454;
	sub.s32 	%r169, %r506, %r508;
	ld.shared.u16 	%rs4, [%r169+2];
	add.s16 	%rs23, %rs4, 1;
	st.shared.u16 	[%r169+2], %rs23;
	setp.eq.s32 	%p64, %r931, 2147483647;
	selp.b32 	%r406, -2147483648, %r931, %p64;
	// begin inline asm
	shr.b32 %r405, %r406, %r449;
	// end inline asm
	and.b32  	%r509, %r390, %r405;
	shl.b32 	%r510, %r509, 10;
	not.b32 	%r511, %r510;
	and.b32  	%r512, %r511, 31744;
	add.s32 	%r513, %r119, %r512;
	shr.u32 	%r514, %r509, 4;
	and.b32  	%r515, %r514, 268435454;
	sub.s32 	%r170, %r513, %r515;
	ld.shared.u16 	%rs5, [%r170+2];
	add.s16 	%rs24, %rs5, 1;
	st.shared.u16 	[%r170+2], %rs24;
	setp.eq.s32 	%p65, %r930, 2147483647;
	selp.b32 	%r409, -2147483648, %r930, %p65;
	// begin inline asm
	shr.b32 %r408, %r409, %r449;
	// end inline asm
	and.b32  	%r516, %r390, %r408;
	shl.b32 	%r517, %r516, 10;
	not.b32 	%r518, %r517;
	and.b32  	%r519, %r518, 31744;
	add.s32 	%r520, %r119, %r519;
	shr.u32 	%r521, %r516, 4;
	and.b32  	%r522, %r521, 268435454;
	sub.s32 	%r171, %r520, %r522;
	ld.shared.u16 	%rs6, [%r171+2];
	add.s16 	%rs25, %rs6, 1;
	st.shared.u16 	[%r171+2], %rs25;
	setp.eq.s32 	%p66, %r929, 2147483647;
	selp.b32 	%r412, -2147483648, %r929, %p66;
	// begin inline asm
	shr.b32 %r411, %r412, %r449;
	// end inline asm
	and.b32  	%r523, %r390, %r411;
	shl.b32 	%r524, %r523, 10;
	not.b32 	%r525, %r524;
	and.b32  	%r526, %r525, 31744;
	add.s32 	%r527, %r119, %r526;
	shr.u32 	%r528, %r523, 4;
	and.b32  	%r529, %r528, 268435454;
	sub.s32 	%r172, %r527, %r529;
	ld.shared.u16 	%rs7, [%r172+2];
	add.s16 	%rs26, %rs7, 1;
	st.shared.u16 	[%r172+2], %rs26;
	setp.eq.s32 	%p67, %r928, 2147483647;
	selp.b32 	%r415, -2147483648, %r928, %p67;
	// begin inline asm
	shr.b32 %r414, %r415, %r449;
	// end inline asm
	and.b32  	%r530, %r390, %r414;
	shl.b32 	%r531, %r530, 10;
	not.b32 	%r532, %r531;
	and.b32  	%r533, %r532, 31744;
	add.s32 	%r534, %r119, %r533;
	shr.u32 	%r535, %r530, 4;
	and.b32  	%r536, %r535, 268435454;
	sub.s32 	%r173, %r534, %r536;
	ld.shared.u16 	%rs8, [%r173+2];
	add.s16 	%rs27, %rs8, 1;
	st.shared.u16 	[%r173+2], %rs27;
	setp.eq.s32 	%p68, %r927, 2147483647;
	selp.b32 	%r418, -2147483648, %r927, %p68;
	// begin inline asm
	shr.b32 %r417, %r418, %r449;
	// end inline asm
	and.b32  	%r537, %r390, %r417;
	shl.b32 	%r538, %r537, 10;
	not.b32 	%r539, %r538;
	and.b32  	%r540, %r539, 31744;
	add.s32 	%r541, %r119, %r540;
	shr.u32 	%r542, %r537, 4;
	and.b32  	%r543, %r542, 268435454;
	sub.s32 	%r174, %r541, %r543;
	ld.shared.u16 	%rs9, [%r174+2];
	add.s16 	%rs28, %rs9, 1;
	st.shared.u16 	[%r174+2], %rs28;
	setp.eq.s32 	%p69, %r926, 2147483647;
	selp.b32 	%r421, -2147483648, %r926, %p69;
	// begin inline asm
	shr.b32 %r420, %r421, %r449;
	// end inline asm
	and.b32  	%r544, %r390, %r420;
	shl.b32 	%r545, %r544, 10;
	not.b32 	%r546, %r545;
	and.b32  	%r547, %r546, 31744;
	add.s32 	%r548, %r119, %r547;
	shr.u32 	%r549, %r544, 4;
	and.b32  	%r550, %r549, 268435454;
	sub.s32 	%r175, %r548, %r550;
	ld.shared.u16 	%rs10, [%r175+2];
	add.s16 	%rs29, %rs10, 1;
	st.shared.u16 	[%r175+2], %rs29;
	setp.eq.s32 	%p70, %r925, 2147483647;
	selp.b32 	%r424, -2147483648, %r925, %p70;
	// begin inline asm
	shr.b32 %r423, %r424, %r449;
	// end inline asm
	and.b32  	%r551, %r390, %r423;
	shl.b32 	%r552, %r551, 10;
	not.b32 	%r553, %r552;
	and.b32  	%r554, %r553, 31744;
	add.s32 	%r555, %r119, %r554;
	shr.u32 	%r556, %r551, 4;
	and.b32  	%r557, %r556, 268435454;
	sub.s32 	%r176, %r555, %r557;
	ld.shared.u16 	%rs11, [%r176+2];
	add.s16 	%rs30, %rs11, 1;
	st.shared.u16 	[%r176+2], %rs30;
	setp.eq.s32 	%p71, %r924, 2147483647;
	selp.b32 	%r427, -2147483648, %r924, %p71;
	// begin inline asm
	shr.b32 %r426, %r427, %r449;
	// end inline asm
	and.b32  	%r558, %r390, %r426;
	shl.b32 	%r559, %r558, 10;
	not.b32 	%r560, %r559;
	and.b32  	%r561, %r560, 31744;
	add.s32 	%r562, %r119, %r561;
	shr.u32 	%r563, %r558, 4;
	and.b32  	%r564, %r563, 268435454;
	sub.s32 	%r177, %r562, %r564;
	ld.shared.u16 	%rs12, [%r177+2];
	add.s16 	%rs31, %rs12, 1;
	st.shared.u16 	[%r177+2], %rs31;
	setp.eq.s32 	%p72, %r923, 2147483647;
	selp.b32 	%r430, -2147483648, %r923, %p72;
	// begin inline asm
	shr.b32 %r429, %r430, %r449;
	// end inline asm
	and.b32  	%r565, %r390, %r429;
	shl.b32 	%r566, %r565, 10;
	not.b32 	%r567, %r566;
	and.b32  	%r568, %r567, 31744;
	add.s32 	%r569, %r119, %r568;
	shr.u32 	%r570, %r565, 4;
	and.b32  	%r571, %r570, 268435454;
	sub.s32 	%r178, %r569, %r571;
	ld.shared.u16 	%rs13, [%r178+2];
	add.s16 	%rs32, %rs13, 1;
	st.shared.u16 	[%r178+2], %rs32;
	setp.eq.s32 	%p73, %r922, 2147483647;
	selp.b32 	%r433, -2147483648, %r922, %p73;
	// begin inline asm
	shr.b32 %r432, %r433, %r449;
	// end inline asm
	and.b32  	%r572, %r390, %r432;
	shl.b32 	%r573, %r572, 10;
	not.b32 	%r574, %r573;
	and.b32  	%r575, %r574, 31744;
	add.s32 	%r576, %r119, %r575;
	shr.u32 	%r577, %r572, 4;
	and.b32  	%r578, %r577, 268435454;
	sub.s32 	%r179, %r576, %r578;
	ld.shared.u16 	%rs14, [%r179+2];
	add.s16 	%rs33, %rs14, 1;
	st.shared.u16 	[%r179+2], %rs33;
	setp.eq.s32 	%p74, %r921, 2147483647;
	selp.b32 	%r436, -2147483648, %r921, %p74;
	// begin inline asm
	shr.b32 %r435, %r436, %r449;
	// end inline asm
	and.b32  	%r579, %r390, %r435;
	shl.b32 	%r580, %r579, 10;
	not.b32 	%r581, %r580;
	and.b32  	%r582, %r581, 31744;
	add.s32 	%r583, %r119, %r582;
	shr.u32 	%r584, %r579, 4;
	and.b32  	%r585, %r584, 268435454;
	sub.s32 	%r180, %r583, %r585;
	ld.shared.u16 	%rs15, [%r180+2];
	add.s16 	%rs34, %rs15, 1;
	st.shared.u16 	[%r180+2], %rs34;
	setp.eq.s32 	%p75, %r920, 2147483647;
	selp.b32 	%r439, -2147483648, %r920, %p75;
	// begin inline asm
	shr.b32 %r438, %r439, %r449;
	// end inline asm
	and.b32  	%r586, %r390, %r438;
	shl.b32 	%r587, %r586, 10;
	not.b32 	%r588, %r587;
	and.b32  	%r589, %r588, 31744;
	add.s32 	%r590, %r119, %r589;
	shr.u32 	%r591, %r586, 4;
	and.b32  	%r592, %r591, 268435454;
	sub.s32 	%r181, %r590, %r592;
	ld.shared.u16 	%rs16, [%r181+2];
	add.s16 	%rs35, %rs16, 1;
	st.shared.u16 	[%r181+2], %rs35;
	setp.eq.s32 	%p76, %r919, 2147483647;
	selp.b32 	%r442, -2147483648, %r919, %p76;
	// begin inline asm
	shr.b32 %r441, %r442, %r449;
	// end inline asm
	and.b32  	%r593, %r390, %r441;
	shl.b32 	%r594, %r593, 10;
	not.b32 	%r595, %r594;
	and.b32  	%r596, %r595, 31744;
	add.s32 	%r597, %r119, %r596;
	shr.u32 	%r598, %r593, 4;
	and.b32  	%r599, %r598, 268435454;
	sub.s32 	%r182, %r597, %r599;
	ld.shared.u16 	%rs17, [%r182+2];
	add.s16 	%rs36, %rs17, 1;
	st.shared.u16 	[%r182+2], %rs36;
	setp.eq.s32 	%p77, %r918, 2147483647;
	selp.b32 	%r445, -2147483648, %r918, %p77;
	// begin inline asm
	shr.b32 %r444, %r445, %r449;
	// end inline asm
	and.b32  	%r600, %r390, %r444;
	shl.b32 	%r601, %r600, 10;
	not.b32 	%r602, %r601;
	and.b32  	%r603, %r602, 31744;
	add.s32 	%r604, %r119, %r603;
	shr.u32 	%r605, %r600, 4;
	and.b32  	%r606, %r605, 268435454;
	sub.s32 	%r183, %r604, %r606;
	ld.shared.u16 	%rs18, [%r183+2];
	add.s16 	%rs37, %rs18, 1;
	st.shared.u16 	[%r183+2], %rs37;
	setp.eq.s32 	%p78, %r917, 2147483647;
	selp.b32 	%r448, -2147483648, %r917, %p78;
	// begin inline asm
	shr.b32 %r447, %r448, %r449;
	// end inline asm
	and.b32  	%r607, %r390, %r447;
	shl.b32 	%r608, %r607, 10;
	not.b32 	%r609, %r608;
	and.b32  	%r610, %r609, 31744;
	add.s32 	%r611, %r119, %r610;
	shr.u32 	%r612, %r607, 4;
	and.b32  	%r613, %r612, 268435454;
	sub.s32 	%r184, %r611, %r613;
	ld.shared.u16 	%rs19, [%r184+2];
	add.s16 	%rs38, %rs19, 1;
	st.shared.u16 	[%r184+2], %rs38;
	bar.sync 	0;
	ld.shared.u32 	%r185, [%r120];
	ld.shared.u32 	%r614, [%r120+4];
	ld.shared.u32 	%r615, [%r120+8];
	ld.shared.u32 	%r616, [%r120+12];
	ld.shared.u32 	%r617, [%r120+16];
	ld.shared.u32 	%r618, [%r120+20];
	ld.shared.u32 	%r619, [%r120+24];
	ld.shared.u32 	%r620, [%r120+28];
	ld.shared.u32 	%r621, [%r120+32];
	ld.shared.u32 	%r622, [%r120+36];
	ld.shared.u32 	%r623, [%r120+40];
	ld.shared.u32 	%r624, [%r120+44];
	ld.shared.u32 	%r625, [%r120+48];
	ld.shared.u32 	%r626, [%r120+52];
	ld.shared.u32 	%r627, [%r120+56];
	ld.shared.u32 	%r628, [%r120+60];
	ld.shared.u32 	%r629, [%r120+64];
	ld.shared.u32 	%r630, [%r120+68];
	ld.shared.u32 	%r631, [%r120+72];
	ld.shared.u32 	%r632, [%r120+76];
	ld.shared.u32 	%r633, [%r120+80];
	ld.shared.u32 	%r634, [%r120+84];
	ld.shared.u32 	%r635, [%r120+88];
	ld.shared.u32 	%r636, [%r120+92];
	ld.shared.u32 	%r637, [%r120+96];
	ld.shared.u32 	%r638, [%r120+100];
	ld.shared.u32 	%r639, [%r120+104];
	ld.shared.u32 	%r640, [%r120+108];
	ld.shared.u32 	%r641, [%r120+112];
	ld.shared.u32 	%r642, [%r120+116];
	ld.shared.u32 	%r643, [%r120+120];
	ld.shared.u32 	%r644, [%r120+124];
	ld.shared.u32 	%r645, [%r120+128];
	add.s32 	%r186, %r614, %r185;
	add.s32 	%r187, %r615, %r186;
	add.s32 	%r188, %r616, %r187;
	add.s32 	%r189, %r617, %r188;
	add.s32 	%r190, %r618, %r189;
	add.s32 	%r191, %r619, %r190;
	add.s32 	%r192, %r620, %r191;
	add.s32 	%r193, %r621, %r192;
	add.s32 	%r194, %r622, %r193;
	add.s32 	%r195, %r623, %r194;
	add.s32 	%r196, %r624, %r195;
	add.s32 	%r197, %r625, %r196;
	add.s32 	%r198, %r626, %r197;
	add.s32 	%r199, %r627, %r198;
	add.s32 	%r200, %r628, %r199;
	add.s32 	%r201, %r629, %r200;
	add.s32 	%r202, %r630, %r201;
	add.s32 	%r203, %r631, %r202;
	add.s32 	%r204, %r632, %r203;
	add.s32 	%r205, %r633, %r204;
	add.s32 	%r206, %r634, %r205;
	add.s32 	%r207, %r635, %r206;
	add.s32 	%r208, %r636, %r207;
	add.s32 	%r209, %r637, %r208;
	add.s32 	%r210, %r638, %r209;
	add.s32 	%r211, %r639, %r210;
	add.s32 	%r212, %r640, %r211;
	add.s32 	%r213, %r641, %r212;
	add.s32 	%r214, %r642, %r213;
	add.s32 	%r215, %r643, %r214;
	add.s32 	%r216, %r644, %r215;
	add.s32 	%r455, %r645, %r216;
	// begin inline asm
	mov.u32 %r450, %laneid;
	// end inline asm
	mov.b32 	%r453, 1;
	mov.b32 	%r480, -1;
	// begin inline asm
	{  .reg .u32 r0;  .reg .pred p;  shfl.sync.up.b32 r0|p, %r455, %r453, %r478, %r480;  @p add.u32 r0, r0, %r455;  mov.u32 %r451, r0;}
	// end inline asm
	mov.b32 	%r459, 2;
	// begin inline asm
	{  .reg .u32 r0;  .reg .pred p;  shfl.sync.up.b32 r0|p, %r451, %r459, %r478, %r480;  @p add.u32 r0, r0, %r451;  mov.u32 %r457, r0;}
	// end inline asm
	mov.b32 	%r465, 4;
	// begin inline asm
	{  .reg .u32 r0;  .reg .pred p;  shfl.sync.up.b32 r0|p, %r457, %r465, %r478, %r480;  @p add.u32 r0, r0, %r457;  mov.u32 %r463, r0;}
	// end inline asm
	mov.b32 	%r471, 8;
	// begin inline asm
	{  .reg .u32 r0;  .reg .pred p;  shfl.sync.up.b32 r0|p, %r463, %r471, %r478, %r480;  @p add.u32 r0, r0, %r463;  mov.u32 %r469, r0;}
	// end inline asm
	mov.b32 	%r477, 16;
	// begin inline asm
	{  .reg .u32 r0;  .reg .pred p;  shfl.sync.up.b32 r0|p, %r469, %r477, %r478, %r480;  @p add.u32 r0, r0, %r469;  mov.u32 %r475, r0;}
	// end inline asm
	setp.ne.s32 	%p79, %r450, 31;
	@%p79 bra 	$L__BB2_79;
	st.shared.u32 	[%r121], %r475;
$L__BB2_79:
	sub.s32 	%r646, %r475, %r455;
	setp.gt.u32 	%p80, %r2, 31;
	setp.eq.s32 	%p81, %r118, 7;
	setp.eq.s32 	%p82, %r118, 6;
	setp.eq.s32 	%p83, %r118, 5;
	setp.eq.s32 	%p84, %r118, 4;
	setp.eq.s32 	%p85, %r118, 3;
	setp.eq.s32 	%p86, %r118, 2;
	setp.eq.s32 	%p87, %r118, 1;
	bar.sync 	0;
	ld.shared.v4.u32 	{%r647, %r648, %r649, %r650}, [_ZZN3cub18CUB_300001_SM_10006detail10radix_sort31DeviceRadixSortSingleTileKernelINS1_5radix10policy_hubIfiyE10Policy1000ELNS0_9SortOrderE1EfiyNS1_21identity_decomposer_tEEEvPKT1_PSA_PKT2_PSE_T3_iiT4_E12temp_storage+33792];
	selp.b32 	%r651, %r647, %r955, %p87;
	add.s32 	%r652, %r648, %r647;
	selp.b32 	%r653, %r652, %r651, %p86;
	add.s32 	%r654, %r652, %r649;
	selp.b32 	%r655, %r654, %r653, %p85;
	add.s32 	%r656, %r654, %r650;
	selp.b32 	%r657, %r656, %r655, %p84;
	ld.shared.v4.u32 	{%r658, %r659, %r660, %r661}, [_ZZN3cub18CUB_300001_SM_10006detail10radix_sort31DeviceRadixSortSingleTileKernelINS1_5radix10policy_hubIfiyE10Policy1000ELNS0_9SortOrderE1EfiyNS1_21identity_decomposer_tEEEvPKT1_PSA_PKT2_PSE_T3_iiT4_E12temp_storage+33808];
	add.s32 	%r662, %r656, %r658;
	selp.b32 	%r663, %r662, %r657, %p83;
	add.s32 	%r664, %r662, %r659;
	selp.b32 	%r665, %r664, %r663, %p82;
	add.s32 	%r666, %r664, %r660;
	selp.b32 	%r955, %r666, %r665, %p81;
	add.s32 	%r221, %r666, %r661;
	setp.ne.s32 	%p88, %r450, 0;
	selp.b32 	%r667, %r646, 0, %p88;
	add.s32 	%r668, %r955, %r667;
	or.pred  	%p89, %p80, %p88;
	selp.b32 	%r956, %r668, %r646, %p80;
	@%p89 bra 	$L__BB2_81;
	shl.b32 	%r956, %r221, 16;
	st.shared.u32 	[_ZZN3cub18CUB_300001_SM_10006detail10radix_sort31DeviceRadixSortSingleTileKernelINS1_5radix10policy_hubIfiyE10Policy1000ELNS0_9SortOrderE1EfiyNS1_21identity_decomposer_tEEEvPKT1_PSA_PKT2_PSE_T3_iiT4_E12temp_storage+33832], %r956;
$L__BB2_81:
	setp.eq.s32 	%p90, %r2, 0;
	bar.sync 	0;
	ld.shared.u32 	%r669, [_ZZN3cub18CUB_300001_SM_10006detail10radix_sort31DeviceRadixSortSingleTileKernelINS1_5radix10policy_hubIfiyE10Policy1000ELNS0_9SortOrderE1EfiyNS1_21identity_decomposer_tEEEvPKT1_PSA_PKT2_PSE_T3_iiT4_E12temp_storage+33832];
	selp.b32 	%r670, 0, %r669, %p90;
	add.s32 	%r671, %r956, %r670;
	add.s32 	%r672, %r185, %r671;
	add.s32 	%r673, %r186, %r671;
	add.s32 	%r674, %r187, %r671;
	add.s32 	%r675, %r188, %r671;
	add.s32 	%r676, %r189, %r671;
	add.s32 	%r677, %r190, %r671;
	add.s32 	%r678, %r191, %r671;
	add.s32 	%r679, %r192, %r671;
	add.s32 	%r680, %r193, %r671;
	add.s32 	%r681, %r194, %r671;
	add.s32 	%r682, %r195, %r671;
	add.s32 	%r683, %r196, %r671;
	add.s32 	%r684, %r197, %r671;
	add.s32 	%r685, %r198, %r671;
	add.s32 	%r686, %r199, %r671;
	add.s32 	%r687, %r200, %r671;
	add.s32 	%r688, %r201, %r671;
	add.s32 	%r689, %r202, %r671;
	add.s32 	%r690, %r203, %r671;
	add.s32 	%r691, %r204, %r671;
	add.s32 	%r692, %r205, %r671;
	add.s32 	%r693, %r206, %r671;
	add.s32 	%r694, %r207, %r671;
	add.s32 	%r695, %r208, %r671;
	add.s32 	%r696, %r209, %r671;
	add.s32 	%r697, %r210, %r671;
	add.s32 	%r698, %r211, %r671;
	add.s32 	%r699, %r212, %r671;
	add.s32 	%r700, %r213, %r671;
	add.s32 	%r701, %r214, %r671;
	add.s32 	%r702, %r215, %r671;
	add.s32 	%r703, %r216, %r671;
	st.shared.u32 	[%r120], %r671;
	st.shared.u32 	[%r120+4], %r672;
	st.shared.u32 	[%r120+8], %r673;
	st.shared.u32 	[%r120+12], %r674;
	st.shared.u32 	[%r120+16], %r675;
	st.shared.u32 	[%r120+20], %r676;
	st.shared.u32 	[%r120+24], %r677;
	st.shared.u32 	[%r120+28], %r678;
	st.shared.u32 	[%r120+32], %r679;
	st.shared.u32 	[%r120+36], %r680;
	st.shared.u32 	[%r120+40], %r681;
	st.shared.u32 	[%r120+44], %r682;
	st.shared.u32 	[%r120+48], %r683;
	st.shared.u32 	[%r120+52], %r684;
	st.shared.u32 	[%r120+56], %r685;
	st.shared.u32 	[%r120+60], %r686;
	st.shared.u32 	[%r120+64], %r687;
	st.shared.u32 	[%r120+68], %r688;
	st.shared.u32 	[%r120+72], %r689;
	st.shared.u32 	[%r120+76], %r690;
	st.shared.u32 	[%r120+80], %r691;
	st.shared.u32 	[%r120+84], %r692;
	st.shared.u32 	[%r120+88], %r693;
	st.shared.u32 	[%r120+92], %r694;
	st.shared.u32 	[%r120+96], %r695;
	st.shared.u32 	[%r120+100], %r696;
	st.shared.u32 	[%r120+104], %r697;
	st.shared.u32 	[%r120+108], %r698;
	st.shared.u32 	[%r120+112], %r699;
	st.shared.u32 	[%r120+116], %r700;
	st.shared.u32 	[%r120+120], %r701;
	st.shared.u32 	[%r120+124], %r702;
	st.shared.u32 	[%r120+128], %r703;
	bar.sync 	0;
	cvt.u32.u16 	%r704, %rs1;
	ld.shared.u16 	%r705, [%r166+2];
	add.s32 	%r225, %r705, %r704;
	cvt.u32.u16 	%r706, %rs2;
	ld.shared.u16 	%r707, [%r167+2];
	add.s32 	%r226, %r707, %r706;
	cvt.u32.u16 	%r708, %rs3;
	ld.shared.u16 	%r709, [%r168+2];
	add.s32 	%r227, %r709, %r708;
	cvt.u32.u16 	%r710, %rs4;
	ld.shared.u16 	%r711, [%r169+2];
	add.s32 	%r228, %r711, %r710;
	cvt.u32.u16 	%r712, %rs5;
	ld.shared.u16 	%r713, [%r170+2];
	add.s32 	%r229, %r713, %r712;
	cvt.u32.u16 	%r714, %rs6;
	ld.shared.u16 	%r715, [%r171+2];
	add.s32 	%r230, %r715, %r714;
	cvt.u32.u16 	%r716, %rs7;
	ld.shared.u16 	%r717, [%r172+2];
	add.s32 	%r231, %r717, %r716;
	cvt.u32.u16 	%r718, %rs8;
	ld.shared.u16 	%r719, [%r173+2];
	add.s32 	%r232, %r719, %r718;
	cvt.u32.u16 	%r720, %rs9;
	ld.shared.u16 	%r721, [%r174+2];
	add.s32 	%r233, %r721, %r720;
	cvt.u32.u16 	%r722, %rs10;
	ld.shared.u16 	%r723, [%r175+2];
	add.s32 	%r234, %r723, %r722;
	cvt.u32.u16 	%r724, %rs11;
	ld.shared.u16 	%r725, [%r176+2];
	add.s32 	%r235, %r725, %r724;
	cvt.u32.u16 	%r726, %rs12;
	ld.shared.u16 	%r727, [%r177+2];
	add.s32 	%r236, %r727, %r726;
	cvt.u32.u16 	%r728, %rs13;
	ld.shared.u16 	%r729, [%r178+2];
	add.s32 	%r237, %r729, %r728;
	cvt.u32.u16 	%r730, %rs14;
	ld.shared.u16 	%r731, [%r179+2];
	add.s32 	%r238, %r731, %r730;
	cvt.u32.u16 	%r732, %rs15;
	ld.shared.u16 	%r733, [%r180+2];
	add.s32 	%r239, %r733, %r732;
	cvt.u32.u16 	%r734, %rs16;
	ld.shared.u16 	%r735, [%r181+2];
	add.s32 	%r240, %r735, %r734;
	cvt.u32.u16 	%r736, %rs17;
	ld.shared.u16 	%r737, [%r182+2];
	add.s32 	%r241, %r737, %r736;
	cvt.u32.u16 	%r738, %rs18;
	ld.shared.u16 	%r739, [%r183+2];
	add.s32 	%r242, %r739, %r738;
	cvt.u32.u16 	%r740, %rs19;
	ld.shared.u16 	%r741, [%r184+2];
	add.s32 	%r243, %r741, %r740;
	bar.sync 	0;
	setp.lt.s32 	%p91, %r916, %r323;
	@%p91 bra 	$L__BB2_121;
	cvt.u64.u32 	%rd15, %r2;
	shl.b32 	%r742, %r225, 2;
	mov.u32 	%r743, _ZZN3cub18CUB_300001_SM_10006detail10radix_sort31DeviceRadixSortSingleTileKernelINS1_5radix10policy_hubIfiyE10Policy1000ELNS0_9SortOrderE1EfiyNS1_21identity_decomposer_tEEEvPKT1_PSA_PKT2_PSE_T3_iiT4_E12temp_storage;
	add.s32 	%r744, %r743, %r742;
	st.shared.u32 	[%r744], %r935;
	shl.b32 	%r745, %r226, 2;
	add.s32 	%r746, %r743, %r745;
	st.shared.u32 	[%r746], %r934;
	shl.b32 	%r747, %r227, 2;
	add.s32 	%r748, %r743, %r747;
	st.shared.u32 	[%r748], %r933;
	shl.b32 	%r749, %r228, 2;
	add.s32 	%r750, %r743, %r749;
	st.shared.u32 	[%r750], %r932;
	shl.b32 	%r751, %r229, 2;
	add.s32 	%r752, %r743, %r751;
	st.shared.u32 	[%r752], %r931;
	shl.b32 	%r753, %r230, 2;
	add.s32 	%r754, %r743, %r753;
	st.shared.u32 	[%r754], %r930;
	shl.b32 	%r755, %r231, 2;
	add.s32 	%r756, %r743, %r755;
	st.shared.u32 	[%r756], %r929;
	shl.b32 	%r757, %r232, 2;
	add.s32 	%r758, %r743, %r757;
	st.shared.u32 	[%r758], %r928;
	shl.b32 	%r759, %r233, 2;
	add.s32 	%r760, %r743, %r759;
	st.shared.u32 	[%r760], %r927;
	shl.b32 	%r761, %r234, 2;
	add.s32 	%r762, %r743, %r761;
	st.shared.u32 	[%r762], %r926;
	shl.b32 	%r763, %r235, 2;
	add.s32 	%r764, %r743, %r763;
	st.shared.u32 	[%r764], %r925;
	shl.b32 	%r765, %r236, 2;
	add.s32 	%r766, %r743, %r765;
	st.shared.u32 	[%r766], %r924;
	shl.b32 	%r767, %r237, 2;
	add.s32 	%r768, %r743, %r767;
	st.shared.u32 	[%r768], %r923;
	shl.b32 	%r769, %r238, 2;
	add.s32 	%r770, %r743, %r769;
	st.shared.u32 	[%r770], %r922;
	shl.b32 	%r771, %r239, 2;
	add.s32 	%r772, %r743, %r771;
	st.shared.u32 	[%r772], %r921;
	shl.b32 	%r773, %r240, 2;
	add.s32 	%r774, %r743, %r773;
	st.shared.u32 	[%r774], %r920;
	shl.b32 	%r775, %r241, 2;
	add.s32 	%r776, %r743, %r775;
	st.shared.u32 	[%r776], %r919;
	shl.b32 	%r777, %r242, 2;
	add.s32 	%r778, %r743, %r777;
	st.shared.u32 	[%r778], %r918;
	shl.b32 	%r779, %r243, 2;
	add.s32 	%r780, %r743, %r779;
	st.shared.u32 	[%r780], %r917;
	bar.sync 	0;
	mad.lo.s32 	%r244, %r2, -72, %r122;
	ld.shared.u32 	%r245, [%r244];
	ld.shared.u32 	%r246, [%r244+1024];
	ld.shared.u32 	%r247, [%r244+2048];
	ld.shared.u32 	%r248, [%r244+3072];
	ld.shared.u32 	%r249, [%r244+4096];
	ld.shared.u32 	%r250, [%r244+5120];
	ld.shared.u32 	%r251, [%r244+6144];
	ld.shared.u32 	%r252, [%r244+7168];
	ld.shared.u32 	%r253, [%r244+8192];
	ld.shared.u32 	%r254, [%r244+9216];
	ld.shared.u32 	%r255, [%r244+10240];
	ld.shared.u32 	%r256, [%r244+11264];
	ld.shared.u32 	%r257, [%r244+12288];
	ld.shared.u32 	%r258, [%r244+13312];
	ld.shared.u32 	%r259, [%r244+14336];
	ld.shared.u32 	%r260, [%r244+15360];
	ld.shared.u32 	%r261, [%r244+16384];
	ld.shared.u32 	%r262, [%r244+17408];
	ld.shared.u32 	%r263, [%r244+18432];
	bar.sync 	0;
	st.shared.u32 	[%r744], %r954;
	st.shared.u32 	[%r746], %r953;
	st.shared.u32 	[%r748], %r952;
	st.shared.u32 	[%r750], %r951;
	st.shared.u32 	[%r752], %r950;
	st.shared.u32 	[%r754], %r949;
	st.shared.u32 	[%r756], %r948;
	st.shared.u32 	[%r758], %r947;
	st.shared.u32 	[%r760], %r946;
	st.shared.u32 	[%r762], %r945;
	st.shared.u32 	[%r764], %r944;
	st.shared.u32 	[%r766], %r943;
	st.shared.u32 	[%r768], %r942;
	st.shared.u32 	[%r770], %r941;
	st.shared.u32 	[%r772], %r940;
	st.shared.u32 	[%r774], %r939;
	st.shared.u32 	[%r776], %r938;
	st.shared.u32 	[%r778], %r937;
	st.shared.u32 	[%r780], %r936;
	bar.sync 	0;
	ld.shared.u32 	%r264, [%r244+1024];
	ld.shared.u32 	%r265, [%r244+2048];
	ld.shared.u32 	%r266, [%r244+3072];
	ld.shared.u32 	%r267, [%r244+4096];
	ld.shared.u32 	%r268, [%r244+5120];
	ld.shared.u32 	%r269, [%r244+6144];
	ld.shared.u32 	%r270, [%r244+7168];
	ld.shared.u32 	%r271, [%r244+8192];
	ld.shared.u32 	%r272, [%r244+9216];
	ld.shared.u32 	%r273, [%r244+10240];
	ld.shared.u32 	%r274, [%r244+11264];
	ld.shared.u32 	%r275, [%r244+12288];
	ld.shared.u32 	%r276, [%r244+13312];
	ld.shared.u32 	%r277, [%r244+14336];
	ld.shared.u32 	%r278, [%r244+15360];
	ld.shared.u32 	%r279, [%r244+16384];
	ld.shared.u32 	%r280, [%r244+17408];
	ld.shared.u32 	%r281, [%r244+18432];
	setp.gt.u64 	%p92, %rd2, %rd15;
	cvta.to.global.u64 	%rd16, %rd6;
	mul.wide.u32 	%rd17, %r2, 4;
	add.s64 	%rd4, %rd16, %rd17;
	cvta.to.global.u64 	%rd18, %rd8;
	add.s64 	%rd5, %rd18, %rd17;
	@%p92 bra 	$L__BB2_83;
	bra.uni 	$L__BB2_84;
$L__BB2_83:
	ld.shared.u32 	%r781, [%r244];
	setp.gt.s32 	%p93, %r245, -1;
	selp.b32 	%r782, -1, -2147483648, %p93;
	xor.b32  	%r783, %r782, %r245;
	st.global.u32 	[%rd4], %r783;
	st.global.u32 	[%rd5], %r781;
$L__BB2_84:
	add.s32 	%r784, %r2, 256;
	cvt.u64.u32 	%rd19, %r784;
	setp.le.u64 	%p94, %rd2, %rd19;
	@%p94 bra 	$L__BB2_86;
	setp.gt.s32 	%p95, %r246, -1;
	selp.b32 	%r785, -1, -2147483648, %p95;
	xor.b32  	%r786, %r785, %r246;
	st.global.u32 	[%rd4+1024], %r786;
	st.global.u32 	[%rd5+1024], %r264;
$L__BB2_86:
	add.s32 	%r787, %r2, 512;
	cvt.u64.u32 	%rd20, %r787;
	setp.le.u64 	%p96, %rd2, %rd20;
	@%p96 bra 	$L__BB2_88;
	setp.gt.s32 	%p97, %r247, -1;
	selp.b32 	%r788, -1, -2147483648, %p97;
	xor.b32  	%r789, %r788, %r247;
	st.global.u32 	[%rd4+2048], %r789;
	st.global.u32 	[%rd5+2048], %r265;
$L__BB2_88:
	add.s32 	%r790, %r2, 768;
	cvt.u64.u32 	%rd21, %r790;
	setp.le.u64 	%p98, %rd2, %rd21;
	@%p98 bra 	$L__BB2_90;
	setp.gt.s32 	%p99, %r248, -1;
	selp.b32 	%r791, -1, -2147483648, %p99;
	xor.b32  	%r792, %r791, %r248;
	st.global.u32 	[%rd4+3072], %r792;
	st.global.u32 	[%rd5+3072], %r266;
$L__BB2_90:
	or.b32  	%r793, %r2, 1024;
	cvt.u64.u32 	%rd22, %r793;
	setp.le.u64 	%p100, %rd2, %rd22;
	@%p100 bra 	$L__BB2_92;
	setp.gt.s32 	%p101, %r249, -1;
	selp.b32 	%r794, -1, -2147483648, %p101;
	xor.b32  	%r795, %r794, %r249;
	st.global.u32 	[%rd4+4096], %r795;
	st.global.u32 	[%rd5+4096], %r267;
$L__BB2_92:
	add.s32 	%r796, %r2, 1280;
	cvt.u64.u32 	%rd23, %r796;
	setp.le.u64 	%p102, %rd2, %rd23;
	@%p102 bra 	$L__BB2_94;
	setp.gt.s32 	%p103, %r250, -1;
	selp.b32 	%r797, -1, -2147483648, %p103;
	xor.b32  	%r798, %r797, %r250;
	st.global.u32 	[%rd4+5120], %r798;
	st.global.u32 	[%rd5+5120], %r268;
$L__BB2_94:
	add.s32 	%r799, %r2, 1536;
	cvt.u64.u32 	%rd24, %r799;
	setp.le.u64 	%p104, %rd2, %rd24;
	@%p104 bra 	$L__BB2_96;
	setp.gt.s32 	%p105, %r251, -1;
	selp.b32 	%r800, -1, -2147483648, %p105;
	xor.b32  	%r801, %r800, %r251;
	st.global.u32 	[%rd4+6144], %r801;
	st.global.u32 	[%rd5+6144], %r269;
$L__BB2_96:
	add.s32 	%r802, %r2, 1792;
	cvt.u64.u32 	%rd25, %r802;
	setp.le.u64 	%p106, %rd2, %rd25;
	@%p106 bra 	$L__BB2_98;
	setp.gt.s32 	%p107, %r252, -1;
	selp.b32 	%r803, -1, -2147483648, %p107;
	xor.b32  	%r804, %r803, %r252;
	st.global.u32 	[%rd4+7168], %r804;
	st.global.u32 	[%rd5+7168], %r270;
$L__BB2_98:
	or.b32  	%r805, %r2, 2048;
	cvt.u64.u32 	%rd26, %r805;
	setp.le.u64 	%p108, %rd2, %rd26;
	@%p108 bra 	$L__BB2_100;
	setp.gt.s32 	%p109, %r253, -1;
	selp.b32 	%r806, -1, -2147483648, %p109;
	xor.b32  	%r807, %r806, %r253;
	st.global.u32 	[%rd4+8192], %r807;
	st.global.u32 	[%rd5+8192], %r271;
$L__BB2_100:
	add.s32 	%r808, %r2, 2304;
	cvt.u64.u32 	%rd27, %r808;
	setp.le.u64 	%p110, %rd2, %rd27;
	@%p110 bra 	$L__BB2_102;
	setp.gt.s32 	%p111, %r254, -1;
	selp.b32 	%r809, -1, -2147483648, %p111;
	xor.b32  	%r810, %r809, %r254;
	st.global.u32 	[%rd4+9216], %r810;
	st.global.u32 	[%rd5+9216], %r272;
$L__BB2_102:
	add.s32 	%r811, %r2, 2560;
	cvt.u64.u32 	%rd28, %r811;
	setp.le.u64 	%p112, %rd2, %rd28;
	@%p112 bra 	$L__BB2_104;
	setp.gt.s32 	%p113, %r255, -1;
	selp.b32 	%r812, -1, -2147483648, %p113;
	xor.b32  	%r813, %r812, %r255;
	st.global.u32 	[%rd4+10240], %r813;
	st.global.u32 	[%rd5+10240], %r273;
$L__BB2_104:
	add.s32 	%r814, %r2, 2816;
	cvt.u64.u32 	%rd29, %r814;
	setp.le.u64 	%p114, %rd2, %rd29;
	@%p114 bra 	$L__BB2_106;
	setp.gt.s32 	%p115, %r256, -1;
	selp.b32 	%r815, -1, -2147483648, %p115;
	xor.b32  	%r816, %r815, %r256;
	st.global.u32 	[%rd4+11264], %r816;
	st.global.u32 	[%rd5+11264], %r274;
$L__BB2_106:
	or.b32  	%r817, %r2, 3072;
	cvt.u64.u32 	%rd30, %r817;
	setp.le.u64 	%p116, %rd2, %rd30;
	@%p116 bra 	$L__BB2_108;
	setp.gt.s32 	%p117, %r257, -1;
	selp.b32 	%r818, -1, -2147483648, %p117;
	xor.b32  	%r819, %r818, %r257;
	st.global.u32 	[%rd4+12288], %r819;
	st.global.u32 	[%rd5+12288], %r275;
$L__BB2_108:
	add.s32 	%r820, %r2, 3328;
	cvt.u64.u32 	%rd31, %r820;
	setp.le.u64 	%p118, %rd2, %rd31;
	@%p118 bra 	$L__BB2_110;
	setp.gt.s32 	%p119, %r258, -1;
	selp.b32 	%r821, -1, -2147483648, %p119;
	xor.b32  	%r822, %r821, %r258;
	st.global.u32 	[%rd4+13312], %r822;
	st.global.u32 	[%rd5+13312], %r276;
$L__BB2_110:
	add.s32 	%r823, %r2, 3584;
	cvt.u64.u32 	%rd32, %r823;
	setp.le.u64 	%p120, %rd2, %rd32;
	@%p120 bra 	$L__BB2_112;
	setp.gt.s32 	%p121, %r259, -1;
	selp.b32 	%r824, -1, -2147483648, %p121;
	xor.b32  	%r825, %r824, %r259;
	st.global.u32 	[%rd4+14336], %r825;
	st.global.u32 	[%rd5+14336], %r277;
$L__BB2_112:
	add.s32 	%r826, %r2, 3840;
	cvt.u64.u32 	%rd33, %r826;
	setp.le.u64 	%p122, %rd2, %rd33;
	@%p122 bra 	$L__BB2_114;
	setp.gt.s32 	%p123, %r260, -1;
	selp.b32 	%r827, -1, -2147483648, %p123;
	xor.b32  	%r828, %r827, %r260;
	st.global.u32 	[%rd4+15360], %r828;
	st.global.u32 	[%rd5+15360], %r278;
$L__BB2_114:
	or.b32  	%r829, %r2, 4096;
	cvt.u64.u32 	%rd34, %r829;
	setp.le.u64 	%p124, %rd2, %rd34;
	@%p124 bra 	$L__BB2_116;
	setp.gt.s32 	%p125, %r261, -1;
	selp.b32 	%r830, -1, -2147483648, %p125;
	xor.b32  	%r831, %r830, %r261;
	st.global.u32 	[%rd4+16384], %r831;
	st.global.u32 	[%rd5+16384], %r279;
$L__BB2_116:
	add.s32 	%r832, %r2, 4352;
	cvt.u64.u32 	%rd35, %r832;
	setp.le.u64 	%p126, %rd2, %rd35;
	@%p126 bra 	$L__BB2_118;
	setp.gt.s32 	%p127, %r262, -1;
	selp.b32 	%r833, -1, -2147483648, %p127;
	xor.b32  	%r834, %r833, %r262;
	st.global.u32 	[%rd4+17408], %r834;
	st.global.u32 	[%rd5+17408], %r280;
$L__BB2_118:
	add.s32 	%r835, %r2, 4608;
	cvt.u64.u32 	%rd36, %r835;
	setp.le.u64 	%p128, %rd2, %rd36;
	@%p128 bra 	$L__BB2_120;
	setp.gt.s32 	%p129, %r263, -1;
	selp.b32 	%r836, -1, -2147483648, %p129;
	xor.b32  	%r837, %r836, %r263;
	st.global.u32 	[%rd4+18432], %r837;
	st.global.u32 	[%rd5+18432], %r281;
$L__BB2_120:
	ret;
$L__BB2_121:
	shl.b32 	%r838, %r225, 2;
	mov.u32 	%r839, _ZZN3cub18CUB_300001_SM_10006detail10radix_sort31DeviceRadixSortSingleTileKernelINS1_5radix10policy_hubIfiyE10Policy1000ELNS0_9SortOrderE1EfiyNS1_21identity_decomposer_tEEEvPKT1_PSA_PKT2_PSE_T3_iiT4_E12temp_storage;
	add.s32 	%r840, %r839, %r838;
	st.shared.u32 	[%r840], %r935;
	shl.b32 	%r841, %r226, 2;
	add.s32 	%r842, %r839, %r841;
	st.shared.u32 	[%r842], %r934;
	shl.b32 	%r843, %r227, 2;
	add.s32 	%r844, %r839, %r843;
	st.shared.u32 	[%r844], %r933;
	shl.b32 	%r845, %r228, 2;
	add.s32 	%r846, %r839, %r845;
	st.shared.u32 	[%r846], %r932;
	shl.b32 	%r847, %r229, 2;
	add.s32 	%r848, %r839, %r847;
	st.shared.u32 	[%r848], %r931;
	shl.b32 	%r849, %r230, 2;
	add.s32 	%r850, %r839, %r849;
	st.shared.u32 	[%r850], %r930;
	shl.b32 	%r851, %r231, 2;
	add.s32 	%r852, %r839, %r851;
	st.shared.u32 	[%r852], %r929;
	shl.b32 	%r853, %r232, 2;
	add.s32 	%r854, %r839, %r853;
	st.shared.u32 	[%r854], %r928;
	shl.b32 	%r855, %r233, 2;
	add.s32 	%r856, %r839, %r855;
	st.shared.u32 	[%r856], %r927;
	shl.b32 	%r857, %r234, 2;
	add.s32 	%r858, %r839, %r857;
	st.shared.u32 	[%r858], %r926;
	shl.b32 	%r859, %r235, 2;
	add.s32 	%r860, %r839, %r859;
	st.shared.u32 	[%r860], %r925;
	shl.b32 	%r861, %r236, 2;
	add.s32 	%r862, %r839, %r861;
	st.shared.u32 	[%r862], %r924;
	shl.b32 	%r863, %r237, 2;
	add.s32 	%r864, %r839, %r863;
	st.shared.u32 	[%r864], %r923;
	shl.b32 	%r865, %r238, 2;
	add.s32 	%r866, %r839, %r865;
	st.shared.u32 	[%r866], %r922;
	shl.b32 	%r867, %r239, 2;
	add.s32 	%r868, %r839, %r867;
	st.shared.u32 	[%r868], %r921;
	shl.b32 	%r869, %r240, 2;
	add.s32 	%r870, %r839, %r869;
	st.shared.u32 	[%r870], %r920;
	shl.b32 	%r871, %r241, 2;
	add.s32 	%r872, %r839, %r871;
	st.shared.u32 	[%r872], %r919;
	shl.b32 	%r873, %r242, 2;
	add.s32 	%r874, %r839, %r873;
	st.shared.u32 	[%r874], %r918;
	shl.b32 	%r875, %r243, 2;
	add.s32 	%r876, %r839, %r875;
	st.shared.u32 	[%r876], %r917;
	bar.sync 	0;
	ld.shared.u32 	%r935, [%r122];
	ld.shared.u32 	%r934, [%r122+4];
	ld.shared.u32 	%r933, [%r122+8];
	ld.shared.u32 	%r932, [%r122+12];
	ld.shared.u32 	%r931, [%r122+16];
	ld.shared.u32 	%r930, [%r122+20];
	ld.shared.u32 	%r929, [%r122+24];
	ld.shared.u32 	%r928, [%r122+28];
	ld.shared.u32 	%r927, [%r122+32];
	ld.shared.u32 	%r926, [%r122+36];
	ld.shared.u32 	%r925, [%r122+40];
	ld.shared.u32 	%r924, [%r122+44];
	ld.shared.u32 	%r923, [%r122+48];
	ld.shared.u32 	%r922, [%r122+52];
	ld.shared.u32 	%r921, [%r122+56];
	ld.shared.u32 	%r920, [%r122+60];
	ld.shared.u32 	%r919, [%r122+64];
	ld.shared.u32 	%r918, [%r122+68];
	ld.shared.u32 	%r917, [%r122+72];
	bar.sync 	0;
	st.shared.u32 	[%r840], %r954;
	st.shared.u32 	[%r842], %r953;
	st.shared.u32 	[%r844], %r952;
	st.shared.u32 	[%r846], %r951;
	st.shared.u32 	[%r848], %r950;
	st.shared.u32 	[%r850], %r949;
	st.shared.u32 	[%r852], %r948;
	st.shared.u32 	[%r854], %r947;
	st.shared.u32 	[%r856], %r946;
	st.shared.u32 	[%r858], %r945;
	st.shared.u32 	[%r860], %r944;
	st.shared.u32 	[%r862], %r943;
	st.shared.u32 	[%r864], %r942;
	st.shared.u32 	[%r866], %r941;
	st.shared.u32 	[%r868], %r940;
	st.shared.u32 	[%r870], %r939;
	st.shared.u32 	[%r872], %r938;
	st.shared.u32 	[%r874], %r937;
	st.shared.u32 	[%r876], %r936;
	bar.sync 	0;
	ld.shared.u32 	%r954, [%r122];
	ld.shared.u32 	%r953, [%r122+4];
	ld.shared.u32 	%r952, [%r122+8];
	ld.shared.u32 	%r951, [%r122+12];
	ld.shared.u32 	%r950, [%r122+16];
	ld.shared.u32 	%r949, [%r122+20];
	ld.shared.u32 	%r948, [%r122+24];
	ld.shared.u32 	%r947, [%r122+28];
	ld.shared.u32 	%r946, [%r122+32];
	ld.shared.u32 	%r945, [%r122+36];
	ld.shared.u32 	%r944, [%r122+40];
	ld.shared.u32 	%r943, [%r122+44];
	ld.shared.u32 	%r942, [%r122+48];
	ld.shared.u32 	%r941, [%r122+52];
	ld.shared.u32 	%r940, [%r122+56];
	ld.shared.u32 	%r939, [%r122+60];
	ld.shared.u32 	%r938, [%r122+64];
	ld.shared.u32 	%r937, [%r122+68];
	ld.shared.u32 	%r936, [%r122+72];
	bar.sync 	0;
	add.s32 	%r916, %r916, 6;
	add.s32 	%r915, %r915, -6;
	bra.uni 	$L__BB2_77;

}
	// .globl	_ZN3cub18CUB_300001_SM_10006detail10radix_sort30DeviceRadixSortHistogramKernelINS1_5radix10policy_hubIfiyE10Policy1000ELNS0_9SortOrderE1EfyNS1_21identity_decomposer_tEEEvPT2_PKT1_SA_iiT3_
.visible .entry _ZN3cub18CUB_300001_SM_10006detail10radix_sort30DeviceRadixSortHistogramKernelINS1_5radix10policy_hubIfiyE10Policy1000ELNS0_9SortOrderE1EfyNS1_21identity_decomposer_tEEEvPT2_PKT1_SA_iiT3_(
	.param .u64 .ptr .align 1 _ZN3cub18CUB_300001_SM_10006detail10radix_sort30DeviceRadixSortHistogramKernelINS1_5radix10policy_hubIfiyE10Policy1000ELNS0_9SortOrderE1EfyNS1_21identity_decomposer_tEEEvPT2_PKT1_SA_iiT3__param_0,
	.param .u64 .ptr .align 1 _ZN3cub18CUB_300001_SM_10006detail10radix_sort30DeviceRadixSortHistogramKernelINS1_5radix10policy_hubIfiyE10Policy1000ELNS0_9SortOrderE1EfyNS1_21identity_decomposer_tEEEvPT2_PKT1_SA_iiT3__param_1,
	.param .u64 _ZN3cub18CUB_300001_SM_10006detail10radix_sort30DeviceRadixSortHistogramKernelINS1_5radix10policy_hubIfiyE10Policy1000ELNS0_9SortOrderE1EfyNS1_21identity_decomposer_tEEEvPT2_PKT1_SA_iiT3__param_2,
	.param .u32 _ZN3cub18CUB_300001_SM_10006detail10radix_sort30DeviceRadixSortHistogramKernelINS1_5radix10policy_hubIfiyE10Policy1000ELNS0_9SortOrderE1EfyNS1_21identity_decomposer_tEEEvPT2_PKT1_SA_iiT3__param_3,
	.param .u32 _ZN3cub18CUB_300001_SM_10006detail10radix_sort30DeviceRadixSortHistogramKernelINS1_5radix10policy_hubIfiyE10Policy1000ELNS0_9SortOrderE1EfyNS1_21identity_decomposer_tEEEvPT2_PKT1_SA_iiT3__param_4,
	.param .align 1 .b8 _ZN3cub18CUB_300001_SM_10006detail10radix_sort30DeviceRadixSortHistogramKernelINS1_5radix10policy_hubIfiyE10Policy1000ELNS0_9SortOrderE1EfyNS1_21identity_decomposer_tEEEvPT2_PKT1_SA_iiT3__param_5[1]
)
.maxntid 128
{
	.reg .pred 	%p<123>;
	.reg .b32 	%r<518>;
	.reg .b64 	%rd<137>;
	// demoted variable
	.shared .align 4 .b8 _ZZN3cub18CUB_300001_SM_10006detail10radix_sort30DeviceRadixSortHistogramKernelINS1_5radix10policy_hubIfiyE10Policy1000ELNS0_9SortOrderE1EfyNS1_21identity_decomposer_tEEEvPT2_PKT1_SA_iiT3_E12temp_storage[4096];
	ld.param.u64 	%rd18, [_ZN3cub18CUB_300001_SM_10006detail10radix_sort30DeviceRadixSortHistogramKernelINS1_5radix10policy_hubIfiyE10Policy1000ELNS0_9SortOrderE1EfyNS1_21identity_decomposer_tEEEvPT2_PKT1_SA_iiT3__param_0];
	ld.param.u64 	%rd19, [_ZN3cub18CUB_300001_SM_10006detail10radix_sort30DeviceRadixSortHistogramKernelINS1_5radix10policy_hubIfiyE10Policy1000ELNS0_9SortOrderE1EfyNS1_21identity_decomposer_tEEEvPT2_PKT1_SA_iiT3__param_1];
	ld.param.u64 	%rd17, [_ZN3cub18CUB_300001_SM_10006detail10radix_sort30DeviceRadixSortHistogramKernelINS1_5radix10policy_hubIfiyE10Policy1000ELNS0_9SortOrderE1EfyNS1_21identity_decomposer_tEEEvPT2_PKT1_SA_iiT3__param_2];
	ld.param.u32 	%r174, [_ZN3cub18CUB_300001_SM_10006detail10radix_sort30DeviceRadixSortHistogramKernelINS1_5radix10policy_hubIfiyE10Policy1000ELNS0_9SortOrderE1EfyNS1_21identity_decomposer_tEEEvPT2_PKT1_SA_iiT3__param_3];
	ld.param.u32 	%r175, [_ZN3cub18CUB_300001_SM_10006detail10radix_sort30DeviceRadixSortHistogramKernelINS1_5radix10policy_hubIfiyE10Policy1000ELNS0_9SortOrderE1EfyNS1_21identity_decomposer_tEEEvPT2_PKT1_SA_iiT3__param_4];
	cvta.to.global.u64 	%rd1, %rd19;
	cvta.to.global.u64 	%rd2, %rd18;
	setp.eq.s64 	%p2, %rd17, 0;
	@%p2 bra 	$L__BB3_153;
	sub.s32 	%r176, %r175, %r174;
	add.s32 	%r177, %r176, 7;
	shr.s32 	%r178, %r177, 31;
	shr.u32 	%r179, %r178, 29;
	add.s32 	%r180, %r177, %r179;
	shr.s32 	%r181, %r180, 3;
	mov.u32 	%r182, %tid.x;
	setp.gt.u32 	%p3, %r182, 255;
	setp.lt.s32 	%p4, %r177, 8;
	mov.u32 	%r183, %ctaid.x;
	shl.b32 	%r184, %r183, 11;
	cvt.u64.u32 	%rd3, %r184;
	mov.u32 	%r185, %nctaid.x;
	shl.b32 	%r186, %r185, 11;
	cvt.u64.u32 	%rd4, %r186;
	add.s32 	%r1, %r181, -1;
	and.b32  	%r2, %r181, 15;
	and.b32  	%r3, %r181, 7;
	add.s32 	%r4, %r3, -1;
	and.b32  	%r5, %r181, 3;
	or.pred  	%p1, %p3, %p4;
	shl.b32 	%r187, %r182, 2;
	mov.u32 	%r188, _ZZN3cub18CUB_300001_SM_10006detail10radix_sort30DeviceRadixSortHistogramKernelINS1_5radix10policy_hubIfiyE10Policy1000ELNS0_9SortOrderE1EfyNS1_21identity_decomposer_tEEEvPT2_PKT1_SA_iiT3_E12temp_storage;
	add.s32 	%r6, %r188, %r187;
	and.b32  	%r7, %r181, 268435440;
	cvt.u64.u32 	%rd5, %r182;
	add.s32 	%r8, %r182, 128;
	add.s32 	%r9, %r182, 256;
	add.s32 	%r10, %r182, 384;
	add.s32 	%r11, %r182, 512;
	add.s32 	%r12, %r182, 640;
	add.s32 	%r13, %r182, 768;
	or.b32  	%r14, %r182, 1024;
	add.s32 	%r15, %r182, 1920;
	and.b32  	%r16, %r181, 268435448;
	and.b32  	%r17, %r181, 1;
	neg.s32 	%r18, %r7;
	add.s32 	%r19, %r6, 8192;
	add.s64 	%rd21, %rd17, -1;
	shr.u64 	%rd22, %rd21, 30;
	add.s64 	%rd23, %rd22, 1;
	min.u64 	%rd6, %rd23, %rd17;
	mov.b64 	%rd135, 0;
$L__BB3_2:
	@%p1 bra 	$L__BB3_30;
	setp.lt.u32 	%p5, %r1, 15;
	mov.b32 	%r471, 0;
	@%p5 bra 	$L__BB3_6;
	mov.u32 	%r468, %r19;
	mov.u32 	%r469, %r18;
$L__BB3_5:
	.pragma "nounroll";
	mov.b32 	%r190, 0;
	st.shared.u32 	[%r468+-8192], %r190;
	st.shared.u32 	[%r468+-7168], %r190;
	st.shared.u32 	[%r468+-6144], %r190;
	st.shared.u32 	[%r468+-5120], %r190;
	st.shared.u32 	[%r468+-4096], %r190;
	st.shared.u32 	[%r468+-3072], %r190;
	st.shared.u32 	[%r468+-2048], %r190;
	st.shared.u32 	[%r468+-1024], %r190;
	st.shared.u32 	[%r468], %r190;
	st.shared.u32 	[%r468+1024], %r190;
	st.shared.u32 	[%r468+2048], %r190;
	st.shared.u32 	[%r468+3072], %r190;
	st.shared.u32 	[%r468+4096], %r190;
	st.shared.u32 	[%r468+5120], %r190;
	st.shared.u32 	[%r468+6144], %r190;
	st.shared.u32 	[%r468+7168], %r190;
	add.s32 	%r469, %r469, 16;
	add.s32 	%r468, %r468, 16384;
	setp.ne.s32 	%p6, %r469, 0;
	mov.u32 	%r471, %r7;
	@%p6 bra 	$L__BB3_5;
$L__BB3_6:
	add.s32 	%r25, %r2, -1;
	setp.eq.s32 	%p7, %r2, 0;
	@%p7 bra 	$L__BB3_16;
	setp.lt.u32 	%p8, %r25, 7;
	@%p8 bra 	$L__BB3_9;
	shl.b32 	%r191, %r471, 10;
	add.s32 	%r192, %r6, %r191;
	mov.b32 	%r193, 0;
	st.shared.u32 	[%r192], %r193;
	st.shared.u32 	[%r192+1024], %r193;
	st.shared.u32 	[%r192+2048], %r193;
	st.shared.u32 	[%r192+3072], %r193;
	st.shared.u32 	[%r192+4096], %r193;
	st.shared.u32 	[%r192+5120], %r193;
	st.shared.u32 	[%r192+6144], %r193;
	st.shared.u32 	[%r192+7168], %r193;
	add.s32 	%r471, %r471, 8;
$L__BB3_9:
	setp.eq.s32 	%p9, %r3, 0;
	@%p9 bra 	$L__BB3_16;
	setp.lt.u32 	%p10, %r4, 3;
	@%p10 bra 	$L__BB3_12;
	shl.b32 	%r194, %r471, 10;
	add.s32 	%r195, %r6, %r194;
	mov.b32 	%r196, 0;
	st.shared.u32 	[%r195], %r196;
	st.shared.u32 	[%r195+1024], %r196;
	st.shared.u32 	[%r195+2048], %r196;
	st.shared.u32 	[%r195+3072], %r196;
	add.s32 	%r471, %r471, 4;
$L__BB3_12:
	setp.eq.s32 	%p11, %r5, 0;
	@%p11 bra 	$L__BB3_16;
	setp.eq.s32 	%p12, %r5, 1;
	shl.b32 	%r197, %r471, 10;
	add.s32 	%r30, %r6, %r197;
	mov.b32 	%r198, 0;
	st.shared.u32 	[%r30], %r198;
	@%p12 bra 	$L__BB3_16;
	setp.eq.s32 	%p13, %r5, 2;
	mov.b32 	%r199, 0;
	st.shared.u32 	[%r30+1024], %r199;
	@%p13 bra 	$L__BB3_16;
	mov.b32 	%r200, 0;
	st.shared.u32 	[%r30+2048], %r200;
$L__BB3_16:
	cvt.u32.u64 	%r201, %rd5;
	setp.gt.u32 	%p14, %r201, 127;
	@%p14 bra 	$L__BB3_30;
	setp.lt.u32 	%p15, %r1, 15;
	mov.b32 	%r475, 0;
	@%p15 bra 	$L__BB3_20;
	mov.b32 	%r473, 0;
$L__BB3_19:
	.pragma "nounroll";
	shl.b32 	%r204, %r473, 10;
	add.s32 	%r205, %r6, %r204;
	mov.b32 	%r206, 0;
	st.shared.u32 	[%r205+512], %r206;
	st.shared.u32 	[%r205+1536], %r206;
	st.shared.u32 	[%r205+2560], %r206;
	st.shared.u32 	[%r205+3584], %r206;
	st.shared.u32 	[%r205+4608], %r206;
	st.shared.u32 	[%r205+5632], %r206;
	st.shared.u32 	[%r205+6656], %r206;
	st.shared.u32 	[%r205+7680], %r206;
	st.shared.u32 	[%r205+8704], %r206;
	st.shared.u32 	[%r205+9728], %r206;
	st.shared.u32 	[%r205+10752], %r206;
	st.shared.u32 	[%r205+11776], %r206;
	st.shared.u32 	[%r205+12800], %r206;
	st.shared.u32 	[%r205+13824], %r206;
	st.shared.u32 	[%r205+14848], %r206;
	st.shared.u32 	[%r205+15872], %r206;
	add.s32 	%r473, %r473, 16;
	setp.ne.s32 	%p16, %r473, %r7;
	mov.u32 	%r475, %r7;
	@%p16 bra 	$L__BB3_19;
$L__BB3_20:
	setp.eq.s32 	%p17, %r2, 0;
	@%p17 bra 	$L__BB3_30;
	setp.lt.u32 	%p18, %r25, 7;
	@%p18 bra 	$L__BB3_23;
	shl.b32 	%r207, %r475, 10;
	add.s32 	%r208, %r6, %r207;
	mov.b32 	%r209, 0;
	st.shared.u32 	[%r208+512], %r209;
	st.shared.u32 	[%r208+1536], %r209;
	st.shared.u32 	[%r208+2560], %r209;
	st.shared.u32 	[%r208+3584], %r209;
	st.shared.u32 	[%r208+4608], %r209;
	st.shared.u32 	[%r208+5632], %r209;
	st.shared.u32 	[%r208+6656], %r209;
	st.shared.u32 	[%r208+7680], %r209;
	add.s32 	%r475, %r475, 8;
$L__BB3_23:
	setp.eq.s32 	%p19, %r3, 0;
	@%p19 bra 	$L__BB3_30;
	setp.lt.u32 	%p20, %r4, 3;
	@%p20 bra 	$L__BB3_26;
	shl.b32 	%r210, %r475, 10;
	add.s32 	%r211, %r6, %r210;
	mov.b32 	%r212, 0;
	st.shared.u32 	[%r211+512], %r212;
	st.shared.u32 	[%r211+1536], %r212;
	st.shared.u32 	[%r211+2560], %r212;
	st.shared.u32 	[%r211+3584], %r212;
	add.s32 	%r475, %r475, 4;
$L__BB3_26:
	setp.eq.s32 	%p21, %r5, 0;
	@%p21 bra 	$L__BB3_30;
	setp.eq.s32 	%p22, %r5, 1;
	shl.b32 	%r213, %r475, 10;
	add.s32 	%r38, %r6, %r213;
	mov.b32 	%r214, 0;
	st.shared.u32 	[%r38+512], %r214;
	@%p22 bra 	$L__BB3_30;
	setp.eq.s32 	%p23, %r5, 2;
	mov.b32 	%r215, 0;
	st.shared.u32 	[%r38+1536], %r215;
	@%p23 bra 	$L__BB3_30;
	mov.b32 	%r216, 0;
	st.shared.u32 	[%r38+2560], %r216;
$L__BB3_30:
	bar.sync 	0;
	bar.sync 	0;
	shl.b64 	%rd8, %rd135, 30;
	sub.s64 	%rd24, %rd17, %rd8;
	min.u64 	%rd9, %rd24, 1073741824;
	setp.le.u64 	%p24, %rd9, %rd3;
	@%p24 bra 	$L__BB3_70;
	mov.u64 	%rd136, %rd3;
$L__BB3_32:
	add.s64 	%rd11, %rd136, %rd8;
	sub.s64 	%rd12, %rd17, %rd11;
	setp.lt.u64 	%p25, %rd12, 2048;
	@%p25 bra 	$L__BB3_34;
	add.s64 	%rd27, %rd11, %rd5;
	shl.b64 	%rd28, %rd27, 2;
	add.s64 	%rd29, %rd1, %rd28;
	ld.global.u32 	%r507, [%rd29];
	ld.global.u32 	%r506, [%rd29+512];
	ld.global.u32 	%r505, [%rd29+1024];
	ld.global.u32 	%r504, [%rd29+1536];
	ld.global.u32 	%r503, [%rd29+2048];
	ld.global.u32 	%r502, [%rd29+2560];
	ld.global.u32 	%r501, [%rd29+3072];
	ld.global.u32 	%r500, [%rd29+3584];
	ld.global.u32 	%r499, [%rd29+4096];
	ld.global.u32 	%r498, [%rd29+4608];
	ld.global.u32 	%r497, [%rd29+5120];
	ld.global.u32 	%r496, [%rd29+5632];
	ld.global.u32 	%r495, [%rd29+6144];
	ld.global.u32 	%r494, [%rd29+6656];
	ld.global.u32 	%r493, [%rd29+7168];
	ld.global.u32 	%r492, [%rd29+7680];
	bra.uni 	$L__BB3_66;
$L__BB3_34:
	cvt.u32.u64 	%r218, %rd5;
	cvt.u32.u64 	%r55, %rd12;
	setp.ge.s32 	%p26, %r218, %r55;
	add.s64 	%rd25, %rd11, %rd5;
	shl.b64 	%rd26, %rd25, 2;
	add.s64 	%rd13, %rd1, %rd26;
	mov.b32 	%r507, -1;
	@%p26 bra 	$L__BB3_36;
	ld.global.u32 	%r507, [%rd13];
$L__BB3_36:
	setp.ge.s32 	%p27, %r8, %r55;
	mov.b32 	%r506, -1;
	@%p27 bra 	$L__BB3_38;
	ld.global.u32 	%r506, [%rd13+512];
$L__BB3_38:
	setp.ge.s32 	%p28, %r9, %r55;
	mov.b32 	%r505, -1;
	@%p28 bra 	$L__BB3_40;
	ld.global.u32 	%r505, [%rd13+1024];
$L__BB3_40:
	setp.ge.s32 	%p29, %r10, %r55;
	mov.b32 	%r504, -1;
	@%p29 bra 	$L__BB3_42;
	ld.global.u32 	%r504, [%rd13+1536];
$L__BB3_42:
	setp.ge.s32 	%p30, %r11, %r55;
	mov.b32 	%r503, -1;
	@%p30 bra 	$L__BB3_44;
	ld.global.u32 	%r503, [%rd13+2048];
$L__BB3_44:
	setp.ge.s32 	%p31, %r12, %r55;
	mov.b32 	%r502, -1;
	@%p31 bra 	$L__BB3_46;
	ld.global.u32 	%r502, [%rd13+2560];
$L__BB3_46:
	setp.ge.s32 	%p32, %r13, %r55;
	mov.b32 	%r501, -1;
	@%p32 bra 	$L__BB3_48;
	ld.global.u32 	%r501, [%rd13+3072];
$L__BB3_48:
	mov.u32 	%r226, %tid.x;
	add.s32 	%r227, %r226, 896;
	setp.ge.s32 	%p33, %r227, %r55;
	mov.b32 	%r500, -1;
	@%p33 bra 	$L__BB3_50;
	ld.global.u32 	%r500, [%rd13+3584];
$L__BB3_50:
	setp.ge.s32 	%p34, %r14, %r55;
	mov.b32 	%r499, -1;
	@%p34 bra 	$L__BB3_52;
	ld.global.u32 	%r499, [%rd13+4096];
$L__BB3_52:
	add.s32 	%r231, %r226, 1152;
	setp.ge.s32 	%p35, %r231, %r55;
	mov.b32 	%r498, -1;
	@%p35 bra 	$L__BB3_54;
	ld.global.u32 	%r498, [%rd13+4608];
$L__BB3_54:
	add.s32 	%r234, %r226, 1280;
	setp.ge.s32 	%p36, %r234, %r55;
	mov.b32 	%r497, -1;
	@%p36 bra 	$L__BB3_56;
	ld.global.u32 	%r497, [%rd13+5120];
$L__BB3_56:
	add.s32 	%r237, %r226, 1408;
	setp.ge.s32 	%p37, %r237, %r55;
	mov.b32 	%r496, -1;
	@%p37 bra 	$L__BB3_58;
	ld.global.u32 	%r496, [%rd13+5632];
$L__BB3_58:
	add.s32 	%r240, %r226, 1536;
	setp.ge.s32 	%p38, %r240, %r55;
	mov.b32 	%r495, -1;
	@%p38 bra 	$L__BB3_60;
	ld.global.u32 	%r495, [%rd13+6144];
$L__BB3_60:
	add.s32 	%r243, %r226, 1664;
	setp.ge.s32 	%p39, %r243, %r55;
	mov.b32 	%r494, -1;
	@%p39 bra 	$L__BB3_62;
	ld.global.u32 	%r494, [%rd13+6656];
$L__BB3_62:
	add.s32 	%r246, %r226, 1792;
	setp.ge.s32 	%p40, %r246, %r55;
	mov.b32 	%r493, -1;
	@%p40 bra 	$L__BB3_64;
	ld.global.u32 	%r493, [%rd13+7168];
$L__BB3_64:
	setp.ge.s32 	%p41, %r15, %r55;
	mov.b32 	%r492, -1;
	@%p41 bra 	$L__BB3_66;
	ld.global.u32 	%r492, [%rd13+7680];
$L__BB3_66:
	setp.le.s32 	%p42, %r175, %r174;
	@%p42 bra 	$L__BB3_69;
	setp.lt.s32 	%p43, %r507, 0;
	selp.b32 	%r249, 0, 2147483647, %p43;
	xor.b32  	%r250, %r249, %r507;
	setp.lt.s32 	%p44, %r506, 0;
	selp.b32 	%r251, 0, 2147483647, %p44;
	xor.b32  	%r252, %r251, %r506;
	setp.lt.s32 	%p45, %r505, 0;
	selp.b32 	%r253, 0, 2147483647, %p45;
	xor.b32  	%r254, %r253, %r505;
	setp.lt.s32 	%p46, %r504, 0;
	selp.b32 	%r255, 0, 2147483647, %p46;
	xor.b32  	%r256, %r255, %r504;
	setp.lt.s32 	%p47, %r503, 0;
	selp.b32 	%r257, 0, 2147483647, %p47;
	xor.b32  	%r258, %r257, %r503;
	setp.lt.s32 	%p48, %r502, 0;
	selp.b32 	%r259, 0, 2147483647, %p48;
	xor.b32  	%r260, %r259, %r502;
	setp.lt.s32 	%p49, %r501, 0;
	selp.b32 	%r261, 0, 2147483647, %p49;
	xor.b32  	%r262, %r261, %r501;
	setp.lt.s32 	%p50, %r500, 0;
	selp.b32 	%r263, 0, 2147483647, %p50;
	xor.b32  	%r264, %r263, %r500;
	setp.lt.s32 	%p51, %r499, 0;
	selp.b32 	%r265, 0, 2147483647, %p51;
	xor.b32  	%r266, %r265, %r499;
	setp.lt.s32 	%p52, %r498, 0;
	selp.b32 	%r267, 0, 2147483647, %p52;
	xor.b32  	%r268, %r267, %r498;
	setp.lt.s32 	%p53, %r497, 0;
	selp.b32 	%r269, 0, 2147483647, %p53;
	xor.b32  	%r270, %r269, %r497;
	setp.lt.s32 	%p54, %r496, 0;
	selp.b32 	%r271, 0, 2147483647, %p54;
	xor.b32  	%r272, %r271, %r496;
	setp.lt.s32 	%p55, %r495, 0;
	selp.b32 	%r273, 0, 2147483647, %p55;
	xor.b32  	%r274, %r273, %r495;
	setp.lt.s32 	%p56, %r494, 0;
	selp.b32 	%r275, 0, 2147483647, %p56;
	xor.b32  	%r276, %r275, %r494;
	setp.lt.s32 	%p57, %r493, 0;
	selp.b32 	%r277, 0, 2147483647, %p57;
	xor.b32  	%r278, %r277, %r493;
	setp.lt.s32 	%p58, %r492, 0;
	selp.b32 	%r279, 0, 2147483647, %p58;
	xor.b32  	%r280, %r279, %r492;
	setp.eq.s32 	%p59, %r250, 2147483647;
	selp.b32 	%r103, -2147483648, %r250, %p59;
	setp.eq.s32 	%p60, %r252, 2147483647;
	selp.b32 	%r104, -2147483648, %r252, %p60;
	setp.eq.s32 	%p61, %r254, 2147483647;
	selp.b32 	%r105, -2147483648, %r254, %p61;
	setp.eq.s32 	%p62, %r256, 2147483647;
	selp.b32 	%r106, -2147483648, %r256, %p62;
	setp.eq.s32 	%p63, %r258, 2147483647;
	selp.b32 	%r107, -2147483648, %r258, %p63;
	setp.eq.s32 	%p64, %r260, 2147483647;
	selp.b32 	%r108, -2147483648, %r260, %p64;
	setp.eq.s32 	%p65, %r262, 2147483647;
	selp.b32 	%r109, -2147483648, %r262, %p65;
	setp.eq.s32 	%p66, %r264, 2147483647;
	selp.b32 	%r110, -2147483648, %r264, %p66;
	setp.eq.s32 	%p67, %r266, 2147483647;
	selp.b32 	%r111, -2147483648, %r266, %p67;
	setp.eq.s32 	%p68, %r268, 2147483647;
	selp.b32 	%r112, -2147483648, %r268, %p68;
	setp.eq.s32 	%p69, %r270, 2147483647;
	selp.b32 	%r113, -2147483648, %r270, %p69;
	setp.eq.s32 	%p70, %r272, 2147483647;
	selp.b32 	%r114, -2147483648, %r272, %p70;
	setp.eq.s32 	%p71, %r274, 2147483647;
	selp.b32 	%r115, -2147483648, %r274, %p71;
	setp.eq.s32 	%p72, %r276, 2147483647;
	selp.b32 	%r116, -2147483648, %r276, %p72;
	setp.eq.s32 	%p73, %r278, 2147483647;
	selp.b32 	%r117, -2147483648, %r278, %p73;
	setp.eq.s32 	%p74, %r280, 2147483647;
	selp.b32 	%r118, -2147483648, %r280, %p74;
	mov.b32 	%r508, 0;
	mov.u32 	%r509, %r174;
$L__BB3_68:
	sub.s32 	%r281, %r175, %r509;
	shl.b32 	%r282, %r508, 10;
	mov.u32 	%r283, _ZZN3cub18CUB_300001_SM_10006detail10radix_sort30DeviceRadixSortHistogramKernelINS1_5radix10policy_hubIfiyE10Policy1000ELNS0_9SortOrderE1EfyNS1_21identity_decomposer_tEEEvPT2_PKT1_SA_iiT3_E12temp_storage;
	add.s32 	%r284, %r283, %r282;
	min.s32 	%r285, %r281, 8;
	mov.b32 	%r286, -1;
	shl.b32 	%r287, %r286, %r285;
	not.b32 	%r288, %r287;
	shr.u32 	%r289, %r103, %r509;
	and.b32  	%r290, %r289, %r288;
	shl.b32 	%r291, %r290, 2;
	add.s32 	%r292, %r284, %r291;
	atom.shared.add.u32 	%r293, [%r292], 1;
	shr.u32 	%r294, %r104, %r509;
	and.b32  	%r295, %r294, %r288;
	shl.b32 	%r296, %r295, 2;
	add.s32 	%r297, %r284, %r296;
	atom.shared.add.u32 	%r298, [%r297], 1;
	shr.u32 	%r299, %r105, %r509;
	and.b32  	%r300, %r299, %r288;
	shl.b32 	%r301, %r300, 2;
	add.s32 	%r302, %r284, %r301;
	atom.shared.add.u32 	%r303, [%r302], 1;
	shr.u32 	%r304, %r106, %r509;
	and.b32  	%r305, %r304, %r288;
	shl.b32 	%r306, %r305, 2;
	add.s32 	%r307, %r284, %r306;
	atom.shared.add.u32 	%r308, [%r307], 1;
	shr.u32 	%r309, %r107, %r509;
	and.b32  	%r310, %r309, %r288;
	shl.b32 	%r311, %r310, 2;
	add.s32 	%r312, %r284, %r311;
	atom.shared.add.u32 	%r313, [%r312], 1;
	shr.u32 	%r314, %r108, %r509;
	and.b32  	%r315, %r314, %r288;
	shl.b32 	%r316, %r315, 2;
	add.s32 	%r317, %r284, %r316;
	atom.shared.add.u32 	%r318, [%r317], 1;
	shr.u32 	%r319, %r109, %r509;
	and.b32  	%r320, %r319, %r288;
	shl.b32 	%r321, %r320, 2;
	add.s32 	%r322, %r284, %r321;
	atom.shared.add.u32 	%r323, [%r322], 1;
	shr.u32 	%r324, %r110, %r509;
	and.b32  	%r325, %r324, %r288;
	shl.b32 	%r326, %r325, 2;
	add.s32 	%r327, %r284, %r326;
	atom.shared.add.u32 	%r328, [%r327], 1;
	shr.u32 	%r329, %r111, %r509;
	and.b32  	%r330, %r329, %r288;
	shl.b32 	%r331, %r330, 2;
	add.s32 	%r332, %r284, %r331;
	atom.shared.add.u32 	%r333, [%r332], 1;
	shr.u32 	%r334, %r112, %r509;
	and.b32  	%r335, %r334, %r288;
	shl.b32 	%r336, %r335, 2;
	add.s32 	%r337, %r284, %r336;
	atom.shared.add.u32 	%r338, [%r337], 1;
	shr.u32 	%r339, %r113, %r509;
	and.b32  	%r340, %r339, %r288;
	shl.b32 	%r341, %r340, 2;
	add.s32 	%r342, %r284, %r341;
	atom.shared.add.u32 	%r343, [%r342], 1;
	shr.u32 	%r344, %r114, %r509;
	and.b32  	%r345, %r344, %r288;
	shl.b32 	%r346, %r345, 2;
	add.s32 	%r347, %r284, %r346;
	atom.shared.add.u32 	%r348, [%r347], 1;
	shr.u32 	%r349, %r115, %r509;
	and.b32  	%r350, %r349, %r288;
	shl.b32 	%r351, %r350, 2;
	add.s32 	%r352, %r284, %r351;
	atom.shared.add.u32 	%r353, [%r352], 1;
	shr.u32 	%r354, %r116, %r509;
	and.b32  	%r355, %r354, %r288;
	shl.b32 	%r356, %r355, 2;
	add.s32 	%r357, %r284, %r356;
	atom.shared.add.u32 	%r358, [%r357], 1;
	shr.u32 	%r359, %r117, %r509;
	and.b32  	%r360, %r359, %r288;
	shl.b32 	%r361, %r360, 2;
	add.s32 	%r362, %r284, %r361;
	atom.shared.add.u32 	%r363, [%r362], 1;
	shr.u32 	%r364, %r118, %r509;
	and.b32  	%r365, %r364, %r288;
	shl.b32 	%r366, %r365, 2;
	add.s32 	%r367, %r284, %r366;
	atom.shared.add.u32 	%r368, [%r367], 1;
	add.s32 	%r509, %r509, 8;
	add.s32 	%r508, %r508, 1;
	setp.lt.s32 	%p75, %r509, %r175;
	@%p75 bra 	$L__BB3_68;
$L__BB3_69:
	add.s64 	%rd136, %rd136, %rd4;
	setp.lt.u64 	%p76, %rd136, %rd9;
	@%p76 bra 	$L__BB3_32;
$L__BB3_70:
	bar.sync 	0;
	@%p1 bra 	$L__BB3_152;
	setp.lt.u32 	%p77, %r1, 7;
	mov.b32 	%r512, 0;
	@%p77 bra 	$L__BB3_90;
	mov.b32 	%r510, 0;
$L__BB3_73:
	.pragma "nounroll";
	shl.b32 	%r371, %r510, 10;
	add.s32 	%r124, %r6, %r371;
	ld.shared.u32 	%r125, [%r124];
	setp.eq.s32 	%p78, %r125, 0;
	@%p78 bra 	$L__BB3_75;
	cvt.u32.u64 	%r372, %rd5;
	shl.b32 	%r373, %r510, 8;
	add.s32 	%r374, %r373, %r372;
	mul.wide.u32 	%rd30, %r374, 8;
	add.s64 	%rd31, %rd2, %rd30;
	cvt.u64.u32 	%rd32, %r125;
	atom.global.add.u64 	%rd33, [%rd31], %rd32;
$L__BB3_75:
	ld.shared.u32 	%r126, [%r124+1024];
	setp.eq.s32 	%p79, %r126, 0;
	@%p79 bra 	$L__BB3_77;
	cvt.u32.u64 	%r375, %rd5;
	shl.b32 	%r376, %r510, 8;
	add.s32 	%r377, %r376, %r375;
	add.s32 	%r378, %r377, 256;
	mul.wide.u32 	%rd34, %r378, 8;
	add.s64 	%rd35, %rd2, %rd34;
	cvt.u64.u32 	%rd36, %r126;
	atom.global.add.u64 	%rd37, [%rd35], %rd36;
$L__BB3_77:
	ld.shared.u32 	%r127, [%r124+2048];
	setp.eq.s32 	%p80, %r127, 0;
	@%p80 bra 	$L__BB3_79;
	cvt.u32.u64 	%r379, %rd5;
	shl.b32 	%r380, %r510, 8;
	add.s32 	%r381, %r380, %r379;
	add.s32 	%r382, %r381, 512;
	mul.wide.u32 	%rd38, %r382, 8;
	add.s64 	%rd39, %rd2, %rd38;
	cvt.u64.u32 	%rd40, %r127;
	atom.global.add.u64 	%rd41, [%rd39], %rd40;
$L__BB3_79:
	ld.shared.u32 	%r128, [%r124+3072];
	setp.eq.s32 	%p81, %r128, 0;
	@%p81 bra 	$L__BB3_81;
	cvt.u32.u64 	%r383, %rd5;
	shl.b32 	%r384, %r510, 8;
	add.s32 	%r385, %r384, %r383;
	add.s32 	%r386, %r385, 768;
	mul.wide.u32 	%rd42, %r386, 8;
	add.s64 	%rd43, %rd2, %rd42;
	cvt.u64.u32 	%rd44, %r128;
	atom.global.add.u64 	%rd45, [%rd43], %rd44;
$L__BB3_81:
	ld.shared.u32 	%r129, [%r124+4096];
	setp.eq.s32 	%p82, %r129, 0;
	@%p82 bra 	$L__BB3_83;
	cvt.u32.u64 	%r387, %rd5;
	shl.b32 	%r388, %r510, 8;
	add.s32 	%r389, %r388, %r387;
	add.s32 	%r390, %r389, 1024;
	mul.wide.u32 	%rd46, %r390, 8;
	add.s64 	%rd47, %rd2, %rd46;
	cvt.u64.u32 	%rd48, %r129;
	atom.global.add.u64 	%rd49, [%rd47], %rd48;
$L__BB3_83:
	ld.shared.u32 	%r130, [%r124+5120];
	setp.eq.s32 	%p83, %r130, 0;
	@%p83 bra 	$L__BB3_85;
	cvt.u32.u64 	%r391, %rd5;
	shl.b32 	%r392, %r510, 8;
	add.s32 	%r393, %r392, %r391;
	add.s32 	%r394, %r393, 1280;
	mul.wide.u32 	%rd50, %r394, 8;
	add.s64 	%rd51, %rd2, %rd50;
	cvt.u64.u32 	%rd52, %r130;
	atom.global.add.u64 	%rd53, [%rd51], %rd52;
$L__BB3_85:
	ld.shared.u32 	%r131, [%r124+6144];
	setp.eq.s32 	%p84, %r131, 0;
	@%p84 bra 	$L__BB3_87;
	cvt.u32.u64 	%r395, %rd5;
	shl.b32 	%r396, %r510, 8;
	add.s32 	%r397, %r396, %r395;
	add.s32 	%r398, %r397, 1536;
	mul.wide.u32 	%rd54, %r398, 8;
	add.s64 	%rd55, %rd2, %rd54;
	cvt.u64.u32 	%rd56, %r131;
	atom.global.add.u64 	%rd57, [%rd55], %rd56;
$L__BB3_87:
	ld.shared.u32 	%r132, [%r124+7168];
	setp.eq.s32 	%p85, %r132, 0;
	@%p85 bra 	$L__BB3_89;
	cvt.u32.u64 	%r399, %rd5;
	shl.b32 	%r400, %r510, 8;
	add.s32 	%r401, %r400, %r399;
	add.s32 	%r402, %r401, 1792;
	mul.wide.u32 	%rd58, %r402, 8;
	add.s64 	%rd59, %rd2, %rd58;
	cvt.u64.u32 	%rd60, %r132;
	atom.global.add.u64 	%rd61, [%rd59], %rd60;
$L__BB3_89:
	add.s32 	%r510, %r510, 8;
	setp.ne.s32 	%p86, %r510, %r16;
	mov.u32 	%r512, %r16;
	@%p86 bra 	$L__BB3_73;
$L__BB3_90:
	add.s32 	%r135, %r5, -1;
	setp.eq.s32 	%p87, %r3, 0;
	@%p87 bra 	$L__BB3_111;
	setp.lt.u32 	%p88, %r4, 3;
	@%p88 bra 	$L__BB3_101;
	shl.b32 	%r403, %r512, 10;
	add.s32 	%r136, %r6, %r403;
	ld.shared.u32 	%r137, [%r136];
	setp.eq.s32 	%p89, %r137, 0;
	@%p89 bra 	$L__BB3_94;
	cvt.u32.u64 	%r404, %rd5;
	shl.b32 	%r405, %r512, 8;
	add.s32 	%r406, %r405, %r404;
	mul.wide.u32 	%rd62, %r406, 8;
	add.s64 	%rd63, %rd2, %rd62;
	cvt.u64.u32 	%rd64, %r137;
	atom.global.add.u64 	%rd65, [%rd63], %rd64;
$L__BB3_94:
	ld.shared.u32 	%r138, [%r136+1024];
	setp.eq.s32 	%p90, %r138, 0;
	@%p90 bra 	$L__BB3_96;
	cvt.u32.u64 	%r407, %rd5;
	shl.b32 	%r408, %r512, 8;
	add.s32 	%r409, %r408, %r407;
	add.s32 	%r410, %r409, 256;
	mul.wide.u32 	%rd66, %r410, 8;
	add.s64 	%rd67, %rd2, %rd66;
	cvt.u64.u32 	%rd68, %r138;
	atom.global.add.u64 	%rd69, [%rd67], %rd68;
$L__BB3_96:
	ld.shared.u32 	%r139, [%r136+2048];
	setp.eq.s32 	%p91, %r139, 0;
	@%p91 bra 	$L__BB3_98;
	cvt.u32.u64 	%r411, %rd5;
	shl.b32 	%r412, %r512, 8;
	add.s32 	%r413, %r412, %r411;
	add.s32 	%r414, %r413, 512;
	mul.wide.u32 	%rd70, %r414, 8;
	add.s64 	%rd71, %rd2, %rd70;
	cvt.u64.u32 	%rd72, %r139;
	atom.global.add.u64 	%rd73, [%rd71], %rd72;
$L__BB3_98:
	ld.shared.u32 	%r140, [%r136+3072];
	setp.eq.s32 	%p92, %r140, 0;
	@%p92 bra 	$L__BB3_100;
	cvt.u32.u64 	%r415, %rd5;
	shl.b32 	%r416, %r512, 8;
	add.s32 	%r417, %r416, %r415;
	add.s32 	%r418, %r417, 768;
	mul.wide.u32 	%rd74, %r418, 8;
	add.s64 	%rd75, %rd2, %rd74;
	cvt.u64.u32 	%rd76, %r140;
	atom.global.add.u64 	%rd77, [%rd75], %rd76;
$L__BB3_100:
	add.s32 	%r512, %r512, 4;
$L__BB3_101:
	setp.eq.s32 	%p93, %r5, 0;
	@%p93 bra 	$L__BB3_111;
	setp.eq.s32 	%p94, %r135, 0;
	@%p94 bra 	$L__BB3_108;
	shl.b32 	%r419, %r512, 10;
	add.s32 	%r143, %r6, %r419;
	ld.shared.u32 	%r144, [%r143];
	setp.eq.s32 	%p95, %r144, 0;
	@%p95 bra 	$L__BB3_105;
	cvt.u32.u64 	%r420, %rd5;
	shl.b32 	%r421, %r512, 8;
	add.s32 	%r422, %r421, %r420;
	mul.wide.u32 	%rd78, %r422, 8;
	add.s64 	%rd79, %rd2, %rd78;
	cvt.u64.u32 	%rd80, %r144;
	atom.global.add.u64 	%rd81, [%rd79], %rd80;
$L__BB3_105:
	ld.shared.u32 	%r145, [%r143+1024];
	setp.eq.s32 	%p96, %r145, 0;
	@%p96 bra 	$L__BB3_107;
	cvt.u32.u64 	%r423, %rd5;
	shl.b32 	%r424, %r512, 8;
	add.s32 	%r425, %r424, %r423;
	add.s32 	%r426, %r425, 256;
	mul.wide.u32 	%rd82, %r426, 8;
	add.s64 	%rd83, %rd2, %rd82;
	cvt.u64.u32 	%rd84, %r145;
	atom.global.add.u64 	%rd85, [%rd83], %rd84;
$L__BB3_107:
	add.s32 	%r512, %r512, 2;
$L__BB3_108:
	setp.eq.s32 	%p97, %r17, 0;
	@%p97 bra 	$L__BB3_111;
	shl.b32 	%r427, %r512, 10;
	add.s32 	%r428, %r6, %r427;
	ld.shared.u32 	%r148, [%r428];
	setp.eq.s32 	%p98, %r148, 0;
	@%p98 bra 	$L__BB3_111;
	cvt.u32.u64 	%r429, %rd5;
	shl.b32 	%r430, %r512, 8;
	add.s32 	%r431, %r430, %r429;
	mul.wide.u32 	%rd86, %r431, 8;
	add.s64 	%rd87, %rd2, %rd86;
	cvt.u64.u32 	%rd88, %r148;
	atom.global.add.u64 	%rd89, [%rd87], %rd88;
$L__BB3_111:
	cvt.u32.u64 	%r432, %rd5;
	setp.gt.u32 	%p99, %r432, 127;
	@%p99 bra 	$L__BB3_152;
	setp.lt.u32 	%p100, %r1, 7;
	mov.b32 	%r516, 0;
	@%p100 bra 	$L__BB3_131;
	mov.b32 	%r514, 0;
$L__BB3_114:
	.pragma "nounroll";
	shl.b32 	%r436, %r514, 10;
	add.s32 	%r150, %r6, %r436;
	ld.shared.u32 	%r151, [%r150+512];
	setp.eq.s32 	%p101, %r151, 0;
	shl.b32 	%r437, %r514, 8;
	add.s32 	%r438, %r437, %r432;
	mul.wide.u32 	%rd90, %r438, 8;
	add.s64 	%rd15, %rd2, %rd90;
	@%p101 bra 	$L__BB3_116;
	cvt.u64.u32 	%rd91, %r151;
	atom.global.add.u64 	%rd92, [%rd15+1024], %rd91;
$L__BB3_116:
	ld.shared.u32 	%r152, [%r150+1536];
	setp.eq.s32 	%p102, %r152, 0;
	@%p102 bra 	$L__BB3_118;
	cvt.u64.u32 	%rd93, %r152;
	atom.global.add.u64 	%rd94, [%rd15+3072], %rd93;
$L__BB3_118:
	ld.shared.u32 	%r153, [%r150+2560];
	setp.eq.s32 	%p103, %r153, 0;
	@%p103 bra 	$L__BB3_120;
	cvt.u64.u32 	%rd95, %r153;
	atom.global.add.u64 	%rd96, [%rd15+5120], %rd95;
$L__BB3_120:
	ld.shared.u32 	%r154, [%r150+3584];
	setp.eq.s32 	%p104, %r154, 0;
	@%p104 bra 	$L__BB3_122;
	cvt.u64.u32 	%rd97, %r154;
	atom.global.add.u64 	%rd98, [%rd15+7168], %rd97;
$L__BB3_122:
	ld.shared.u32 	%r155, [%r150+4608];
	setp.eq.s32 	%p105, %r155, 0;
	@%p105 bra 	$L__BB3_124;
	cvt.u64.u32 	%rd99, %r155;
	atom.global.add.u64 	%rd100, [%rd15+9216], %rd99;
$L__BB3_124:
	ld.shared.u32 	%r156, [%r150+5632];
	setp.eq.s32 	%p106, %r156, 0;
	@%p106 bra 	$L__BB3_126;
	cvt.u64.u32 	%rd101, %r156;
	atom.global.add.u64 	%rd102, [%rd15+11264], %rd101;
$L__BB3_126:
	ld.shared.u32 	%r157, [%r150+6656];
	setp.eq.s32 	%p107, %r157, 0;
	@%p107 bra 	$L__BB3_128;
	cvt.u64.u32 	%rd103, %r157;
	atom.global.add.u64 	%rd104, [%rd15+13312], %rd103;
$L__BB3_128:
	ld.shared.u32 	%r158, [%r150+7680];
	setp.eq.s32 	%p108, %r158, 0;
	@%p108 bra 	$L__BB3_130;
	cvt.u64.u32 	%rd105, %r158;
	atom.global.add.u64 	%rd106, [%rd15+15360], %rd105;
$L__BB3_130:
	add.s32 	%r514, %r514, 8;
	setp.ne.s32 	%p109, %r514, %r16;
	mov.u32 	%r516, %r16;
	@%p109 bra 	$L__BB3_114;
$L__BB3_131:
	setp.eq.s32 	%p110, %r3, 0;
	@%p110 bra 	$L__BB3_152;
	setp.lt.u32 	%p111, %r4, 3;
	@%p111 bra 	$L__BB3_142;
	shl.b32 	%r439, %r516, 10;
	add.s32 	%r161, %r6, %r439;
	ld.shared.u32 	%r162, [%r161+512];
	setp.eq.s32 	%p112, %r162, 0;
	@%p112 bra 	$L__BB3_135;
	shl.b32 	%r441, %r516, 8;
	add.s32 	%r442, %r441, %r432;
	mul.wide.u32 	%rd107, %r442, 8;
	add.s64 	%rd108, %rd2, %rd107;
	cvt.u64.u32 	%rd109, %r162;
	atom.global.add.u64 	%rd110, [%rd108+1024], %rd109;
$L__BB3_135:
	ld.shared.u32 	%r163, [%r161+1536];
	setp.eq.s32 	%p113, %r163, 0;
	@%p113 bra 	$L__BB3_137;
	shl.b32 	%r444, %r516, 8;
	add.s32 	%r445, %r444, %r432;
	add.s32 	%r446, %r445, 256;
	mul.wide.u32 	%rd111, %r446, 8;
	add.s64 	%rd112, %rd2, %rd111;
	cvt.u64.u32 	%rd113, %r163;
	atom.global.add.u64 	%rd114, [%rd112+1024], %rd113;
$L__BB3_137:
	ld.shared.u32 	%r164, [%r161+2560];
	setp.eq.s32 	%p114, %r164, 0;
	@%p114 bra 	$L__BB3_139;
	shl.b32 	%r448, %r516, 8;
	add.s32 	%r449, %r448, %r432;
	add.s32 	%r450, %r449, 512;
	mul.wide.u32 	%rd115, %r450, 8;
	add.s64 	%rd116, %rd2, %rd115;
	cvt.u64.u32 	%rd117, %r164;
	atom.global.add.u64 	%rd118, [%rd116+1024], %rd117;
$L__BB3_139:
	ld.shared.u32 	%r165, [%r161+3584];
	setp.eq.s32 	%p115, %r165, 0;
	@%p115 bra 	$L__BB3_141;
	shl.b32 	%r452, %r516, 8;
	add.s32 	%r453, %r452, %r432;
	add.s32 	%r454, %r453, 768;
	mul.wide.u32 	%rd119, %r454, 8;
	add.s64 	%rd120, %rd2, %rd119;
	cvt.u64.u32 	%rd121, %r165;
	atom.global.add.u64 	%rd122, [%rd120+1024], %rd121;
$L__BB3_141:
	add.s32 	%r516, %r516, 4;
$L__BB3_142:
	setp.eq.s32 	%p116, %r5, 0;
	@%p116 bra 	$L__BB3_152;
	setp.eq.s32 	%p117, %r135, 0;
	@%p117 bra 	$L__BB3_149;
	shl.b32 	%r455, %r516, 10;
	add.s32 	%r168, %r6, %r455;
	ld.shared.u32 	%r169, [%r168+512];
	setp.eq.s32 	%p118, %r169, 0;
	@%p118 bra 	$L__BB3_146;
	shl.b32 	%r457, %r516, 8;
	add.s32 	%r458, %r457, %r432;
	mul.wide.u32 	%rd123, %r458, 8;
	add.s64 	%rd124, %rd2, %rd123;
	cvt.u64.u32 	%rd125, %r169;
	atom.global.add.u64 	%rd126, [%rd124+1024], %rd125;
$L__BB3_146:
	ld.shared.u32 	%r170, [%r168+1536];
	setp.eq.s32 	%p119, %r170, 0;
	@%p119 bra 	$L__BB3_148;
	shl.b32 	%r460, %r516, 8;
	add.s32 	%r461, %r460, %r432;
	add.s32 	%r462, %r461, 256;
	mul.wide.u32 	%rd127, %r462, 8;
	add.s64 	%rd128, %rd2, %rd127;
	cvt.u64.u32 	%rd129, %r170;
	atom.global.add.u64 	%rd130, [%rd128+1024], %rd129;
$L__BB3_148:
	add.s32 	%r516, %r516, 2;
$L__BB3_149:
	setp.eq.s32 	%p120, %r17, 0;
	@%p120 bra 	$L__BB3_152;
	shl.b32 	%r463, %r516, 10;
	add.s32 	%r464, %r6, %r463;
	ld.shared.u32 	%r173, [%r464+512];
	setp.eq.s32 	%p121, %r173, 0;
	@%p121 bra 	$L__BB3_152;
	shl.b32 	%r466, %r516, 8;
	add.s32 	%r467, %r466, %r432;
	mul.wide.u32 	%rd131, %r467, 8;
	add.s64 	%rd132, %rd2, %rd131;
	cvt.u64.u32 	%rd133, %r173;
	atom.global.add.u64 	%rd134, [%rd132+1024], %rd133;
$L__BB3_152:
	bar.sync 	0;
	add.s64 	%rd135, %rd135, 1;
	setp.ne.s64 	%p122, %rd135, %rd6;
	@%p122 bra 	$L__BB3_2;
$L__BB3_153:
	ret;

}
	// .globl	_ZN3cub18CUB_300001_SM_10006detail10radix_sort33DeviceRadixSortExclusiveSumKernelINS1_5radix10policy_hubIfiyE10Policy1000EyEEvPT0_
.visible .entry _ZN3cub18CUB_300001_SM_10006detail10radix_sort33DeviceRadixSortExclusiveSumKernelINS1_5radix10policy_hubIfiyE10Policy1000EyEEvPT0_(
	.param .u64 .ptr .align 1 _ZN3cub18CUB_300001_SM_10006detail10radix_sort33DeviceRadixSortExclusiveSumKernelINS1_5radix10policy_hubIfiyE10Policy1000EyEEvPT0__param_0
)
{
	.reg .pred 	%p<4>;
	.reg .b32 	%r<28>;
	.reg .b64 	%rd<54>;
	// demoted variable
	.shared .align 16 .b8 _ZZN3cub18CUB_300001_SM_10006detail10radix_sort33DeviceRadixSortExclusiveSumKernelINS1_5radix10policy_hubIfiyE10Policy1000EyEEvPT0_E12temp_storage[2336];
	ld.param.u64 	%rd5, [_ZN3cub18CUB_300001_SM_10006detail10radix_sort33DeviceRadixSortExclusiveSumKernelINS1_5radix10policy_hubIfiyE10Policy1000EyEEvPT0__param_0];
	cvta.to.global.u64 	%rd6, %rd5;
	mov.u32 	%r3, %ctaid.x;
	shl.b32 	%r4, %r3, 8;
	mov.u32 	%r1, %tid.x;
	setp.gt.u32 	%p1, %r1, 255;
	add.s32 	%r5, %r4, %r1;
	mul.wide.s32 	%rd7, %r5, 8;
	add.s64 	%rd1, %rd6, %rd7;
	@%p1 bra 	$L__BB4_2;
	ld.global.u64 	%rd53, [%rd1];
$L__BB4_2:
	shr.u32 	%r6, %r1, 3;
	add.s32 	%r7, %r6, %r1;
	shl.b32 	%r8, %r7, 3;
	mov.u32 	%r9, _ZZN3cub18CUB_300001_SM_10006detail10radix_sort33DeviceRadixSortExclusiveSumKernelINS1_5radix10policy_hubIfiyE10Policy1000EyEEvPT0_E12temp_storage;
	add.s32 	%r10, %r9, %r8;
	add.s32 	%r2, %r10, 16;
	st.shared.u64 	[%r10+16], %rd53;
	bar.sync 	0;
	setp.gt.u32 	%p2, %r1, 31;
	@%p2 bra 	$L__BB4_4;
	mad.lo.s32 	%r27, %r1, 72, %r9;
	ld.shared.u64 	%rd23, [%r27+16];
	ld.shared.u64 	%rd24, [%r27+24];
	ld.shared.u64 	%rd25, [%r27+32];
	ld.shared.u64 	%rd26, [%r27+40];
	ld.shared.u64 	%rd27, [%r27+48];
	ld.shared.u64 	%rd28, [%r27+56];
	ld.shared.u64 	%rd29, [%r27+64];
	ld.shared.u64 	%rd30, [%r27+72];
	add.s64 	%rd31, %rd24, %rd23;
	add.s64 	%rd32, %rd31, %rd25;
	add.s64 	%rd33, %rd32, %rd26;
	add.s64 	%rd34, %rd33, %rd27;
	add.s64 	%rd35, %rd34, %rd28;
	add.s64 	%rd36, %rd35, %rd29;
	add.s64 	%rd10, %rd36, %rd30;
	mov.b32 	%r11, 1;
	mov.b32 	%r24, 0;
	mov.b32 	%r25, -1;
	// begin inline asm
	{  .reg .u64 r0;  .reg .u32 lo;  .reg .u32 hi;  .reg .pred p;  mov.b64 {lo, hi}, %rd10;  shfl.sync.up.b32 lo|p, lo, %r11, %r24, %r25;  shfl.sync.up.b32 hi|p, hi, %r11, %r24, %r25;  mov.b64 r0, {lo, hi};  @p add.u64 r0, r0, %rd10;  mov.u64 %rd8, r0;}
	// end inline asm
	mov.b32 	%r14, 2;
	// begin inline asm
	{  .reg .u64 r0;  .reg .u32 lo;  .reg .u32 hi;  .reg .pred p;  mov.b64 {lo, hi}, %rd8;  shfl.sync.up.b32 lo|p, lo, %r14, %r24, %r25;  shfl.sync.up.b32 hi|p, hi, %r14, %r24, %r25;  mov.b64 r0, {lo, hi};  @p add.u64 r0, r0, %rd8;  mov.u64 %rd11, r0;}
	// end inline asm
	mov.b32 	%r17, 4;
	// begin inline asm
	{  .reg .u64 r0;  .reg .u32 lo;  .reg .u32 hi;  .reg .pred p;  mov.b64 {lo, hi}, %rd11;  shfl.sync.up.b32 lo|p, lo, %r17, %r24, %r25;  shfl.sync.up.b32 hi|p, hi, %r17, %r24, %r25;  mov.b64 r0, {lo, hi};  @p add.u64 r0, r0, %rd11;  mov.u64 %rd14, r0;}
	// end inline asm
	mov.b32 	%r20, 8;
	// begin inline asm
	{  .reg .u64 r0;  .reg .u32 lo;  .reg .u32 hi;  .reg .pred p;  mov.b64 {lo, hi}, %rd14;  shfl.sync.up.b32 lo|p, lo, %r20, %r24, %r25;  shfl.sync.up.b32 hi|p, hi, %r20, %r24, %r25;  mov.b64 r0, {lo, hi};  @p add.u64 r0, r0, %rd14;  mov.u64 %rd17, r0;}
	// end inline asm
	mov.b32 	%r23, 16;
	// begin inline asm
	{  .reg .u64 r0;  .reg .u32 lo;  .reg .u32 hi;  .reg .pred p;  mov.b64 {lo, hi}, %rd17;  shfl.sync.up.b32 lo|p, lo, %r23, %r24, %r25;  shfl.sync.up.b32 hi|p, hi, %r23, %r24, %r25;  mov.b64 r0, {lo, hi};  @p add.u64 r0, r0, %rd17;  mov.u64 %rd20, r0;}
	// end inline asm
	sub.s64 	%rd37, %rd20, %rd10;
	ld.shared.u64 	%rd38, [%r27+16];
	ld.shared.u64 	%rd39, [%r27+24];
	ld.shared.u64 	%rd40, [%r27+32];
	ld.shared.u64 	%rd41, [%r27+40];
	ld.shared.u64 	%rd42, [%r27+48];
	ld.shared.u64 	%rd43, [%r27+56];
	ld.shared.u64 	%rd44, [%r27+64];
	add.s64 	%rd45, %rd38, %rd37;
	add.s64 	%rd46, %rd39, %rd45;
	add.s64 	%rd47, %rd40, %rd46;
	add.s64 	%rd48, %rd41, %rd47;
	add.s64 	%rd49, %rd42, %rd48;
	add.s64 	%rd50, %rd43, %rd49;
	add.s64 	%rd51, %rd44, %rd50;
	st.shared.u64 	[%r27+16], %rd37;
	st.shared.u64 	[%r27+24], %rd45;
	st.shared.u64 	[%r27+32], %rd46;
	st.shared.u64 	[%r27+40], %rd47;
	st.shared.u64 	[%r27+48], %rd48;
	st.shared.u64 	[%r27+56], %rd49;
	st.shared.u64 	[%r27+64], %rd50;
	st.shared.u64 	[%r27+72], %rd51;
$L__BB4_4:
	setp.gt.u32 	%p3, %r1, 255;
	bar.sync 	0;
	@%p3 bra 	$L__BB4_6;
	ld.shared.u64 	%rd52, [%r2];
	st.global.u64 	[%rd1], %rd52;
$L__BB4_6:
	ret;

}
	// .globl	_ZN3cub18CUB_300001_SM_10006detail10radix_sort29DeviceRadixSortOnesweepKernelINS1_5radix10policy_hubIfiyE10Policy1000ELNS0_9SortOrderE1EfiyiiNS1_21identity_decomposer_tEEEvPT5_SB_PT3_PKSC_PT1_PKSG_PT2_PKSK_T4_iiT6_
.visible .entry _ZN3cub18CUB_300001_SM_10006detail10radix_sort29DeviceRadixSortOnesweepKernelINS1_5radix10policy_hubIfiyE10Policy1000ELNS0_9SortOrderE1EfiyiiNS1_21identity_decomposer_tEEEvPT5_SB_PT3_PKSC_PT1_PKSG_PT2_PKSK_T4_iiT6_(
	.param .u64 .ptr .align 1 _ZN3cub18CUB_300001_SM_10006detail10radix_sort29DeviceRadixSortOnesweepKernelINS1_5radix10policy_hubIfiyE10Policy1000ELNS0_9SortOrderE1EfiyiiNS1_21identity_decomposer_tEEEvPT5_SB_PT3_PKSC_PT1_PKSG_PT2_PKSK_T4_iiT6__param_0,
	.param .u64 .ptr .align 1 _ZN3cub18CUB_300001_SM_10006detail10radix_sort29DeviceRadixSortOnesweepKernelINS1_5radix10policy_hubIfiyE10Policy1000ELNS0_9SortOrderE1EfiyiiNS1_21identity_decomposer_tEEEvPT5_SB_PT3_PKSC_PT1_PKSG_PT2_PKSK_T4_iiT6__param_1,
	.param .u64 .ptr .align 1 _ZN3cub18CUB_300001_SM_10006detail10radix_sort29DeviceRadixSortOnesweepKernelINS1_5radix10policy_hubIfiyE10Policy1000ELNS0_9SortOrderE1EfiyiiNS1_21identity_decomposer_tEEEvPT5_SB_PT3_PKSC_PT1_PKSG_PT2_PKSK_T4_iiT6__param_2,
	.param .u64 .ptr .align 1 _ZN3cub18CUB_300001_SM_10006detail10radix_sort29DeviceRadixSortOnesweepKernelINS1_5radix10policy_hubIfiyE10Policy1000ELNS0_9SortOrderE1EfiyiiNS1_21identity_decomposer_tEEEvPT5_SB_PT3_PKSC_PT1_PKSG_PT2_PKSK_T4_iiT6__param_3,
	.param .u64 .ptr .align 1 _ZN3cub18CUB_300001_SM_10006detail10radix_sort29DeviceRadixSortOnesweepKernelINS1_5radix10policy_hubIfiyE10Policy1000ELNS0_9SortOrderE1EfiyiiNS1_21identity_decomposer_tEEEvPT5_SB_PT3_PKSC_PT1_PKSG_PT2_PKSK_T4_iiT6__param_4,
	.param .u64 .ptr .align 1 _ZN3cub18CUB_300001_SM_10006detail10radix_sort29DeviceRadixSortOnesweepKernelINS1_5radix10policy_hubIfiyE10Policy1000ELNS0_9SortOrderE1EfiyiiNS1_21identity_decomposer_tEEEvPT5_SB_PT3_PKSC_PT1_PKSG_PT2_PKSK_T4_iiT6__param_5,
	.param .u64 .ptr .align 1 _ZN3cub18CUB_300001_SM_10006detail10radix_sort29DeviceRadixSortOnesweepKernelINS1_5radix10policy_hubIfiyE10Policy1000ELNS0_9SortOrderE1EfiyiiNS1_21identity_decomposer_tEEEvPT5_SB_PT3_PKSC_PT1_PKSG_PT2_PKSK_T4_iiT6__param_6,
	.param .u64 .ptr .align 1 _ZN3cub18CUB_300001_SM_10006detail10radix_sort29DeviceRadixSortOnesweepKernelINS1_5radix10policy_hubIfiyE10Policy1000ELNS0_9SortOrderE1EfiyiiNS1_21identity_decomposer_tEEEvPT5_SB_PT3_PKSC_PT1_PKSG_PT2_PKSK_T4_iiT6__param_7,
	.param .u32 _ZN3cub18CUB_300001_SM_10006detail10radix_sort29DeviceRadixSortOnesweepKernelINS1_5radix10policy_hubIfiyE10Policy1000ELNS0_9SortOrderE1EfiyiiNS1_21identity_decomposer_tEEEvPT5_SB_PT3_PKSC_PT1_PKSG_PT2_PKSK_T4_iiT6__param_8,
	.param .u32 _ZN3cub18CUB_300001_SM_10006detail10radix_sort29DeviceRadixSortOnesweepKernelINS1_5radix10policy_hubIfiyE10Policy1000ELNS0_9SortOrderE1EfiyiiNS1_21identity_decomposer_tEEEvPT5_SB_PT3_PKSC_PT1_PKSG_PT2_PKSK_T4_iiT6__param_9,
	.param .u32 _ZN3cub18CUB_300001_SM_10006detail10radix_sort29DeviceRadixSortOnesweepKernelINS1_5radix10policy_hubIfiyE10Policy1000ELNS0_9SortOrderE1EfiyiiNS1_21identity_decomposer_tEEEvPT5_SB_PT3_PKSC_PT1_PKSG_PT2_PKSK_T4_iiT6__param_10,
	.param .align 1 .b8 _ZN3cub18CUB_300001_SM_10006detail10radix_sort29DeviceRadixSortOnesweepKernelINS1_5radix10policy_hubIfiyE10Policy1000ELNS0_9SortOrderE1EfiyiiNS1_21identity_decomposer_tEEEvPT5_SB_PT3_PKSC_PT1_PKSG_PT2_PKSK_T4_iiT6__param_11[1]
)
.maxntid 384
{
	.reg .pred 	%p<358>;
	.reg .b32 	%r<2440>;
	.reg .b64 	%rd<457>;
	// demoted variable
	.shared .align 16 .b8 _ZZN3cub18CUB_300001_SM_10006detail10radix_sort29DeviceRadixSortOnesweepKernelINS1_5radix10policy_hubIfiyE10Policy1000ELNS0_9SortOrderE1EfiyiiNS1_21identity_decomposer_tEEEvPT5_SB_PT3_PKSC_PT1_PKSG_PT2_PKSK_T4_iiT6_E1s[28160];
	ld.param.u64 	%rd43, [_ZN3cub18CUB_300001_SM_10006detail10radix_sort29DeviceRadixSortOnesweepKernelINS1_5radix10policy_hubIfiyE10Policy1000ELNS0_9SortOrderE1EfiyiiNS1_21identity_decomposer_tEEEvPT5_SB_PT3_PKSC_PT1_PKSG_PT2_PKSK_T4_iiT6__param_0];
	ld.param.u64 	%rd44, [_ZN3cub18CUB_300001_SM_10006detail10radix_sort29DeviceRadixSortOnesweepKernelINS1_5radix10policy_hubIfiyE10Policy1000ELNS0_9SortOrderE1EfiyiiNS1_21identity_decomposer_tEEEvPT5_SB_PT3_PKSC_PT1_PKSG_PT2_PKSK_T4_iiT6__param_1];
	ld.param.u64 	%rd47, [_ZN3cub18CUB_300001_SM_10006detail10radix_sort29DeviceRadixSortOnesweepKernelINS1_5radix10policy_hubIfiyE10Policy1000ELNS0_9SortOrderE1EfiyiiNS1_21identity_decomposer_tEEEvPT5_SB_PT3_PKSC_PT1_PKSG_PT2_PKSK_T4_iiT6__param_4];
	ld.param.u64 	%rd50, [_ZN3cub18CUB_300001_SM_10006detail10radix_sort29DeviceRadixSortOnesweepKernelINS1_5radix10policy_hubIfiyE10Policy1000ELNS0_9SortOrderE1EfiyiiNS1_21identity_decomposer_tEEEvPT5_SB_PT3_PKSC_PT1_PKSG_PT2_PKSK_T4_iiT6__param_5];
	cvta.to.global.u64 	%rd1, %rd47;
	cvta.to.global.u64 	%rd2, %rd43;
	cvta.to.global.u64 	%rd3, %rd50;
	mov.u32 	%r1, %tid.x;
	// begin inline asm
	mov.u32 %r440, %laneid;
	// end inline asm
	setp.ne.s32 	%p1, %r1, 0;
	@%p1 bra 	$L__BB5_2;
	cvta.to.global.u64 	%rd51, %rd44;
	atom.global.add.u32 	%r441, [%rd51], 1;
	st.shared.u32 	[_ZZN3cub18CUB_300001_SM_10006detail10radix_sort29DeviceRadixSortOnesweepKernelINS1_5radix10policy_hubIfiyE10Policy1000ELNS0_9SortOrderE1EfiyiiNS1_21identity_decomposer_tEEEvPT5_SB_PT3_PKSC_PT1_PKSG_PT2_PKSK_T4_iiT6_E1s+26112], %r441;
$L__BB5_2:
	ld.param.u32 	%r2235, [_ZN3cub18CUB_300001_SM_10006detail10radix_sort29DeviceRadixSortOnesweepKernelINS1_5radix10policy_hubIfiyE10Policy1000ELNS0_9SortOrderE1EfiyiiNS1_21identity_decomposer_tEEEvPT5_SB_PT3_PKSC_PT1_PKSG_PT2_PKSK_T4_iiT6__param_8];
	bar.sync 	0;
	ld.shared.u32 	%r3, [_ZZN3cub18CUB_300001_SM_10006detail10radix_sort29DeviceRadixSortOnesweepKernelINS1_5radix10policy_hubIfiyE10Policy1000ELNS0_9SortOrderE1EfiyiiNS1_21identity_decomposer_tEEEvPT5_SB_PT3_PKSC_PT1_PKSG_PT2_PKSK_T4_iiT6_E1s+26112];
	mul.lo.s32 	%r442, %r3, 6528;
	add.s32 	%r4, %r442, 6528;
	setp.gt.s32 	%p2, %r4, %r2235;
	cvt.s64.s32 	%rd4, %r442;
	@%p2 bra 	$L__BB5_4;
	and.b32  	%r443, %r1, 31;
	and.b32  	%r444, %r1, 992;
	mul.lo.s32 	%r445, %r444, 17;
	or.b32  	%r446, %r445, %r443;
	cvt.u64.u32 	%rd52, %r446;
	add.s64 	%rd53, %rd52, %rd4;
	shl.b64 	%rd54, %rd53, 2;
	add.s64 	%rd55, %rd3, %rd54;
	ld.global.u32 	%r2322, [%rd55];
	ld.global.u32 	%r2321, [%rd55+128];
	ld.global.u32 	%r2320, [%rd55+256];
	ld.global.u32 	%r2319, [%rd55+384];
	ld.global.u32 	%r2318, [%rd55+512];
	ld.global.u32 	%r2317, [%rd55+640];
	ld.global.u32 	%r2316, [%rd55+768];
	ld.global.u32 	%r2315, [%rd55+896];
	ld.global.u32 	%r2314, [%rd55+1024];
	ld.global.u32 	%r2313, [%rd55+1152];
	ld.global.u32 	%r2312, [%rd55+1280];
	ld.global.u32 	%r2311, [%rd55+1408];
	ld.global.u32 	%r2310, [%rd55+1536];
	ld.global.u32 	%r2309, [%rd55+1664];
	ld.global.u32 	%r2308, [%rd55+1792];
	ld.global.u32 	%r2307, [%rd55+1920];
	ld.global.u32 	%r2306, [%rd55+2048];
	bra.uni 	$L__BB5_38;
$L__BB5_4:
	ld.param.u32 	%r2236, [_ZN3cub18CUB_300001_SM_10006detail10radix_sort29DeviceRadixSortOnesweepKernelINS1_5radix10policy_hubIfiyE10Policy1000ELNS0_9SortOrderE1EfiyiiNS1_21identity_decomposer_tEEEvPT5_SB_PT3_PKSC_PT1_PKSG_PT2_PKSK_T4_iiT6__param_8];
	cvt.u32.u64 	%r448, %rd4;
	sub.s32 	%r22, %r2236, %r448;
	and.b32  	%r449, %r1, 31;
	and.b32  	%r450, %r1, 992;
	mul.lo.s32 	%r451, %r450, 17;
	or.b32  	%r23, %r451, %r449;
	setp.ge.s32 	%p3, %r23, %r22;
	cvt.u64.u32 	%rd56, %r23;
	add.s64 	%rd57, %rd56, %rd4;
	shl.b64 	%rd58, %rd57, 2;
	add.s64 	%rd5, %rd3, %rd58;
	mov.b32 	%r2322, -1;
	@%p3 bra 	$L__BB5_6;
	ld.global.u32 	%r2322, [%rd5];
$L__BB5_6:
	add.s32 	%r453, %r23, 32;
	setp.ge.s32 	%p4, %r453, %r22;
	mov.b32 	%r2321, -1;
	@%p4 bra 	$L__BB5_8;
	ld.global.u32 	%r2321, [%rd5+128];
$L__BB5_8:
	add.s32 	%r455, %r23, 64;
	setp.ge.s32 	%p5, %r455, %r22;
	mov.b32 	%r2320, -1;
	@%p5 bra 	$L__BB5_10;
	ld.global.u32 	%r2320, [%rd5+256];
$L__BB5_10:
	add.s32 	%r457, %r23, 96;
	setp.ge.s32 	%p6, %r457, %r22;
	mov.b32 	%r2319, -1;
	@%p6 bra 	$L__BB5_12;
	ld.global.u32 	%r2319, [%rd5+384];
$L__BB5_12:
	add.s32 	%r459, %r23, 128;
	setp.ge.s32 	%p7, %r459, %r22;
	mov.b32 	%r2318, -1;
	@%p7 bra 	$L__BB5_14;
	ld.global.u32 	%r2318, [%rd5+512];
$L__BB5_14:
	add.s32 	%r461, %r23, 160;
	setp.ge.s32 	%p8, %r461, %r22;
	mov.b32 	%r2317, -1;
	@%p8 bra 	$L__BB5_16;
	ld.global.u32 	%r2317, [%rd5+640];
$L__BB5_16:
	add.s32 	%r463, %r23, 192;
	setp.ge.s32 	%p9, %r463, %r22;
	mov.b32 	%r2316, -1;
	@%p9 bra 	$L__BB5_18;
	ld.global.u32 	%r2316, [%rd5+768];
$L__BB5_18:
	add.s32 	%r465, %r23, 224;
	setp.ge.s32 	%p10, %r465, %r22;
	mov.b32 	%r2315, -1;
	@%p10 bra 	$L__BB5_20;
	ld.global.u32 	%r2315, [%rd5+896];
$L__BB5_20:
	add.s32 	%r467, %r23, 256;
	setp.ge.s32 	%p11, %r467, %r22;
	mov.b32 	%r2314, -1;
	@%p11 bra 	$L__BB5_22;
	ld.global.u32 	%r2314, [%rd5+1024];
$L__BB5_22:
	add.s32 	%r469, %r23, 288;
	setp.ge.s32 	%p12, %r469, %r22;
	mov.b32 	%r2313, -1;
	@%p12 bra 	$L__BB5_24;
	ld.global.u32 	%r2313, [%rd5+1152];
$L__BB5_24:
	add.s32 	%r471, %r23, 320;
	setp.ge.s32 	%p13, %r471, %r22;
	mov.b32 	%r2312, -1;
	@%p13 bra 	$L__BB5_26;
	ld.global.u32 	%r2312, [%rd5+1280];
$L__BB5_26:
	add.s32 	%r473, %r23, 352;
	setp.ge.s32 	%p14, %r473, %r22;
	mov.b32 	%r2311, -1;
	@%p14 bra 	$L__BB5_28;
	ld.global.u32 	%r2311, [%rd5+1408];
$L__BB5_28:
	add.s32 	%r475, %r23, 384;
	setp.ge.s32 	%p15, %r475, %r22;
	mov.b32 	%r2310, -1;
	@%p15 bra 	$L__BB5_30;
	ld.global.u32 	%r2310, [%rd5+1536];
$L__BB5_30:
	add.s32 	%r477, %r23, 416;
	setp.ge.s32 	%p16, %r477, %r22;
	mov.b32 	%r2309, -1;
	@%p16 bra 	$L__BB5_32;
	ld.global.u32 	%r2309, [%rd5+1664];
$L__BB5_32:
	add.s32 	%r479, %r23, 448;
	setp.ge.s32 	%p17, %r479, %r22;
	mov.b32 	%r2308, -1;
	@%p17 bra 	$L__BB5_34;
	ld.global.u32 	%r2308, [%rd5+1792];
$L__BB5_34:
	add.s32 	%r481, %r23, 480;
	setp.ge.s32 	%p18, %r481, %r22;
	mov.b32 	%r2307, -1;
	@%p18 bra 	$L__BB5_36;
	ld.global.u32 	%r2307, [%rd5+1920];
$L__BB5_36:
	add.s32 	%r483, %r23, 512;
	setp.ge.s32 	%p19, %r483, %r22;
	mov.b32 	%r2306, -1;
	@%p19 bra 	$L__BB5_38;
	ld.global.u32 	%r2306, [%rd5+2048];
$L__BB5_38:
	ld.param.u32 	%r2288, [_ZN3cub18CUB_300001_SM_10006detail10radix_sort29DeviceRadixSortOnesweepKernelINS1_5radix10policy_hubIfiyE10Policy1000ELNS0_9SortOrderE1EfiyiiNS1_21identity_decomposer_tEEEvPT5_SB_PT3_PKSC_PT1_PKSG_PT2_PKSK_T4_iiT6__param_10];
	mov.b32 	%r484, -1;
	shl.b32 	%r485, %r484, %r2288;
	not.b32 	%r74, %r485;
	shl.b32 	%r486, %r1, 5;
	and.b32  	%r487, %r486, 31744;
	mov.u32 	%r488, _ZZN3cub18CUB_300001_SM_10006detail10radix_sort29DeviceRadixSortOnesweepKernelINS1_5radix10policy_hubIfiyE10Policy1000ELNS0_9SortOrderE1EfiyiiNS1_21identity_decomposer_tEEEvPT5_SB_PT3_PKSC_PT1_PKSG_PT2_PKSK_T4_iiT6_E1s;
	add.s32 	%r75, %r488, %r487;
	setp.gt.s32 	%p20, %r440, 255;
	@%p20 bra 	$L__BB5_51;
	max.s32 	%r489, %r440, 224;
	sub.s32 	%r490, %r489, %r440;
	add.s32 	%r491, %r490, 31;
	shr.u32 	%r492, %r491, 5;
	add.s32 	%r76, %r492, 1;
	setp.lt.u32 	%p21, %r491, 480;
	mov.u32 	%r2326, %r440;
	@%p21 bra 	$L__BB5_42;
	and.b32  	%r493, %r76, 268435440;
	neg.s32 	%r2324, %r493;
	shl.b32 	%r496, %r440, 2;
	add.s32 	%r497, %r487, %r496;
	add.s32 	%r499, %r497, %r488;
	add.s32 	%r2323, %r499, 1024;
	mov.u32 	%r2326, %r440;
$L__BB5_41:
	.pragma "nounroll";
	mov.b32 	%r500, 0;
	st.shared.u32 	[%r2323+-1024], %r500;
	st.shared.u32 	[%r2323+-896], %r500;
	st.shared.u32 	[%r2323+-768], %r500;
	st.shared.u32 	[%r2323+-640], %r500;
	st.shared.u32 	[%r2323+-512], %r500;
	st.shared.u32 	[%r2323+-384], %r500;
	st.shared.u32 	[%r2323+-256], %r500;
	st.shared.u32 	[%r2323+-128], %r500;
	st.shared.u32 	[%r2323], %r500;
	st.shared.u32 	[%r2323+128], %r500;
	st.shared.u32 	[%r2323+256], %r500;
	st.shared.u32 	[%r2323+384], %r500;
	st.shared.u32 	[%r2323+512], %r500;
	st.shared.u32 	[%r2323+640], %r500;
	st.shared.u32 	[%r2323+768], %r500;
	st.shared.u32 	[%r2323+896], %r500;
	add.s32 	%r2326, %r2326, 512;
	add.s32 	%r2324, %r2324, 16;
	add.s32 	%r2323, %r2323, 2048;
	setp.ne.s32 	%p22, %r2324, 0;
	@%p22 bra 	$L__BB5_41;
$L__BB5_42:
	and.b32  	%r501, %r76, 15;
	setp.eq.s32 	%p23, %r501, 0;
	@%p23 bra 	$L__BB5_51;
	setp.lt.u32 	%p24, %r501, 8;
	@%p24 bra 	$L__BB5_45;
	shl.b32 	%r503, %r2326, 2;
	add.s32 	%r504, %r75, %r503;
	mov.b32 	%r505, 0;
	st.shared.u32 	[%r504], %r505;
	st.shared.u32 	[%r504+128], %r505;
	st.shared.u32 	[%r504+256], %r505;
	st.shared.u32 	[%r504+384], %r505;
	st.shared.u32 	[%r504+512], %r505;
	st.shared.u32 	[%r504+640], %r505;
	st.shared.u32 	[%r504+768], %r505;
	st.shared.u32 	[%r504+896], %r505;
	add.s32 	%r2326, %r2326, 256;
$L__BB5_45:
	and.b32  	%r506, %r76, 7;
	setp.eq.s32 	%p25, %r506, 0;
	@%p25 bra 	$L__BB5_51;
	and.b32  	%r88, %r76, 3;
	setp.lt.u32 	%p26, %r506, 4;
	@%p26 bra 	$L__BB5_48;
	shl.b32 	%r508, %r2326, 2;
	add.s32 	%r509, %r75, %r508;
	mov.b32 	%r510, 0;
	st.shared.u32 	[%r509], %r510;
	st.shared.u32 	[%r509+128], %r510;
	st.shared.u32 	[%r509+256], %r510;
	st.shared.u32 	[%r509+384], %r510;
	add.s32 	%r2326, %r2326, 128;
$L__BB5_48:
	setp.eq.s32 	%p27, %r88, 0;
	@%p27 bra 	$L__BB5_51;
	shl.b32 	%r513, %r2326, 2;
	add.s32 	%r514, %r487, %r513;
	add.s32 	%r2330, %r488, %r514;
	neg.s32 	%r2329, %r88;
$L__BB5_50:
	.pragma "nounroll";
	mov.b32 	%r516, 0;
	st.shared.u32 	[%r2330], %r516;
	add.s32 	%r2330, %r2330, 128;
	add.s32 	%r2329, %r2329, 1;
	setp.ne.s32 	%p28, %r2329, 0;
	@%p28 bra 	$L__BB5_50;
$L__BB5_51:
	ld.param.u32 	%r2251, [_ZN3cub18CUB_300001_SM_10006detail10radix_sort29DeviceRadixSortOnesweepKernelINS1_5radix10policy_hubIfiyE10Policy1000ELNS0_9SortOrderE1EfiyiiNS1_21identity_decomposer_tEEEvPT5_SB_PT3_PKSC_PT1_PKSG_PT2_PKSK_T4_iiT6__param_9];
	bar.warp.sync 	-1;
	setp.lt.s32 	%p29, %r2322, 0;
	selp.b32 	%r518, 0, 2147483647, %p29;
	xor.b32  	%r519, %r518, %r2322;
	setp.eq.s32 	%p30, %r519, 2147483647;
	selp.b32 	%r520, -2147483648, %r519, %p30;
	shr.u32 	%r521, %r520, %r2251;
	and.b32  	%r97, %r521, %r74;
	shl.b32 	%r522, %r97, 2;
	add.s32 	%r523, %r75, %r522;
	atom.shared.add.u32 	%r524, [%r523], 1;
	setp.lt.s32 	%p31, %r2321, 0;
	selp.b32 	%r525, 0, 2147483647, %p31;
	xor.b32  	%r526, %r525, %r2321;
	setp.eq.s32 	%p32, %r526, 2147483647;
	selp.b32 	%r527, -2147483648, %r526, %p32;
	shr.u32 	%r528, %r527, %r2251;
	and.b32  	%r529, %r528, %r74;
	shl.b32 	%r530, %r529, 2;
	add.s32 	%r531, %r75, %r530;
	atom.shared.add.u32 	%r532, [%r531], 1;
	setp.lt.s32 	%p33, %r2320, 0;
	selp.b32 	%r533, 0, 2147483647, %p33;
	xor.b32  	%r534, %r533, %r2320;
	setp.eq.s32 	%p34, %r534, 2147483647;
	selp.b32 	%r535, -2147483648, %r534, %p34;
	shr.u32 	%r536, %r535, %r2251;
	and.b32  	%r537, %r536, %r74;
	shl.b32 	%r538, %r537, 2;
	add.s32 	%r539, %r75, %r538;
	atom.shared.add.u32 	%r540, [%r539], 1;
	setp.lt.s32 	%p35, %r2319, 0;
	selp.b32 	%r541, 0, 2147483647, %p35;
	xor.b32  	%r542, %r541, %r2319;
	setp.eq.s32 	%p36, %r542, 2147483647;
	selp.b32 	%r543, -2147483648, %r542, %p36;
	shr.u32 	%r544, %r543, %r2251;
	and.b32  	%r545, %r544, %r74;
	shl.b32 	%r546, %r545, 2;
	add.s32 	%r547, %r75, %r546;
	atom.shared.add.u32 	%r548, [%r547], 1;
	setp.lt.s32 	%p37, %r2318, 0;
	selp.b32 	%r549, 0, 2147483647, %p37;
	xor.b32  	%r550, %r549, %r2318;
	setp.eq.s32 	%p38, %r550, 2147483647;
	selp.b32 	%r551, -2147483648, %r550, %p38;
	shr.u32 	%r552, %r551, %r2251;
	and.b32  	%r553, %r552, %r74;
	shl.b32 	%r554, %r553, 2;
	add.s32 	%r555, %r75, %r554;
	atom.shared.add.u32 	%r556, [%r555], 1;
	setp.lt.s32 	%p39, %r2317, 0;
	selp.b32 	%r557, 0, 2147483647, %p39;
	xor.b32  	%r558, %r557, %r2317;
	setp.eq.s32 	%p40, %r558, 2147483647;
	selp.b32 	%r559, -2147483648, %r558, %p40;
	shr.u32 	%r560, %r559, %r2251;
	and.b32  	%r561, %r560, %r74;
	shl.b32 	%r562, %r561, 2;
	add.s32 	%r563, %r75, %r562;
	atom.shared.add.u32 	%r564, [%r563], 1;
	setp.lt.s32 	%p41, %r2316, 0;
	selp.b32 	%r565, 0, 2147483647, %p41;
	xor.b32  	%r566, %r565, %r2316;
	setp.eq.s32 	%p42, %r566, 2147483647;
	selp.b32 	%r567, -2147483648, %r566, %p42;
	shr.u32 	%r568, %r567, %r2251;
	and.b32  	%r569, %r568, %r74;
	shl.b32 	%r570, %r569, 2;
	add.s32 	%r571, %r75, %r570;
	atom.shared.add.u32 	%r572, [%r571], 1;
	setp.lt.s32 	%p43, %r2315, 0;
	selp.b32 	%r573, 0, 2147483647, %p43;
	xor.b32  	%r574, %r573, %r2315;
	setp.eq.s32 	%p44, %r574, 2147483647;
	selp.b32 	%r575, -2147483648, %r574, %p44;
	shr.u32 	%r576, %r575, %r2251;
	and.b32  	%r577, %r576, %r74;
	shl.b32 	%r578, %r577, 2;
	add.s32 	%r579, %r75, %r578;
	atom.shared.add.u32 	%r580, [%r579], 1;
	setp.lt.s32 	%p45, %r2314, 0;
	selp.b32 	%r581, 0, 2147483647, %p45;
	xor.b32  	%r582, %r581, %r2314;
	setp.eq.s32 	%p46, %r582, 2147483647;
	selp.b32 	%r583, -2147483648, %r582, %p46;
	shr.u32 	%r584, %r583, %r2251;
	and.b32  	%r585, %r584, %r74;
	shl.b32 	%r586, %r585, 2;
	add.s32 	%r587, %r75, %r586;
	atom.shared.add.u32 	%r588, [%r587], 1;
	setp.lt.s32 	%p47, %r2313, 0;
	selp.b32 	%r589, 0, 2147483647, %p47;
	xor.b32  	%r590, %r589, %r2313;
	setp.eq.s32 	%p48, %r590, 2147483647;
	selp.b32 	%r591, -2147483648, %r590, %p48;
	shr.u32 	%r592, %r591, %r2251;
	and.b32  	%r593, %r592, %r74;
	shl.b32 	%r594, %r593, 2;
	add.s32 	%r595, %r75, %r594;
	atom.shared.add.u32 	%r596, [%r595], 1;
	setp.lt.s32 	%p49, %r2312, 0;
	selp.b32 	%r597, 0, 2147483647, %p49;
	xor.b32  	%r598, %r597, %r2312;
	setp.eq.s32 	%p50, %r598, 2147483647;
	selp.b32 	%r599, -2147483648, %r598, %p50;
	shr.u32 	%r600, %r599, %r2251;
	and.b32  	%r601, %r600, %r74;
	shl.b32 	%r602, %r601, 2;
	add.s32 	%r603, %r75, %r602;
	atom.shared.add.u32 	%r604, [%r603], 1;
	setp.lt.s32 	%p51, %r2311, 0;
	selp.b32 	%r605, 0, 2147483647, %p51;
	xor.b32  	%r606, %r605, %r2311;
	setp.eq.s32 	%p52, %r606, 2147483647;
	selp.b32 	%r607, -2147483648, %r606, %p52;
	shr.u32 	%r608, %r607, %r2251;
	and.b32  	%r609, %r608, %r74;
	shl.b32 	%r610, %r609, 2;
	add.s32 	%r611, %r75, %r610;
	atom.shared.add.u32 	%r612, [%r611], 1;
	setp.lt.s32 	%p53, %r2310, 0;
	selp.b32 	%r613, 0, 2147483647, %p53;
	xor.b32  	%r614, %r613, %r2310;
	setp.eq.s32 	%p54, %r614, 2147483647;
	selp.b32 	%r615, -2147483648, %r614, %p54;
	shr.u32 	%r616, %r615, %r2251;
	and.b32  	%r617, %r616, %r74;
	shl.b32 	%r618, %r617, 2;
	add.s32 	%r619, %r75, %r618;
	atom.shared.add.u32 	%r620, [%r619], 1;
	setp.lt.s32 	%p55, %r2309, 0;
	selp.b32 	%r621, 0, 2147483647, %p55;
	xor.b32  	%r622, %r621, %r2309;
	setp.eq.s32 	%p56, %r622, 2147483647;
	selp.b32 	%r623, -2147483648, %r622, %p56;
	shr.u32 	%r624, %r623, %r2251;
	and.b32  	%r625, %r624, %r74;
	shl.b32 	%r626, %r625, 2;
	add.s32 	%r627, %r75, %r626;
	atom.shared.add.u32 	%r628, [%r627], 1;
	setp.lt.s32 	%p57, %r2308, 0;
	selp.b32 	%r629, 0, 2147483647, %p57;
	xor.b32  	%r630, %r629, %r2308;
	setp.eq.s32 	%p58, %r630, 2147483647;
	selp.b32 	%r631, -2147483648, %r630, %p58;
	shr.u32 	%r632, %r631, %r2251;
	and.b32  	%r633, %r632, %r74;
	shl.b32 	%r634, %r633, 2;
	add.s32 	%r635, %r75, %r634;
	atom.shared.add.u32 	%r636, [%r635], 1;
	setp.lt.s32 	%p59, %r2307, 0;
	selp.b32 	%r637, 0, 2147483647, %p59;
	xor.b32  	%r638, %r637, %r2307;
	setp.eq.s32 	%p60, %r638, 2147483647;
	selp.b32 	%r639, -2147483648, %r638, %p60;
	shr.u32 	%r640, %r639, %r2251;
	and.b32  	%r641, %r640, %r74;
	shl.b32 	%r642, %r641, 2;
	add.s32 	%r643, %r75, %r642;
	atom.shared.add.u32 	%r644, [%r643], 1;
	setp.lt.s32 	%p61, %r2306, 0;
	selp.b32 	%r645, 0, 2147483647, %p61;
	xor.b32  	%r646, %r645, %r2306;
	setp.eq.s32 	%p62, %r646, 2147483647;
	selp.b32 	%r647, -2147483648, %r646, %p62;
	shr.u32 	%r648, %r647, %r2251;
	and.b32  	%r649, %r648, %r74;
	shl.b32 	%r650, %r649, 2;
	add.s32 	%r651, %r75, %r650;
	atom.shared.add.u32 	%r652, [%r651], 1;
	bar.sync 	0;
	setp.gt.u32 	%p63, %r1, 255;
	shl.b32 	%r653, %r1, 2;
	add.s32 	%r98, %r488, %r653;
	mov.b32 	%r2331, 0;
	@%p63 bra 	$L__BB5_53;
	ld.shared.u32 	%r655, [%r98];
	mov.b32 	%r656, 0;
	st.shared.u32 	[%r98], %r656;
	ld.shared.u32 	%r657, [%r98+1024];
	st.shared.u32 	[%r98+1024], %r655;
	add.s32 	%r658, %r657, %r655;
	ld.shared.u32 	%r659, [%r98+2048];
	st.shared.u32 	[%r98+2048], %r658;
	add.s32 	%r660, %r659, %r658;
	ld.shared.u32 	%r661, [%r98+3072];
	st.shared.u32 	[%r98+3072], %r660;
	add.s32 	%r662, %r661, %r660;
	ld.shared.u32 	%r663, [%r98+4096];
	st.shared.u32 	[%r98+4096], %r662;
	add.s32 	%r664, %r663, %r662;
	ld.shared.u32 	%r665, [%r98+5120];
	st.shared.u32 	[%r98+5120], %r664;
	add.s32 	%r666, %r665, %r664;
	ld.shared.u32 	%r667, [%r98+6144];
	st.shared.u32 	[%r98+6144], %r666;
	add.s32 	%r668, %r667, %r666;
	ld.shared.u32 	%r669, [%r98+7168];
	st.shared.u32 	[%r98+7168], %r668;
	add.s32 	%r670, %r669, %r668;
	ld.shared.u32 	%r671, [%r98+8192];
	st.shared.u32 	[%r98+8192], %r670;
	add.s32 	%r672, %r671, %r670;
	ld.shared.u32 	%r673, [%r98+9216];
	st.shared.u32 	[%r98+9216], %r672;
	add.s32 	%r674, %r673, %r672;
	ld.shared.u32 	%r675, [%r98+10240];
	st.shared.u32 	[%r98+10240], %r674;
	add.s32 	%r676, %r675, %r674;
	ld.shared.u32 	%r677, [%r98+11264];
	st.shared.u32 	[%r98+11264], %r676;
	add.s32 	%r2331, %r677, %r676;
$L__BB5_53:
	setp.gt.u32 	%p64, %r1, 255;
	shl.b32 	%r678, %r3, 8;
	add.s32 	%r679, %r678, %r1;
	mul.wide.s32 	%rd59, %r679, 4;
	add.s64 	%rd6, %rd2, %rd59;
	@%p64 bra 	$L__BB5_55;
	or.b32  	%r680, %r2331, 1073741824;
	st.volatile.global.u32 	[%rd6], %r680;
$L__BB5_55:
	ld.param.u64 	%rd442, [_ZN3cub18CUB_300001_SM_10006detail10radix_sort29DeviceRadixSortOnesweepKernelINS1_5radix10policy_hubIfiyE10Policy1000ELNS0_9SortOrderE1EfiyiiNS1_21identity_decomposer_tEEEvPT5_SB_PT3_PKSC_PT1_PKSG_PT2_PKSK_T4_iiT6__param_7];
	setp.lt.s32 	%p65, %r2306, 0;
	selp.b32 	%r681, 0, 2147483647, %p65;
	xor.b32  	%r2369, %r681, %r2306;
	setp.lt.s32 	%p66, %r2321, 0;
	selp.b32 	%r682, 0, 2147483647, %p66;
	xor.b32  	%r2384, %r682, %r2321;
	setp.lt.s32 	%p67, %r2320, 0;
	selp.b32 	%r683, 0, 2147483647, %p67;
	xor.b32  	%r2383, %r683, %r2320;
	setp.lt.s32 	%p68, %r2319, 0;
	selp.b32 	%r684, 0, 2147483647, %p68;
	xor.b32  	%r2382, %r684, %r2319;
	setp.lt.s32 	%p69, %r2317, 0;
	selp.b32 	%r685, 0, 2147483647, %p69;
	xor.b32  	%r2380, %r685, %r2317;
	setp.lt.s32 	%p70, %r2318, 0;
	selp.b32 	%r686, 0, 2147483647, %p70;
	xor.b32  	%r2381, %r686, %r2318;
	setp.lt.s32 	%p71, %r2316, 0;
	selp.b32 	%r687, 0, 2147483647, %p71;
	xor.b32  	%r2379, %r687, %r2316;
	setp.lt.s32 	%p72, %r2315, 0;
	selp.b32 	%r688, 0, 2147483647, %p72;
	xor.b32  	%r2378, %r688, %r2315;
	setp.lt.s32 	%p73, %r2313, 0;
	selp.b32 	%r689, 0, 2147483647, %p73;
	xor.b32  	%r2376, %r689, %r2313;
	setp.lt.s32 	%p74, %r2312, 0;
	selp.b32 	%r690, 0, 2147483647, %p74;
	xor.b32  	%r2375, %r690, %r2312;
	setp.lt.s32 	%p75, %r2311, 0;
	selp.b32 	%r691, 0, 2147483647, %p75;
	xor.b32  	%r2374, %r691, %r2311;
	setp.lt.s32 	%p76, %r2314, 0;
	selp.b32 	%r692, 0, 2147483647, %p76;
	xor.b32  	%r2377, %r692, %r2314;
	setp.lt.s32 	%p77, %r2309, 0;
	selp.b32 	%r693, 0, 2147483647, %p77;
	xor.b32  	%r2372, %r693, %r2309;
	setp.lt.s32 	%p78, %r2310, 0;
	selp.b32 	%r694, 0, 2147483647, %p78;
	xor.b32  	%r2373, %r694, %r2310;
	setp.lt.s32 	%p79, %r2322, 0;
	selp.b32 	%r695, 0, 2147483647, %p79;
	xor.b32  	%r2385, %r695, %r2322;
	setp.lt.s32 	%p80, %r2307, 0;
	selp.b32 	%r696, 0, 2147483647, %p80;
	xor.b32  	%r2370, %r696, %r2307;
	setp.lt.s32 	%p81, %r2308, 0;
	selp.b32 	%r697, 0, 2147483647, %p81;
	xor.b32  	%r2371, %r697, %r2308;
	setp.lt.u32 	%p82, %r1, 256;
	setp.eq.s32 	%p83, %r2331, 6528;
	and.pred  	%p84, %p82, %p83;
	selp.u32 	%r698, 1, 0, %p84;
	{ 
	.reg .pred 	%p1; 
	.reg .pred 	%p2; 
	setp.ne.u32 	%p1, %r698, 0; 
	bar.red.or.pred 	%p2, 0, %p1; 
	selp.u32 	%r699, 1, 0, %p2; 
	}
	setp.eq.s32 	%p85, %r699, 0;
	and.b32  	%r700, %r1, 992;
	and.b32  	%r701, %r1, 31;
	mul.lo.s32 	%r702, %r700, 17;
	or.b32  	%r703, %r702, %r701;
	cvt.u64.u32 	%rd7, %r703;
	add.s64 	%rd61, %rd7, %rd4;
	cvta.to.global.u64 	%rd62, %rd442;
	shl.b64 	%rd63, %rd61, 2;
	add.s64 	%rd8, %rd62, %rd63;
	cvt.u64.u32 	%rd9, %r1;
	@%p85 bra 	$L__BB5_175;
	setp.gt.u32 	%p86, %r1, 255;
	shl.b32 	%r705, %r1, 3;
	add.s32 	%r707, %r488, %r705;
	add.s32 	%r118, %r707, 26112;
	@%p86 bra 	$L__BB5_64;
	ld.param.u64 	%rd436, [_ZN3cub18CUB_300001_SM_10006detail10radix_sort29DeviceRadixSortOnesweepKernelINS1_5radix10policy_hubIfiyE10Policy1000ELNS0_9SortOrderE1EfiyiiNS1_21identity_decomposer_tEEEvPT5_SB_PT3_PKSC_PT1_PKSG_PT2_PKSK_T4_iiT6__param_3];
	cvta.to.global.u64 	%rd64, %rd436;
	shl.b64 	%rd65, %rd9, 3;
	add.s64 	%rd66, %rd64, %rd65;
	ld.global.u64 	%rd67, [%rd66];
	setp.gt.u32 	%p87, %r1, %r97;
	selp.b64 	%rd68, 6528, 0, %p87;
	sub.s64 	%rd455, %rd67, %rd68;
	st.shared.u64 	[%r118], %rd455;
	setp.lt.s32 	%p88, %r3, 1;
	mov.u32 	%r2335, %r2331;
	@%p88 bra 	$L__BB5_63;
	mov.b32 	%r2333, -1;
	mov.u32 	%r2332, %r3;
	mov.u32 	%r2335, %r2331;
$L__BB5_59:
	ld.param.u64 	%rd429, [_ZN3cub18CUB_300001_SM_10006detail10radix_sort29DeviceRadixSortOnesweepKernelINS1_5radix10policy_hubIfiyE10Policy1000ELNS0_9SortOrderE1EfiyiiNS1_21identity_decomposer_tEEEvPT5_SB_PT3_PKSC_PT1_PKSG_PT2_PKSK_T4_iiT6__param_0];
	add.s32 	%r122, %r2332, -1;
	shl.b32 	%r709, %r122, 8;
	add.s32 	%r710, %r709, %r1;
	cvta.to.global.u64 	%rd69, %rd429;
	mul.wide.s32 	%rd70, %r710, 4;
	add.s64 	%rd11, %rd69, %rd70;
$L__BB5_60:
	membar.cta;
	ld.volatile.global.u32 	%r123, [%rd11];
	setp.eq.s32 	%p89, %r123, 0;
	@%p89 bra 	$L__BB5_60;
	and.b32  	%r711, %r123, 1073741823;
	add.s32 	%r2335, %r711, %r2335;
	setp.gt.s32 	%p90, %r123, -1;
	vote.sync.ballot.b32 	%r2333, %p90, %r2333;
	setp.gt.u32 	%p92, %r2332, 1;
	and.pred  	%p93, %p90, %p92;
	mov.u32 	%r2332, %r122;
	@%p93 bra 	$L__BB5_59;
	ld.shared.u64 	%rd455, [%r118];
$L__BB5_63:
	or.b32  	%r712, %r2335, -2147483648;
	st.volatile.global.u32 	[%rd6], %r712;
	sub.s32 	%r713, %r2335, %r2331;
	cvt.s64.s32 	%rd71, %r713;
	add.s64 	%rd72, %rd455, %rd71;
	st.shared.u64 	[%r118], %rd72;
$L__BB5_64:
	ld.param.u32 	%r2237, [_ZN3cub18CUB_300001_SM_10006detail10radix_sort29DeviceRadixSortOnesweepKernelINS1_5radix10policy_hubIfiyE10Policy1000ELNS0_9SortOrderE1EfiyiiNS1_21identity_decomposer_tEEEvPT5_SB_PT3_PKSC_PT1_PKSG_PT2_PKSK_T4_iiT6__param_8];
	ld.param.u64 	%rd432, [_ZN3cub18CUB_300001_SM_10006detail10radix_sort29DeviceRadixSortOnesweepKernelINS1_5radix10policy_hubIfiyE10Policy1000ELNS0_9SortOrderE1EfiyiiNS1_21identity_decomposer_tEEEvPT5_SB_PT3_PKSC_PT1_PKSG_PT2_PKSK_T4_iiT6__param_2];
	setp.gt.u32 	%p94, %r1, 255;
	setp.lt.s32 	%p95, %r4, %r2237;
	setp.eq.s64 	%p96, %rd432, 0;
	or.pred  	%p97, %p96, %p95;
	or.pred  	%p98, %p94, %p97;
	@%p98 bra 	$L__BB5_66;
	ld.param.u64 	%rd433, [_ZN3cub18CUB_300001_SM_10006detail10radix_sort29DeviceRadixSortOnesweepKernelINS1_5radix10policy_hubIfiyE10Policy1000ELNS0_9SortOrderE1EfiyiiNS1_21identity_decomposer_tEEEvPT5_SB_PT3_PKSC_PT1_PKSG_PT2_PKSK_T4_iiT6__param_2];
	ld.shared.u64 	%rd73, [%r118];
	setp.gt.u32 	%p99, %r1, %r97;
	selp.b64 	%rd74, 6528, 0, %p99;
	cvt.s64.s32 	%rd75, %r2331;
	add.s64 	%rd76, %rd74, %rd75;
	add.s64 	%rd77, %rd76, %rd73;
	cvta.to.global.u64 	%rd78, %rd433;
	shl.b64 	%rd79, %rd9, 3;
	add.s64 	%rd80, %rd78, %rd79;
	st.global.u64 	[%rd80], %rd77;
$L__BB5_66:
	ld.param.u32 	%r2238, [_ZN3cub18CUB_300001_SM_10006detail10radix_sort29DeviceRadixSortOnesweepKernelINS1_5radix10policy_hubIfiyE10Policy1000ELNS0_9SortOrderE1EfiyiiNS1_21identity_decomposer_tEEEvPT5_SB_PT3_PKSC_PT1_PKSG_PT2_PKSK_T4_iiT6__param_8];
	setp.gt.s32 	%p100, %r4, %r2238;
	bar.sync 	0;
	shl.b32 	%r714, %r97, 3;
	add.s32 	%r716, %r488, %r714;
	ld.shared.u64 	%rd14, [%r716+26112];
	@%p100 bra 	$L__BB5_68;
	add.s64 	%rd81, %rd14, %rd7;
	shl.b64 	%rd82, %rd81, 2;
	add.s64 	%rd83, %rd1, %rd82;
	st.global.u32 	[%rd83], %r2322;
	st.global.u32 	[%rd83+128], %r2321;
	st.global.u32 	[%rd83+256], %r2320;
	st.global.u32 	[%rd83+384], %r2319;
	st.global.u32 	[%rd83+512], %r2318;
	st.global.u32 	[%rd83+640], %r2317;
	st.global.u32 	[%rd83+768], %r2316;
	st.global.u32 	[%rd83+896], %r2315;
	st.global.u32 	[%rd83+1024], %r2314;
	st.global.u32 	[%rd83+1152], %r2313;
	st.global.u32 	[%rd83+1280], %r2312;
	st.global.u32 	[%rd83+1408], %r2311;
	st.global.u32 	[%rd83+1536], %r2310;
	st.global.u32 	[%rd83+1664], %r2309;
	st.global.u32 	[%rd83+1792], %r2308;
	st.global.u32 	[%rd83+1920], %r2307;
	st.global.u32 	[%rd83+2048], %r2306;
	bra.uni 	$L__BB5_102;
$L__BB5_68:
	ld.param.u32 	%r2239, [_ZN3cub18CUB_300001_SM_10006detail10radix_sort29DeviceRadixSortOnesweepKernelINS1_5radix10policy_hubIfiyE10Policy1000ELNS0_9SortOrderE1EfiyiiNS1_21identity_decomposer_tEEEvPT5_SB_PT3_PKSC_PT1_PKSG_PT2_PKSK_T4_iiT6__param_8];
	cvt.u32.u64 	%r717, %rd7;
	mad.lo.s32 	%r127, %r3, -6528, %r2239;
	setp.ge.s32 	%p101, %r717, %r127;
	add.s64 	%rd84, %rd14, %rd7;
	shl.b64 	%rd85, %rd84, 2;
	add.s64 	%rd15, %rd1, %rd85;
	@%p101 bra 	$L__BB5_70;
	st.global.u32 	[%rd15], %r2322;
$L__BB5_70:
	add.s32 	%r719, %r717, 32;
	setp.ge.s32 	%p102, %r719, %r127;
	@%p102 bra 	$L__BB5_72;
	st.global.u32 	[%rd15+128], %r2321;
$L__BB5_72:
	add.s32 	%r721, %r717, 64;
	setp.ge.s32 	%p103, %r721, %r127;
	@%p103 bra 	$L__BB5_74;
	st.global.u32 	[%rd15+256], %r2320;
$L__BB5_74:
	add.s32 	%r723, %r717, 96;
	setp.ge.s32 	%p104, %r723, %r127;
	@%p104 bra 	$L__BB5_76;
	st.global.u32 	[%rd15+384], %r2319;
$L__BB5_76:
	add.s32 	%r725, %r717, 128;
	setp.ge.s32 	%p105, %r725, %r127;
	@%p105 bra 	$L__BB5_78;
	st.global.u32 	[%rd15+512], %r2318;
$L__BB5_78:
	add.s32 	%r727, %r717, 160;
	setp.ge.s32 	%p106, %r727, %r127;
	@%p106 bra 	$L__BB5_80;
	st.global.u32 	[%rd15+640], %r2317;
$L__BB5_80:
	add.s32 	%r729, %r717, 192;
	setp.ge.s32 	%p107, %r729, %r127;
	@%p107 bra 	$L__BB5_82;
	st.global.u32 	[%rd15+768], %r2316;
$L__BB5_82:
	add.s32 	%r731, %r717, 224;
	setp.ge.s32 	%p108, %r731, %r127;
	@%p108 bra 	$L__BB5_84;
	st.global.u32 	[%rd15+896], %r2315;
$L__BB5_84:
	add.s32 	%r733, %r717, 256;
	setp.ge.s32 	%p109, %r733, %r127;
	@%p109 bra 	$L__BB5_86;
	st.global.u32 	[%rd15+1024], %r2314;
$L__BB5_86:
	add.s32 	%r735, %r717, 288;
	setp.ge.s32 	%p110, %r735, %r127;
	@%p110 bra 	$L__BB5_88;
	st.global.u32 	[%rd15+1152], %r2313;
$L__BB5_88:
	add.s32 	%r737, %r717, 320;
	setp.ge.s32 	%p111, %r737, %r127;
	@%p111 bra 	$L__BB5_90;
	st.global.u32 	[%rd15+1280], %r2312;
$L__BB5_90:
	add.s32 	%r739, %r717, 352;
	setp.ge.s32 	%p112, %r739, %r127;
	@%p112 bra 	$L__BB5_92;
	st.global.u32 	[%rd15+1408], %r2311;
$L__BB5_92:
	add.s32 	%r741, %r717, 384;
	setp.ge.s32 	%p113, %r741, %r127;
	@%p113 bra 	$L__BB5_94;
	st.global.u32 	[%rd15+1536], %r2310;
$L__BB5_94:
	add.s32 	%r743, %r717, 416;
	setp.ge.s32 	%p114, %r743, %r127;
	@%p114 bra 	$L__BB5_96;
	st.global.u32 	[%rd15+1664], %r2309;
$L__BB5_96:
	add.s32 	%r745, %r717, 448;
	setp.ge.s32 	%p115, %r745, %r127;
	@%p115 bra 	$L__BB5_98;
	st.global.u32 	[%rd15+1792], %r2308;
$L__BB5_98:
	add.s32 	%r747, %r717, 480;
	setp.ge.s32 	%p116, %r747, %r127;
	@%p116 bra 	$L__BB5_100;
	st.global.u32 	[%rd15+1920], %r2307;
$L__BB5_100:
	add.s32 	%r749, %r717, 512;
	setp.ge.s32 	%p117, %r749, %r127;
	@%p117 bra 	$L__BB5_102;
	st.global.u32 	[%rd15+2048], %r2306;
$L__BB5_102:
	ld.param.u32 	%r2240, [_ZN3cub18CUB_300001_SM_10006detail10radix_sort29DeviceRadixSortOnesweepKernelINS1_5radix10policy_hubIfiyE10Policy1000ELNS0_9SortOrderE1EfiyiiNS1_21identity_decomposer_tEEEvPT5_SB_PT3_PKSC_PT1_PKSG_PT2_PKSK_T4_iiT6__param_8];
	setp.gt.s32 	%p118, %r4, %r2240;
	@%p118 bra 	$L__BB5_104;
	ld.global.u32 	%r2368, [%rd8];
	ld.global.u32 	%r2367, [%rd8+128];
	ld.global.u32 	%r2366, [%rd8+256];
	ld.global.u32 	%r2365, [%rd8+384];
	ld.global.u32 	%r2364, [%rd8+512];
	ld.global.u32 	%r2363, [%rd8+640];
	ld.global.u32 	%r2362, [%rd8+768];
	ld.global.u32 	%r2361, [%rd8+896];
	ld.global.u32 	%r2360, [%rd8+1024];
	ld.global.u32 	%r2359, [%rd8+1152];
	ld.global.u32 	%r2358, [%rd8+1280];
	ld.global.u32 	%r2357, [%rd8+1408];
	ld.global.u32 	%r2356, [%rd8+1536];
	ld.global.u32 	%r2355, [%rd8+1664];
	ld.global.u32 	%r2354, [%rd8+1792];
	ld.global.u32 	%r2353, [%rd8+1920];
	ld.global.u32 	%r2352, [%rd8+2048];
	bra.uni 	$L__BB5_138;
$L__BB5_104:
	ld.param.u32 	%r2241, [_ZN3cub18CUB_300001_SM_10006detail10radix_sort29DeviceRadixSortOnesweepKernelINS1_5radix10policy_hubIfiyE10Policy1000ELNS0_9SortOrderE1EfiyiiNS1_21identity_decomposer_tEEEvPT5_SB_PT3_PKSC_PT1_PKSG_PT2_PKSK_T4_iiT6__param_8];
	cvt.u32.u64 	%r751, %rd7;
	sub.s32 	%r145, %r2241, %r442;
	setp.ge.s32 	%p119, %r751, %r145;
	@%p119 bra 	$L__BB5_106;
	ld.global.u32 	%r2368, [%rd8];
$L__BB5_106:
	add.s32 	%r755, %r751, 32;
	setp.ge.s32 	%p120, %r755, %r145;
	@%p120 bra 	$L__BB5_108;
	ld.global.u32 	%r2367, [%rd8+128];
$L__BB5_108:
	add.s32 	%r758, %r751, 64;
	setp.ge.s32 	%p121, %r758, %r145;
	@%p121 bra 	$L__BB5_110;
	ld.global.u32 	%r2366, [%rd8+256];
$L__BB5_110:
	add.s32 	%r761, %r751, 96;
	setp.ge.s32 	%p122, %r761, %r145;
	@%p122 bra 	$L__BB5_112;
	ld.global.u32 	%r2365, [%rd8+384];
$L__BB5_112:
	add.s32 	%r764, %r751, 128;
	setp.ge.s32 	%p123, %r764, %r145;
	@%p123 bra 	$L__BB5_114;
	ld.global.u32 	%r2364, [%rd8+512];
$L__BB5_114:
	add.s32 	%r767, %r751, 160;
	setp.ge.s32 	%p124, %r767, %r145;
	@%p124 bra 	$L__BB5_116;
	ld.global.u32 	%r2363, [%rd8+640];
$L__BB5_116:
	add.s32 	%r770, %r751, 192;
	setp.ge.s32 	%p125, %r770, %r145;
	@%p125 bra 	$L__BB5_118;
	ld.global.u32 	%r2362, [%rd8+768];
$L__BB5_118:
	add.s32 	%r773, %r751, 224;
	setp.ge.s32 	%p126, %r773, %r145;
	@%p126 bra 	$L__BB5_120;
	ld.global.u32 	%r2361, [%rd8+896];
$L__BB5_120:
	add.s32 	%r776, %r751, 256;
	setp.ge.s32 	%p127, %r776, %r145;
	@%p127 bra 	$L__BB5_122;
	ld.global.u32 	%r2360, [%rd8+1024];
$L__BB5_122:
	add.s32 	%r779, %r751, 288;
	setp.ge.s32 	%p128, %r779, %r145;
	@%p128 bra 	$L__BB5_124;
	ld.global.u32 	%r2359, [%rd8+1152];
$L__BB5_124:
	add.s32 	%r782, %r751, 320;
	setp.ge.s32 	%p129, %r782, %r145;
	@%p129 bra 	$L__BB5_126;
	ld.global.u32 	%r2358, [%rd8+1280];
$L__BB5_126:
	add.s32 	%r785, %r751, 352;
	setp.ge.s32 	%p130, %r785, %r145;
	@%p130 bra 	$L__BB5_128;
	ld.global.u32 	%r2357, [%rd8+1408];
$L__BB5_128:
	add.s32 	%r788, %r751, 384;
	setp.ge.s32 	%p131, %r788, %r145;
	@%p131 bra 	$L__BB5_130;
	ld.global.u32 	%r2356, [%rd8+1536];
$L__BB5_130:
	add.s32 	%r791, %r751, 416;
	setp.ge.s32 	%p132, %r791, %r145;
	@%p132 bra 	$L__BB5_132;
	ld.global.u32 	%r2355, [%rd8+1664];
$L__BB5_132:
	add.s32 	%r794, %r751, 448;
	setp.ge.s32 	%p133, %r794, %r145;
	@%p133 bra 	$L__BB5_134;
	ld.global.u32 	%r2354, [%rd8+1792];
$L__BB5_134:
	add.s32 	%r797, %r751, 480;
	setp.ge.s32 	%p134, %r797, %r145;
	@%p134 bra 	$L__BB5_136;
	ld.global.u32 	%r2353, [%rd8+1920];
$L__BB5_136:
	add.s32 	%r800, %r751, 512;
	setp.ge.s32 	%p135, %r800, %r145;
	@%p135 bra 	$L__BB5_138;
	ld.global.u32 	%r2352, [%rd8+2048];
$L__BB5_138:
	ld.param.u32 	%r2242, [_ZN3cub18CUB_300001_SM_10006detail10radix_sort29DeviceRadixSortOnesweepKernelINS1_5radix10policy_hubIfiyE10Policy1000ELNS0_9SortOrderE1EfiyiiNS1_21identity_decomposer_tEEEvPT5_SB_PT3_PKSC_PT1_PKSG_PT2_PKSK_T4_iiT6__param_8];
	mad.lo.s32 	%r801, %r3, 6528, 6528;
	setp.gt.s32 	%p136, %r801, %r2242;
	@%p136 bra 	$L__BB5_140;
	ld.param.u64 	%rd439, [_ZN3cub18CUB_300001_SM_10006detail10radix_sort29DeviceRadixSortOnesweepKernelINS1_5radix10policy_hubIfiyE10Policy1000ELNS0_9SortOrderE1EfiyiiNS1_21identity_decomposer_tEEEvPT5_SB_PT3_PKSC_PT1_PKSG_PT2_PKSK_T4_iiT6__param_6];
	add.s64 	%rd86, %rd14, %rd7;
	cvta.to.global.u64 	%rd87, %rd439;
	shl.b64 	%rd88, %rd86, 2;
	add.s64 	%rd89, %rd87, %rd88;
	st.global.u32 	[%rd89], %r2368;
	st.global.u32 	[%rd89+128], %r2367;
	st.global.u32 	[%rd89+256], %r2366;
	st.global.u32 	[%rd89+384], %r2365;
	st.global.u32 	[%rd89+512], %r2364;
	st.global.u32 	[%rd89+640], %r2363;
	st.global.u32 	[%rd89+768], %r2362;
	st.global.u32 	[%rd89+896], %r2361;
	st.global.u32 	[%rd89+1024], %r2360;
	st.global.u32 	[%rd89+1152], %r2359;
	st.global.u32 	[%rd89+1280], %r2358;
	st.global.u32 	[%rd89+1408], %r2357;
	st.global.u32 	[%rd89+1536], %r2356;
	st.global.u32 	[%rd89+1664], %r2355;
	st.global.u32 	[%rd89+1792], %r2354;
	st.global.u32 	[%rd89+1920], %r2353;
	st.global.u32 	[%rd89+2048], %r2352;
	bra.uni 	$L__BB5_174;
$L__BB5_140:
	ld.param.u32 	%r2243, [_ZN3cub18CUB_300001_SM_10006detail10radix_sort29DeviceRadixSortOnesweepKernelINS1_5radix10policy_hubIfiyE10Policy1000ELNS0_9SortOrderE1EfiyiiNS1_21identity_decomposer_tEEEvPT5_SB_PT3_PKSC_PT1_PKSG_PT2_PKSK_T4_iiT6__param_8];
	ld.param.u64 	%rd440, [_ZN3cub18CUB_300001_SM_10006detail10radix_sort29DeviceRadixSortOnesweepKernelINS1_5radix10policy_hubIfiyE10Policy1000ELNS0_9SortOrderE1EfiyiiNS1_21identity_decomposer_tEEEvPT5_SB_PT3_PKSC_PT1_PKSG_PT2_PKSK_T4_iiT6__param_6];
	cvt.u32.u64 	%r802, %rd7;
	mad.lo.s32 	%r196, %r3, -6528, %r2243;
	setp.ge.s32 	%p137, %r802, %r196;
	add.s64 	%rd90, %rd14, %rd7;
	cvta.to.global.u64 	%rd91, %rd440;
	shl.b64 	%rd92, %rd90, 2;
	add.s64 	%rd16, %rd91, %rd92;
	@%p137 bra 	$L__BB5_142;
	st.global.u32 	[%rd16], %r2368;
$L__BB5_142:
	add.s32 	%r804, %r802, 32;
	setp.ge.s32 	%p138, %r804, %r196;
	@%p138 bra 	$L__BB5_144;
	st.global.u32 	[%rd16+128], %r2367;
$L__BB5_144:
	add.s32 	%r806, %r802, 64;
	setp.ge.s32 	%p139, %r806, %r196;
	@%p139 bra 	$L__BB5_146;
	st.global.u32 	[%rd16+256], %r2366;
$L__BB5_146:
	add.s32 	%r808, %r802, 96;
	setp.ge.s32 	%p140, %r808, %r196;
	@%p140 bra 	$L__BB5_148;
	st.global.u32 	[%rd16+384], %r2365;
$L__BB5_148:
	add.s32 	%r810, %r802, 128;
	setp.ge.s32 	%p141, %r810, %r196;
	@%p141 bra 	$L__BB5_150;
	st.global.u32 	[%rd16+512], %r2364;
$L__BB5_150:
	add.s32 	%r812, %r802, 160;
	setp.ge.s32 	%p142, %r812, %r196;
	@%p142 bra 	$L__BB5_152;
	st.global.u32 	[%rd16+640], %r2363;
$L__BB5_152:
	add.s32 	%r814, %r802, 192;
	setp.ge.s32 	%p143, %r814, %r196;
	@%p143 bra 	$L__BB5_154;
	st.global.u32 	[%rd16+768], %r2362;
$L__BB5_154:
	add.s32 	%r816, %r802, 224;
	setp.ge.s32 	%p144, %r816, %r196;
	@%p144 bra 	$L__BB5_156;
	st.global.u32 	[%rd16+896], %r2361;
$L__BB5_156:
	add.s32 	%r818, %r802, 256;
	setp.ge.s32 	%p145, %r818, %r196;
	@%p145 bra 	$L__BB5_158;
	st.global.u32 	[%rd16+1024], %r2360;
$L__BB5_158:
	add.s32 	%r820, %r802, 288;
	setp.ge.s32 	%p146, %r820, %r196;
	@%p146 bra 	$L__BB5_160;
	st.global.u32 	[%rd16+1152], %r2359;
$L__BB5_160:
	add.s32 	%r822, %r802, 320;
	setp.ge.s32 	%p147, %r822, %r196;
	@%p147 bra 	$L__BB5_162;
	st.global.u32 	[%rd16+1280], %r2358;
$L__BB5_162:
	add.s32 	%r824, %r802, 352;
	setp.ge.s32 	%p148, %r824, %r196;
	@%p148 bra 	$L__BB5_164;
	st.global.u32 	[%rd16+1408], %r2357;
$L__BB5_164:
	add.s32 	%r826, %r802, 384;
	setp.ge.s32 	%p149, %r826, %r196;
	@%p149 bra 	$L__BB5_166;
	st.global.u32 	[%rd16+1536], %r2356;
$L__BB5_166:
	add.s32 	%r828, %r802, 416;
	setp.ge.s32 	%p150, %r828, %r196;
	@%p150 bra 	$L__BB5_168;
	st.global.u32 	[%rd16+1664], %r2355;
$L__BB5_168:
	add.s32 	%r830, %r802, 448;
	setp.ge.s32 	%p151, %r830, %r196;
	@%p151 bra 	$L__BB5_170;
	st.global.u32 	[%rd16+1792], %r2354;
$L__BB5_170:
	add.s32 	%r832, %r802, 480;
	setp.ge.s32 	%p152, %r832, %r196;
	@%p152 bra 	$L__BB5_172;
	st.global.u32 	[%rd16+1920], %r2353;
$L__BB5_172:
	add.s32 	%r834, %r802, 512;
	setp.ge.s32 	%p153, %r834, %r196;
	@%p153 bra 	$L__BB5_174;
	st.global.u32 	[%rd16+2048], %r2352;
$L__BB5_174:
	// begin inline asm
	exit;
	// end inline asm
	mov.u32 	%r2369, %r2306;
	mov.u32 	%r2370, %r2307;
	mov.u32 	%r2371, %r2308;
	mov.u32 	%r2372, %r2309;
	mov.u32 	%r2373, %r2310;
	mov.u32 	%r2374, %r2311;
	mov.u32 	%r2375, %r2312;
	mov.u32 	%r2376, %r2313;
	mov.u32 	%r2377, %r2314;
	mov.u32 	%r2378, %r2315;
	mov.u32 	%r2379, %r2316;
	mov.u32 	%r2380, %r2317;
	mov.u32 	%r2381, %r2318;
	mov.u32 	%r2382, %r2319;
	mov.u32 	%r2383, %r2320;
	mov.u32 	%r2384, %r2321;
	mov.u32 	%r2385, %r2322;
$L__BB5_175:
	mul.hi.u32 	%r835, %r1, 357913942;
	add.s32 	%r836, %r835, %r1;
	shl.b32 	%r837, %r836, 2;
	add.s32 	%r839, %r488, %r837;
	add.s32 	%r214, %r839, 13328;
	st.shared.u32 	[%r839+13328], %r2331;
	bar.sync 	0;
	setp.gt.u32 	%p154, %r1, 31;
	@%p154 bra 	$L__BB5_177;
	mad.lo.s32 	%r871, %r1, 52, %r488;
	ld.shared.u32 	%r872, [%r871+13328];
	ld.shared.u32 	%r873, [%r871+13332];
	ld.shared.u32 	%r874, [%r871+13336];
	ld.shared.u32 	%r875, [%r871+13340];
	ld.shared.u32 	%r876, [%r871+13344];
	ld.shared.u32 	%r877, [%r871+13348];
	ld.shared.u32 	%r878, [%r871+13352];
	ld.shared.u32 	%r879, [%r871+13356];
	ld.shared.u32 	%r880, [%r871+13360];
	ld.shared.u32 	%r881, [%r871+13364];
	ld.shared.u32 	%r882, [%r871+13368];
	ld.shared.u32 	%r883, [%r871+13372];
	add.s32 	%r884, %r873, %r872;
	add.s32 	%r885, %r884, %r874;
	add.s32 	%r886, %r885, %r875;
	add.s32 	%r887, %r886, %r876;
	add.s32 	%r888, %r887, %r877;
	add.s32 	%r889, %r888, %r878;
	add.s32 	%r890, %r889, %r879;
	add.s32 	%r891, %r890, %r880;
	add.s32 	%r892, %r891, %r881;
	add.s32 	%r893, %r892, %r882;
	add.s32 	%r844, %r893, %r883;
	mov.b32 	%r842, 1;
	mov.b32 	%r867, 0;
	mov.b32 	%r869, -1;
	// begin inline asm
	{  .reg .s32 r0;  .reg .pred p;  shfl.sync.up.b32 r0|p, %r844, %r842, %r867, %r869;  @p add.s32 r0, r0, %r844;  mov.s32 %r840, r0;}
	// end inline asm
	mov.b32 	%r848, 2;
	// begin inline asm
	{  .reg .s32 r0;  .reg .pred p;  shfl.sync.up.b32 r0|p, %r840, %r848, %r867, %r869;  @p add.s32 r0, r0, %r840;  mov.s32 %r846, r0;}
	// end inline asm
	mov.b32 	%r854, 4;
	// begin inline asm
	{  .reg .s32 r0;  .reg .pred p;  shfl.sync.up.b32 r0|p, %r846, %r854, %r867, %r869;  @p add.s32 r0, r0, %r846;  mov.s32 %r852, r0;}
	// end inline asm
	mov.b32 	%r860, 8;
	// begin inline asm
	{  .reg .s32 r0;  .reg .pred p;  shfl.sync.up.b32 r0|p, %r852, %r860, %r867, %r869;  @p add.s32 r0, r0, %r852;  mov.s32 %r858, r0;}
	// end inline asm
	mov.b32 	%r866, 16;
	// begin inline asm
	{  .reg .s32 r0;  .reg .pred p;  shfl.sync.up.b32 r0|p, %r858, %r866, %r867, %r869;  @p add.s32 r0, r0, %r858;  mov.s32 %r864, r0;}
	// end inline asm
	sub.s32 	%r894, %r864, %r844;
	add.s32 	%r895, %r872, %r894;
	add.s32 	%r896, %r873, %r895;
	add.s32 	%r897, %r874, %r896;
	add.s32 	%r898, %r875, %r897;
	add.s32 	%r899, %r876, %r898;
	add.s32 	%r900, %r877, %r899;
	add.s32 	%r901, %r878, %r900;
	add.s32 	%r902, %r879, %r901;
	add.s32 	%r903, %r880, %r902;
	add.s32 	%r904, %r881, %r903;
	add.s32 	%r905, %r882, %r904;
	st.shared.u32 	[%r871+13328], %r894;
	st.shared.u32 	[%r871+13332], %r895;
	st.shared.u32 	[%r871+13336], %r896;
	st.shared.u32 	[%r871+13340], %r897;
	st.shared.u32 	[%r871+13344], %r898;
	st.shared.u32 	[%r871+13348], %r899;
	st.shared.u32 	[%r871+13352], %r900;
	st.shared.u32 	[%r871+13356], %r901;
	st.shared.u32 	[%r871+13360], %r902;
	st.shared.u32 	[%r871+13364], %r903;
	st.shared.u32 	[%r871+13368], %r904;
	st.shared.u32 	[%r871+13372], %r905;
$L__BB5_177:
	setp.gt.u32 	%p155, %r1, 255;
	bar.sync 	0;
	ld.shared.u32 	%r215, [%r214];
	@%p155 bra 	$L__BB5_179;
	shl.b32 	%r906, %r1, 2;
	add.s32 	%r908, %r488, %r906;
	ld.shared.u32 	%r909, [%r908];
	add.s32 	%r910, %r909, %r215;
	st.shared.u32 	[%r908], %r910;
	ld.shared.u32 	%r911, [%r908+1024];
	add.s32 	%r912, %r911, %r215;
	st.shared.u32 	[%r908+1024], %r912;
	ld.shared.u32 	%r913, [%r908+2048];
	add.s32 	%r914, %r913, %r215;
	st.shared.u32 	[%r908+2048], %r914;
	ld.shared.u32 	%r915, [%r908+3072];
	add.s32 	%r916, %r915, %r215;
	st.shared.u32 	[%r908+3072], %r916;
	ld.shared.u32 	%r917, [%r908+4096];
	add.s32 	%r918, %r917, %r215;
	st.shared.u32 	[%r908+4096], %r918;
	ld.shared.u32 	%r919, [%r908+5120];
	add.s32 	%r920, %r919, %r215;
	st.shared.u32 	[%r908+5120], %r920;
	ld.shared.u32 	%r921, [%r908+6144];
	add.s32 	%r922, %r921, %r215;
	st.shared.u32 	[%r908+6144], %r922;
	ld.shared.u32 	%r923, [%r908+7168];
	add.s32 	%r924, %r923, %r215;
	st.shared.u32 	[%r908+7168], %r924;
	ld.shared.u32 	%r925, [%r908+8192];
	add.s32 	%r926, %r925, %r215;
	st.shared.u32 	[%r908+8192], %r926;
	ld.shared.u32 	%r927, [%r908+9216];
	add.s32 	%r928, %r927, %r215;
	st.shared.u32 	[%r908+9216], %r928;
	ld.shared.u32 	%r929, [%r908+10240];
	add.s32 	%r930, %r929, %r215;
	st.shared.u32 	[%r908+10240], %r930;
	ld.shared.u32 	%r931, [%r908+11264];
	add.s32 	%r932, %r931, %r215;
	st.shared.u32 	[%r908+11264], %r932;
$L__BB5_179:
	ld.param.u32 	%r2289, [_ZN3cub18CUB_300001_SM_10006detail10radix_sort29DeviceRadixSortOnesweepKernelINS1_5radix10policy_hubIfiyE10Policy1000ELNS0_9SortOrderE1EfiyiiNS1_21identity_decomposer_tEEEvPT5_SB_PT3_PKSC_PT1_PKSG_PT2_PKSK_T4_iiT6__param_10];
	ld.param.u32 	%r2252, [_ZN3cub18CUB_300001_SM_10006detail10radix_sort29DeviceRadixSortOnesweepKernelINS1_5radix10policy_hubIfiyE10Policy1000ELNS0_9SortOrderE1EfiyiiNS1_21identity_decomposer_tEEEvPT5_SB_PT3_PKSC_PT1_PKSG_PT2_PKSK_T4_iiT6__param_9];
	shl.b32 	%r959, %r1, 5;
	and.b32  	%r960, %r959, 31744;
	add.s32 	%r216, %r488, %r960;
	bar.sync 	0;
	// begin inline asm
	mov.u32 %r933, %lanemask_le;
	// end inline asm
	setp.eq.s32 	%p156, %r2385, 2147483647;
	selp.b32 	%r962, -2147483648, %r2385, %p156;
	shr.u32 	%r963, %r962, %r2252;
	mov.b32 	%r964, -1;
	shl.b32 	%r965, %r964, %r2289;
	not.b32 	%r218, %r965;
	and.b32  	%r956, %r963, %r218;
	mov.b32 	%r936, 1;
	// begin inline asm
	{
    .reg .pred p;
    and.b32 %r934, %r956, %r936;    setp.ne.u32 p, %r934, 0;
    vote.ballot.sync.b32 %r934, p, 0xffffffff;
    @!p not.b32 %r934, %r934;
}

	// end inline asm
	mov.b32 	%r939, 2;
	// begin inline asm
	{
    .reg .pred p;
    and.b32 %r937, %r956, %r939;    setp.ne.u32 p, %r937, 0;
    vote.ballot.sync.b32 %r937, p, 0xffffffff;
    @!p not.b32 %r937, %r937;
}

	// end inline asm
	and.b32  	%r966, %r937, %r934;
	mov.b32 	%r942, 4;
	// begin inline asm
	{
    .reg .pred p;
    and.b32 %r940, %r956, %r942;    setp.ne.u32 p, %r940, 0;
    vote.ballot.sync.b32 %r940, p, 0xffffffff;
    @!p not.b32 %r940, %r940;
}

	// end inline asm
	and.b32  	%r967, %r940, %r966;
	mov.b32 	%r945, 8;
	// begin inline asm
	{
    .reg .pred p;
    and.b32 %r943, %r956, %r945;    setp.ne.u32 p, %r943, 0;
    vote.ballot.sync.b32 %r943, p, 0xffffffff;
    @!p not.b32 %r943, %r943;
}

	// end inline asm
	and.b32  	%r968, %r943, %r967;
	mov.b32 	%r948, 16;
	// begin inline asm
	{
    .reg .pred p;
    and.b32 %r946, %r956, %r948;    setp.ne.u32 p, %r946, 0;
    vote.ballot.sync.b32 %r946, p, 0xffffffff;
    @!p not.b32 %r946, %r946;
}

	// end inline asm
	and.b32  	%r969, %r946, %r968;
	mov.b32 	%r951, 32;
	// begin inline asm
	{
    .reg .pred p;
    and.b32 %r949, %r956, %r951;    setp.ne.u32 p, %r949, 0;
    vote.ballot.sync.b32 %r949, p, 0xffffffff;
    @!p not.b32 %r949, %r949;
}

	// end inline asm
	and.b32  	%r970, %r949, %r969;
	mov.b32 	%r954, 64;
	// begin inline asm
	{
    .reg .pred p;
    and.b32 %r952, %r956, %r954;    setp.ne.u32 p, %r952, 0;
    vote.ballot.sync.b32 %r952, p, 0xffffffff;
    @!p not.b32 %r952, %r952;
}

	// end inline asm
	and.b32  	%r971, %r952, %r970;
	mov.b32 	%r957, 128;
	// begin inline asm
	{
    .reg .pred p;
    and.b32 %r955, %r956, %r957;    setp.ne.u32 p, %r955, 0;
    vote.ballot.sync.b32 %r955, p, 0xffffffff;
    @!p not.b32 %r955, %r955;
}

	// end inline asm
	and.b32  	%r972, %r955, %r971;
	clz.b32 	%r973, %r972;
	sub.s32 	%r220, 31, %r973;
	and.b32  	%r974, %r933, %r972;
	popc.b32 	%r221, %r974;
	setp.ne.s32 	%p157, %r440, %r220;
	mov.b32 	%r2386, 0;
	@%p157 bra 	$L__BB5_181;
	shl.b32 	%r975, %r956, 2;
	add.s32 	%r976, %r216, %r975;
	atom.shared.add.u32 	%r2386, [%r976], %r221;
$L__BB5_181:
	ld.param.u32 	%r2253, [_ZN3cub18CUB_300001_SM_10006detail10radix_sort29DeviceRadixSortOnesweepKernelINS1_5radix10policy_hubIfiyE10Policy1000ELNS0_9SortOrderE1EfiyiiNS1_21identity_decomposer_tEEEvPT5_SB_PT3_PKSC_PT1_PKSG_PT2_PKSK_T4_iiT6__param_9];
	shfl.sync.idx.b32	%r1002|%p158, %r2386, %r220, 31, -1;
	add.s32 	%r224, %r221, %r1002;
	setp.eq.s32 	%p159, %r2384, 2147483647;
	selp.b32 	%r1003, -2147483648, %r2384, %p159;
	shr.u32 	%r1004, %r1003, %r2253;
	and.b32  	%r999, %r1004, %r218;
	mov.b32 	%r979, 1;
	// begin inline asm
	{
    .reg .pred p;
    and.b32 %r977, %r999, %r979;    setp.ne.u32 p, %r977, 0;
    vote.ballot.sync.b32 %r977, p, 0xffffffff;
    @!p not.b32 %r977, %r977;
}

	// end inline asm
	mov.b32 	%r982, 2;
	// begin inline asm
	{
    .reg .pred p;
    and.b32 %r980, %r999, %r982;    setp.ne.u32 p, %r980, 0;
    vote.ballot.sync.b32 %r980, p, 0xffffffff;
    @!p not.b32 %r980, %r980;
}

	// end inline asm
	and.b32  	%r1005, %r980, %r977;
	mov.b32 	%r985, 4;
	// begin inline asm
	{
    .reg .pred p;
    and.b32 %r983, %r999, %r985;    setp.ne.u32 p, %r983, 0;
    vote.ballot.sync.b32 %r983, p, 0xffffffff;
    @!p not.b32 %r983, %r983;
}

	// end inline asm
	and.b32  	%r1006, %r983, %r1005;
	mov.b32 	%r988, 8;
	// begin inline asm
	{
    .reg .pred p;
    and.b32 %r986, %r999, %r988;    setp.ne.u32 p, %r986, 0;
    vote.ballot.sync.b32 %r986, p, 0xffffffff;
    @!p not.b32 %r986, %r986;
}

	// end inline asm
	and.b32  	%r1007, %r986, %r1006;
	mov.b32 	%r991, 16;
	// begin inline asm
	{
    .reg .pred p;
    and.b32 %r989, %r999, %r991;    setp.ne.u32 p, %r989, 0;
    vote.ballot.sync.b32 %r989, p, 0xffffffff;
    @!p not.b32 %r989, %r989;
}

	// end inline asm
	and.b32  	%r1008, %r989, %r1007;
	mov.b32 	%r994, 32;
	// begin inline asm
	{
    .reg .pred p;
    and.b32 %r992, %r999, %r994;    setp.ne.u32 p, %r992, 0;
    vote.ballot.sync.b32 %r992, p, 0xffffffff;
    @!p not.b32 %r992, %r992;
}

	// end inline asm
	and.b32  	%r1009, %r992, %r1008;
	mov.b32 	%r997, 64;
	// begin inline asm
	{
    .reg .pred p;
    and.b32 %r995, %r999, %r997;    setp.ne.u32 p, %r995, 0;
    vote.ballot.sync.b32 %r995, p, 0xffffffff;
    @!p not.b32 %r995, %r995;
}

	// end inline asm
	and.b32  	%r1010, %r995, %r1009;
	mov.b32 	%r1000, 128;
	// begin inline asm
	{
    .reg .pred p;
    and.b32 %r998, %r999, %r1000;    setp.ne.u32 p, %r998, 0;
    vote.ballot.sync.b32 %r998, p, 0xffffffff;
    @!p not.b32 %r998, %r998;
}

	// end inline asm
	and.b32  	%r1011, %r998, %r1010;
	clz.b32 	%r1012, %r1011;
	sub.s32 	%r226, 31, %r1012;
	and.b32  	%r1013, %r933, %r1011;
	popc.b32 	%r227, %r1013;
	setp.ne.s32 	%p160, %r440, %r226;
	mov.b32 	%r2387, 0;
	@%p160 bra 	$L__BB5_183;
	shl.b32 	%r1014, %r999, 2;
	add.s32 	%r1015, %r216, %r1014;
	atom.shared.add.u32 	%r2387, [%r1015], %r227;
$L__BB5_183:
	ld.param.u32 	%r2254, [_ZN3cub18CUB_300001_SM_10006detail10radix_sort29DeviceRadixSortOnesweepKernelINS1_5radix10policy_hubIfiyE10Policy1000ELNS0_9SortOrderE1EfiyiiNS1_21identity_decomposer_tEEEvPT5_SB_PT3_PKSC_PT1_PKSG_PT2_PKSK_T4_iiT6__param_9];
	shfl.sync.idx.b32	%r1041|%p161, %r2387, %r226, 31, -1;
	add.s32 	%r230, %r227, %r1041;
	setp.eq.s32 	%p162, %r2383, 2147483647;
	selp.b32 	%r1042, -2147483648, %r2383, %p162;
	shr.u32 	%r1043, %r1042, %r2254;
	and.b32  	%r1038, %r1043, %r218;
	mov.b32 	%r1018, 1;
	// begin inline asm
	{
    .reg .pred p;
    and.b32 %r1016, %r1038, %r1018;    setp.ne.u32 p, %r1016, 0;
    vote.ballot.sync.b32 %r1016, p, 0xffffffff;
    @!p not.b32 %r1016, %r1016;
}

	// end inline asm
	mov.b32 	%r1021, 2;
	// begin inline asm
	{
    .reg .pred p;
    and.b32 %r1019, %r1038, %r1021;    setp.ne.u32 p, %r1019, 0;
    vote.ballot.sync.b32 %r1019, p, 0xffffffff;
    @!p not.b32 %r1019, %r1019;
}

	// end inline asm
	and.b32  	%r1044, %r1019, %r1016;
	mov.b32 	%r1024, 4;
	// begin inline asm
	{
    .reg .pred p;
    and.b32 %r1022, %r1038, %r1024;    setp.ne.u32 p, %r1022, 0;
    vote.ballot.sync.b32 %r1022, p, 0xffffffff;
    @!p not.b32 %r1022, %r1022;
}

	// end inline asm
	and.b32  	%r1045, %r1022, %r1044;
	mov.b32 	%r1027, 8;
	// begin inline asm
	{
    .reg .pred p;
    and.b32 %r1025, %r1038, %r1027;    setp.ne.u32 p, %r1025, 0;
    vote.ballot.sync.b32 %r1025, p, 0xffffffff;
    @!p not.b32 %r1025, %r1025;
}

	// end inline asm
	and.b32  	%r1046, %r1025, %r1045;
	mov.b32 	%r1030, 16;
	// begin inline asm
	{
    .reg .pred p;
    and.b32 %r1028, %r1038, %r1030;    setp.ne.u32 p, %r1028, 0;
    vote.ballot.sync.b32 %r1028, p, 0xffffffff;
    @!p not.b32 %r1028, %r1028;
}

	// end inline asm
	and.b32  	%r1047, %r1028, %r1046;
	mov.b32 	%r1033, 32;
	// begin inline asm
	{
    .reg .pred p;
    and.b32 %r1031, %r1038, %r1033;    setp.ne.u32 p, %r1031, 0;
    vote.ballot.sync.b32 %r1031, p, 0xffffffff;
    @!p not.b32 %r1031, %r1031;
}

	// end inline asm
	and.b32  	%r1048, %r1031, %r1047;
	mov.b32 	%r1036, 64;
	// begin inline asm
	{
    .reg .pred p;
    and.b32 %r1034, %r1038, %r1036;    setp.ne.u32 p, %r1034, 0;
    vote.ballot.sync.b32 %r1034, p, 0xffffffff;
    @!p not.b32 %r1034, %r1034;
}

	// end inline asm
	and.b32  	%r1049, %r1034, %r1048;
	mov.b32 	%r1039, 128;
	// begin inline asm
	{
    .reg .pred p;
    and.b32 %r1037, %r1038, %r1039;    setp.ne.u32 p, %r1037, 0;
    vote.ballot.sync.b32 %r1037, p, 0xffffffff;
    @!p not.b32 %r1037, %r1037;
}

	// end inline asm
	and.b32  	%r1050, %r1037, %r1049;
	clz.b32 	%r1051, %r1050;
	sub.s32 	%r232, 31, %r1051;
	and.b32  	%r1052, %r933, %r1050;
	popc.b32 	%r233, %r1052;
	setp.ne.s32 	%p163, %r440, %r232;
	mov.b32 	%r2388, 0;
	@%p163 bra 	$L__BB5_185;
	shl.b32 	%r1053, %r1038, 2;
	add.s32 	%r1054, %r216, %r1053;
	atom.shared.add.u32 	%r2388, [%r1054], %r233;
$L__BB5_185:
	ld.param.u32 	%r2255, [_ZN3cub18CUB_300001_SM_10006detail10radix_sort29DeviceRadixSortOnesweepKernelINS1_5radix10policy_hubIfiyE10Policy1000ELNS0_9SortOrderE1EfiyiiNS1_21identity_decomposer_tEEEvPT5_SB_PT3_PKSC_PT1_PKSG_PT2_PKSK_T4_iiT6__param_9];
	shfl.sync.idx.b32	%r1080|%p164, %r2388, %r232, 31, -1;
	add.s32 	%r236, %r233, %r1080;
	setp.eq.s32 	%p165, %r2382, 2147483647;
	selp.b32 	%r1081, -2147483648, %r2382, %p165;
	shr.u32 	%r1082, %r1081, %r2255;
	and.b32  	%r1077, %r1082, %r218;
	mov.b32 	%r1057, 1;
	// begin inline asm
	{
    .reg .pred p;
    and.b32 %r1055, %r1077, %r1057;    setp.ne.u32 p, %r1055, 0;
    vote.ballot.sync.b32 %r1055, p, 0xffffffff;
    @!p not.b32 %r1055, %r1055;
}

	// end inline asm
	mov.b32 	%r1060, 2;
	// begin inline asm
	{
    .reg .pred p;
    and.b32 %r1058, %r1077, %r1060;    setp.ne.u32 p, %r1058, 0;
    vote.ballot.sync.b32 %r1058, p, 0xffffffff;
    @!p not.b32 %r1058, %r1058;
}

	// end inline asm
	and.b32  	%r1083, %r1058, %r1055;
	mov.b32 	%r1063, 4;
	// begin inline asm
	{
    .reg .pred p;
    and.b32 %r1061, %r1077, %r1063;    setp.ne.u32 p, %r1061, 0;
    vote.ballot.sync.b32 %r1061, p, 0xffffffff;
    @!p not.b32 %r1061, %r1061;
}

	// end inline asm
	and.b32  	%r1084, %r1061, %r1083;
	mov.b32 	%r1066, 8;
	// begin inline asm
	{
    .reg .pred p;
    and.b32 %r1064, %r1077, %r1066;    setp.ne.u32 p, %r1064, 0;
    vote.ballot.sync.b32 %r1064, p, 0xffffffff;
    @!p not.b32 %r1064, %r1064;
}

	// end inline asm
	and.b32  	%r1085, %r1064, %r1084;
	mov.b32 	%r1069, 16;
	// begin inline asm
	{
    .reg .pred p;
    and.b32 %r1067, %r1077, %r1069;    setp.ne.u32 p, %r1067, 0;
    vote.ballot.sync.b32 %r1067, p, 0xffffffff;
    @!p not.b32 %r1067, %r1067;
}

	// end inline asm
	and.b32  	%r1086, %r1067, %r1085;
	mov.b32 	%r1072, 32;
	// begin inline asm
	{
    .reg .pred p;
    and.b32 %r1070, %r1077, %r1072;    setp.ne.u32 p, %r1070, 0;
    vote.ballot.sync.b32 %r1070, p, 0xffffffff;
    @!p not.b32 %r1070, %r1070;
}

	// end inline asm
	and.b32  	%r1087, %r1070, %r1086;
	mov.b32 	%r1075, 64;
	// begin inline asm
	{
    .reg .pred p;
    and.b32 %r1073, %r1077, %r1075;    setp.ne.u32 p, %r1073, 0;
    vote.ballot.sync.b32 %r1073, p, 0xffffffff;
    @!p not.b32 %r1073, %r1073;
}

	// end inline asm
	and.b32  	%r1088, %r1073, %r1087;
	mov.b32 	%r1078, 128;
	// begin inline asm
	{
    .reg .pred p;
    and.b32 %r1076, %r1077, %r1078;    setp.ne.u32 p, %r1076, 0;
    vote.ballot.sync.b32 %r1076, p, 0xffffffff;
    @!p not.b32 %r1076, %r1076;
}

	// end inline asm
	and.b32  	%r1089, %r1076, %r1088;
	clz.b32 	%r1090, %r1089;
	sub.s32 	%r238, 31, %r1090;
	and.b32  	%r1091, %r933, %r1089;
	popc.b32 	%r239, %r1091;
	setp.ne.s32 	%p166, %r440, %r238;
	mov.b32 	%r2389, 0;
	@%p166 bra 	$L__BB5_187;
	shl.b32 	%r1092, %r1077, 2;
	add.s32 	%r1093, %r216, %r1092;
	atom.shared.add.u32 	%r2389, [%r1093], %r239;
$L__BB5_187:
	ld.param.u32 	%r2256, [_ZN3cub18CUB_300001_SM_10006detail10radix_sort29DeviceRadixSortOnesweepKernelINS1_5radix10policy_hubIfiyE10Policy1000ELNS0_9SortOrderE1EfiyiiNS1_21identity_decomposer_tEEEvPT5_SB_PT3_PKSC_PT1_PKSG_PT2_PKSK_T4_iiT6__param_9];
	shfl.sync.idx.b32	%r1119|%p167, %r2389, %r238, 31, -1;
	add.s32 	%r242, %r239, %r1119;
	setp.eq.s32 	%p168, %r2381, 2147483647;
	selp.b32 	%r1120, -2147483648, %r2381, %p168;
	shr.u32 	%r1121, %r1120, %r2256;
	and.b32  	%r1116, %r1121, %r218;
	mov.b32 	%r1096, 1;
	// begin inline asm
	{
    .reg .pred p;
    and.b32 %r1094, %r1116, %r1096;    setp.ne.u32 p, %r1094, 0;
    vote.ballot.sync.b32 %r1094, p, 0xffffffff;
    @!p not.b32 %r1094, %r1094;
}

	// end inline asm
	mov.b32 	%r1099, 2;
	// begin inline asm
	{
    .reg .pred p;
    and.b32 %r1097, %r1116, %r1099;    setp.ne.u32 p, %r1097, 0;
    vote.ballot.sync.b32 %r1097, p, 0xffffffff;
    @!p not.b32 %r1097, %r1097;
}

	// end inline asm
	and.b32  	%r1122, %r1097, %r1094;
	mov.b32 	%r1102, 4;
	// begin inline asm
	{
    .reg .pred p;
    and.b32 %r1100, %r1116, %r1102;    setp.ne.u32 p, %r1100, 0;
    vote.ballot.sync.b32 %r1100, p, 0xffffffff;
    @!p not.b32 %r1100, %r1100;
}

	// end inline asm
	and.b32  	%r1123, %r1100, %r1122;
	mov.b32 	%r1105, 8;
	// begin inline asm
	{
    .reg .pred p;
    and.b32 %r1103, %r1116, %r1105;    setp.ne.u32 p, %r1103, 0;
    vote.ballot.sync.b32 %r1103, p, 0xffffffff;
    @!p not.b32 %r1103, %r1103;
}

	// end inline asm
	and.b32  	%r1124, %r1103, %r1123;
	mov.b32 	%r1108, 16;
	// begin inline asm
	{
    .reg .pred p;
    and.b32 %r1106, %r1116, %r1108;    setp.ne.u32 p, %r1106, 0;
    vote.ballot.sync.b32 %r1106, p, 0xffffffff;
    @!p not.b32 %r1106, %r1106;
}

	// end inline asm
	and.b32  	%r1125, %r1106, %r1124;
	mov.b32 	%r1111, 32;
	// begin inline asm
	{
    .reg .pred p;
    and.b32 %r1109, %r1116, %r1111;    setp.ne.u32 p, %r1109, 0;
    vote.ballot.sync.b32 %r1109, p, 0xffffffff;
    @!p not.b32 %r1109, %r1109;
}

	// end inline asm
	and.b32  	%r1126, %r1109, %r1125;
	mov.b32 	%r1114, 64;
	// begin inline asm
	{
    .reg .pred p;
    and.b32 %r1112, %r1116, %r1114;    setp.ne.u32 p, %r1112, 0;
    vote.ballot.sync.b32 %r1112, p, 0xffffffff;
    @!p not.b32 %r1112, %r1112;
}

	// end inline asm
	and.b32  	%r1127, %r1112, %r1126;
	mov.b32 	%r1117, 128;
	// begin inline asm
	{
    .reg .pred p;
    and.b32 %r1115, %r1116, %r1117;    setp.ne.u32 p, %r1115, 0;
    vote.ballot.sync.b32 %r1115, p, 0xffffffff;
    @!p not.b32 %r1115, %r1115;
}

	// end inline asm
	and.b32  	%r1128, %r1115, %r1127;
	clz.b32 	%r1129, %r1128;
	sub.s32 	%r244, 31, %r1129;
	and.b32  	%r1130, %r933, %r1128;
	popc.b32 	%r245, %r1130;
	setp.ne.s32 	%p169, %r440, %r244;
	mov.b32 	%r2390, 0;
	@%p169 bra 	$L__BB5_189;
	shl.b32 	%r1131, %r1116, 2;
	add.s32 	%r1132, %r216, %r1131;
	atom.shared.add.u32 	%r2390, [%r1132], %r245;
$L__BB5_189:
	ld.param.u32 	%r2257, [_ZN3cub18CUB_300001_SM_10006detail10radix_sort29DeviceRadixSortOnesweepKernelINS1_5radix10policy_hubIfiyE10Policy1000ELNS0_9SortOrderE1EfiyiiNS1_21identity_decomposer_tEEEvPT5_SB_PT3_PKSC_PT1_PKSG_PT2_PKSK_T4_iiT6__param_9];
	shfl.sync.idx.b32	%r1158|%p170, %r2390, %r244, 31, -1;
	add.s32 	%r248, %r245, %r1158;
	setp.eq.s32 	%p171, %r2380, 2147483647;
	selp.b32 	%r1159, -2147483648, %r2380, %p171;
	shr.u32 	%r1160, %r1159, %r2257;
	and.b32  	%r1155, %r1160, %r218;
	mov.b32 	%r1135, 1;
	// begin inline asm
	{
    .reg .pred p;
    and.b32 %r1133, %r1155, %r1135;    setp.ne.u32 p, %r1133, 0;
    vote.ballot.sync.b32 %r1133, p, 0xffffffff;
    @!p not.b32 %r1133, %r1133;
}

	// end inline asm
	mov.b32 	%r1138, 2;
	// begin inline asm
	{
    .reg .pred p;
    and.b32 %r1136, %r1155, %r1138;    setp.ne.u32 p, %r1136, 0;
    vote.ballot.sync.b32 %r1136, p, 0xffffffff;
    @!p not.b32 %r1136, %r1136;
}

	// end inline asm
	and.b32  	%r1161, %r1136, %r1133;
	mov.b32 	%r1141, 4;
	// begin inline asm
	{
    .reg .pred p;
    and.b32 %r1139, %r1155, %r1141;    setp.ne.u32 p, %r1139, 0;
    vote.ballot.sync.b32 %r1139, p, 0xffffffff;
    @!p not.b32 %r1139, %r1139;
}

	// end inline asm
	and.b32  	%r1162, %r1139, %r1161;
	mov.b32 	%r1144, 8;
	// begin inline asm
	{
    .reg .pred p;
    and.b32 %r1142, %r1155, %r1144;    setp.ne.u32 p, %r1142, 0;
    vote.ballot.sync.b32 %r1142, p, 0xffffffff;
    @!p not.b32 %r1142, %r1142;
}

	// end inline asm
	and.b32  	%r1163, %r1142, %r1162;
	mov.b32 	%r1147, 16;
	// begin inline asm
	{
    .reg .pred p;
    and.b32 %r1145, %r1155, %r1147;    setp.ne.u32 p, %r1145, 0;
    vote.ballot.sync.b32 %r1145, p, 0xffffffff;
    @!p not.b32 %r1145, %r1145;
}

	// end inline asm
	and.b32  	%r1164, %r1145, %r1163;
	mov.b32 	%r1150, 32;
	// begin inline asm
	{
    .reg .pred p;
    and.b32 %r1148, %r1155, %r1150;    setp.ne.u32 p, %r1148, 0;
    vote.ballot.sync.b32 %r1148, p, 0xffffffff;
    @!p not.b32 %r1148, %r1148;
}

	// end inline asm
	and.b32  	%r1165, %r1148, %r1164;
	mov.b32 	%r1153, 64;
	// begin inline asm
	{
    .reg .pred p;
    and.b32 %r1151, %r1155, %r1153;    setp.ne.u32 p, %r1151, 0;
    vote.ballot.sync.b32 %r1151, p, 0xffffffff;
    @!p not.b32 %r1151, %r1151;
}

	// end inline asm
	and.b32  	%r1166, %r1151, %r1165;
	mov.b32 	%r1156, 128;
	// begin inline asm
	{
    .reg .pred p;
    and.b32 %r1154, %r1155, %r1156;    setp.ne.u32 p, %r1154, 0;
    vote.ballot.sync.b32 %r1154, p, 0xffffffff;
    @!p not.b32 %r1154, %r1154;
}

	// end inline asm
	and.b32  	%r1167, %r1154, %r1166;
	clz.b32 	%r1168, %r1167;
	sub.s32 	%r250, 31, %r1168;
	and.b32  	%r1169, %r933, %r1167;
	popc.b32 	%r251, %r1169;
	setp.ne.s32 	%p172, %r440, %r250;
	mov.b32 	%r2391, 0;
	@%p172 bra 	$L__BB5_191;
	shl.b32 	%r1170, %r1155, 2;
	add.s32 	%r1171, %r216, %r1170;
	atom.shared.add.u32 	%r2391, [%r1171], %r251;
$L__BB5_191:
	ld.param.u32 	%r2258, [_ZN3cub18CUB_300001_SM_10006detail10radix_sort29DeviceRadixSortOnesweepKernelINS1_5radix10policy_hubIfiyE10Policy1000ELNS0_9SortOrderE1EfiyiiNS1_21identity_decomposer_tEEEvPT5_SB_PT3_PKSC_PT1_PKSG_PT2_PKSK_T4_iiT6__param_9];
	shfl.sync.idx.b32	%r1197|%p173, %r2391, %r250, 31, -1;
	add.s32 	%r254, %r251, %r1197;
	setp.eq.s32 	%p174, %r2379, 2147483647;
	selp.b32 	%r1198, -2147483648, %r2379, %p174;
	shr.u32 	%r1199, %r1198, %r2258;
	and.b32  	%r1194, %r1199, %r218;
	mov.b32 	%r1174, 1;
	// begin inline asm
	{
    .reg .pred p;
    and.b32 %r1172, %r1194, %r1174;    setp.ne.u32 p, %r1172, 0;
    vote.ballot.sync.b32 %r1172, p, 0xffffffff;
    @!p not.b32 %r1172, %r1172;
}

	// end inline asm
	mov.b32 	%r1177, 2;
	// begin inline asm
	{
    .reg .pred p;
    and.b32 %r1175, %r1194, %r1177;    setp.ne.u32 p, %r1175, 0;
    vote.ballot.sync.b32 %r1175, p, 0xffffffff;
    @!p not.b32 %r1175, %r1175;
}

	// end inline asm
	and.b32  	%r1200, %r1175, %r1172;
	mov.b32 	%r1180, 4;
	// begin inline asm
	{
    .reg .pred p;
    and.b32 %r1178, %r1194, %r1180;    setp.ne.u32 p, %r1178, 0;
    vote.ballot.sync.b32 %r1178, p, 0xffffffff;
    @!p not.b32 %r1178, %r1178;
}

	// end inline asm
	and.b32  	%r1201, %r1178, %r1200;
	mov.b32 	%r1183, 8;
	// begin inline asm
	{
    .reg .pred p;
    and.b32 %r1181, %r1194, %r1183;    setp.ne.u32 p, %r1181, 0;
    vote.ballot.sync.b32 %r1181, p, 0xffffffff;
    @!p not.b32 %r1181, %r1181;
}

	// end inline asm
	and.b32  	%r1202, %r1181, %r1201;
	mov.b32 	%r1186, 16;
	// begin inline asm
	{
    .reg .pred p;
    and.b32 %r1184, %r1194, %r1186;    setp.ne.u32 p, %r1184, 0;
    vote.ballot.sync.b32 %r1184, p, 0xffffffff;
    @!p not.b32 %r1184, %r1184;
}

	// end inline asm
	and.b32  	%r1203, %r1184, %r1202;
	mov.b32 	%r1189, 32;
	// begin inline asm
	{
    .reg .pred p;
    and.b32 %r1187, %r1194, %r1189;    setp.ne.u32 p, %r1187, 0;
    vote.ballot.sync.b32 %r1187, p, 0xffffffff;
    @!p not.b32 %r1187, %r1187;
}

	// end inline asm
	and.b32  	%r1204, %r1187, %r1203;
	mov.b32 	%r1192, 64;
	// begin inline asm
	{
    .reg .pred p;
    and.b32 %r1190, %r1194, %r1192;    setp.ne.u32 p, %r1190, 0;
    vote.ballot.sync.b32 %r1190, p, 0xffffffff;
    @!p not.b32 %r1190, %r1190;
}

	// end inline asm
	and.b32  	%r1205, %r1190, %r1204;
	mov.b32 	%r1195, 128;
	// begin inline asm
	{
    .reg .pred p;
    and.b32 %r1193, %r1194, %r1195;    setp.ne.u32 p, %r1193, 0;
    vote.ballot.sync.b32 %r1193, p, 0xffffffff;
    @!p not.b32 %r1193, %r1193;
}

	// end inline asm
	and.b32  	%r1206, %r1193, %r1205;
	clz.b32 	%r1207, %r1206;
	sub.s32 	%r256, 31, %r1207;
	and.b32  	%r1208, %r933, %r1206;
	popc.b32 	%r257, %r1208;
	setp.ne.s32 	%p175, %r440, %r256;
	mov.b32 	%r2392, 0;
	@%p175 bra 	$L__BB5_193;
	shl.b32 	%r1209, %r1194, 2;
	add.s32 	%r1210, %r216, %r1209;
	atom.shared.add.u32 	%r2392, [%r1210], %r257;
$L__BB5_193:
	ld.param.u32 	%r2259, [_ZN3cub18CUB_300001_SM_10006detail10radix_sort29DeviceRadixSortOnesweepKernelINS1_5radix10policy_hubIfiyE10Policy1000ELNS0_9SortOrderE1EfiyiiNS1_21identity_decomposer_tEEEvPT5_SB_PT3_PKSC_PT1_PKSG_PT2_PKSK_T4_iiT6__param_9];
	shfl.sync.idx.b32	%r1236|%p176, %r2392, %r256, 31, -1;
	add.s32 	%r260, %r257, %r1236;
	setp.eq.s32 	%p177, %r2378, 2147483647;
	selp.b32 	%r1237, -2147483648, %r2378, %p177;
	shr.u32 	%r1238, %r1237, %r2259;
	and.b32  	%r1233, %r1238, %r218;
	mov.b32 	%r1213, 1;
	// begin inline asm
	{
    .reg .pred p;
    and.b32 %r1211, %r1233, %r1213;    setp.ne.u32 p, %r1211, 0;
    vote.ballot.sync.b32 %r1211, p, 0xffffffff;
    @!p not.b32 %r1211, %r1211;
}

	// end inline asm
	mov.b32 	%r1216, 2;
	// begin inline asm
	{
    .reg .pred p;
    and.b32 %r1214, %r1233, %r1216;    setp.ne.u32 p, %r1214, 0;
    vote.ballot.sync.b32 %r1214, p, 0xffffffff;
    @!p not.b32 %r1214, %r1214;
}

	// end inline asm
	and.b32  	%r1239, %r1214, %r1211;
	mov.b32 	%r1219, 4;
	// begin inline asm
	{
    .reg .pred p;
    and.b32 %r1217, %r1233, %r1219;    setp.ne.u32 p, %r1217, 0;
    vote.ballot.sync.b32 %r1217, p, 0xffffffff;
    @!p not.b32 %r1217, %r1217;
}

	// end inline asm
	and.b32  	%r1240, %r1217, %r1239;
	mov.b32 	%r1222, 8;
	// begin inline asm
	{
    .reg .pred p;
    and.b32 %r1220, %r1233, %r1222;    setp.ne.u32 p, %r1220, 0;
    vote.ballot.sync.b32 %r1220, p, 0xffffffff;
    @!p not.b32 %r1220, %r1220;
}

	// end inline asm
	and.b32  	%r1241, %r1220, %r1240;
	mov.b32 	%r1225, 16;
	// begin inline asm
	{
    .reg .pred p;
    and.b32 %r1223, %r1233, %r1225;    setp.ne.u32 p, %r1223, 0;
    vote.ballot.sync.b32 %r1223, p, 0xffffffff;
    @!p not.b32 %r1223, %r1223;
}

	// end inline asm
	and.b32  	%r1242, %r1223, %r1241;
	mov.b32 	%r1228, 32;
	// begin inline asm
	{
    .reg .pred p;
    and.b32 %r1226, %r1233, %r1228;    setp.ne.u32 p, %r1226, 0;
    vote.ballot.sync.b32 %r1226, p, 0xffffffff;
    @!p not.b32 %r1226, %r1226;
}

	// end inline asm
	and.b32  	%r1243, %r1226, %r1242;
	mov.b32 	%r1231, 64;
	// begin inline asm
	{
    .reg .pred p;
    and.b32 %r1229, %r1233, %r1231;    setp.ne.u32 p, %r1229, 0;
    vote.ballot.sync.b32 %r1229, p, 0xffffffff;
    @!p not.b32 %r1229, %r1229;
}

	// end inline asm
	and.b32  	%r1244, %r1229, %r1243;
	mov.b32 	%r1234, 128;
	// begin inline asm
	{
    .reg .pred p;
    and.b32 %r1232, %r1233, %r1234;    setp.ne.u32 p, %r1232, 0;
    vote.ballot.sync.b32 %r1232, p, 0xffffffff;
    @!p not.b32 %r1232, %r1232;
}

	// end inline asm
	and.b32  	%r1245, %r1232, %r1244;
	clz.b32 	%r1246, %r1245;
	sub.s32 	%r262, 31, %r1246;
	and.b32  	%r1247, %r933, %r1245;
	popc.b32 	%r263, %r1247;
	setp.ne.s32 	%p178, %r440, %r262;
	mov.b32 	%r2393, 0;
	@%p178 bra 	$L__BB5_195;
	shl.b32 	%r1248, %r1233, 2;
	add.s32 	%r1249, %r216, %r1248;
	atom.shared.add.u32 	%r2393, [%r1249], %r263;
$L__BB5_195:
	ld.param.u32 	%r2260, [_ZN3cub18CUB_300001_SM_10006detail10radix_sort29DeviceRadixSortOnesweepKernelINS1_5radix10policy_hubIfiyE10Policy1000ELNS0_9SortOrderE1EfiyiiNS1_21identity_decomposer_tEEEvPT5_SB_PT3_PKSC_PT1_PKSG_PT2_PKSK_T4_iiT6__param_9];
	shfl.sync.idx.b32	%r1275|%p179, %r2393, %r262, 31, -1;
	add.s32 	%r266, %r263, %r1275;
	setp.eq.s32 	%p180, %r2377, 2147483647;
	selp.b32 	%r1276, -2147483648, %r2377, %p180;
	shr.u32 	%r1277, %r1276, %r2260;
	and.b32  	%r1272, %r1277, %r218;
	mov.b32 	%r1252, 1;
	// begin inline asm
	{
    .reg .pred p;
    and.b32 %r1250, %r1272, %r1252;    setp.ne.u32 p, %r1250, 0;
    vote.ballot.sync.b32 %r1250, p, 0xffffffff;
    @!p not.b32 %r1250, %r1250;
}

	// end inline asm
	mov.b32 	%r1255, 2;
	// begin inline asm
	{
    .reg .pred p;
    and.b32 %r1253, %r1272, %r1255;    setp.ne.u32 p, %r1253, 0;
    vote.ballot.sync.b32 %r1253, p, 0xffffffff;
    @!p not.b32 %r1253, %r1253;
}

	// end inline asm
	and.b32  	%r1278, %r1253, %r1250;
	mov.b32 	%r1258, 4;
	// begin inline asm
	{
    .reg .pred p;
    and.b32 %r1256, %r1272, %r1258;    setp.ne.u32 p, %r1256, 0;
    vote.ballot.sync.b32 %r1256, p, 0xffffffff;
    @!p not.b32 %r1256, %r1256;
}

	// end inline asm
	and.b32  	%r1279, %r1256, %r1278;
	mov.b32 	%r1261, 8;
	// begin inline asm
	{
    .reg .pred p;
    and.b32 %r1259, %r1272, %r1261;    setp.ne.u32 p, %r1259, 0;
    vote.ballot.sync.b32 %r1259, p, 0xffffffff;
    @!p not.b32 %r1259, %r1259;
}

	// end inline asm
	and.b32  	%r1280, %r1259, %r1279;
	mov.b32 	%r1264, 16;
	// begin inline asm
	{
    .reg .pred p;
    and.b32 %r1262, %r1272, %r1264;    setp.ne.u32 p, %r1262, 0;
    vote.ballot.sync.b32 %r1262, p, 0xffffffff;
    @!p not.b32 %r1262, %r1262;
}

	// end inline asm
	and.b32  	%r1281, %r1262, %r1280;
	mov.b32 	%r1267, 32;
	// begin inline asm
	{
    .reg .pred p;
    and.b32 %r1265, %r1272, %r1267;    setp.ne.u32 p, %r1265, 0;
    vote.ballot.sync.b32 %r1265, p, 0xffffffff;
    @!p not.b32 %r1265, %r1265;
}

	// end inline asm
	and.b32  	%r1282, %r1265, %r1281;
	mov.b32 	%r1270, 64;
	// begin inline asm
	{
    .reg .pred p;
    and.b32 %r1268, %r1272, %r1270;    setp.ne.u32 p, %r1268, 0;
    vote.ballot.sync.b32 %r1268, p, 0xffffffff;
    @!p not.b32 %r1268, %r1268;
}

	// end inline asm
	and.b32  	%r1283, %r1268, %r1282;
	mov.b32 	%r1273, 128;
	// begin inline asm
	{
    .reg .pred p;
    and.b32 %r1271, %r1272, %r1273;    setp.ne.u32 p, %r1271, 0;
    vote.ballot.sync.b32 %r1271, p, 0xffffffff;
    @!p not.b32 %r1271, %r1271;
}

	// end inline asm
	and.b32  	%r1284, %r1271, %r1283;
	clz.b32 	%r1285, %r1284;
	sub.s32 	%r268, 31, %r1285;
	and.b32  	%r1286, %r933, %r1284;
	popc.b32 	%r269, %r1286;
	setp.ne.s32 	%p181, %r440, %r268;
	mov.b32 	%r2394, 0;
	@%p181 bra 	$L__BB5_197;
	shl.b32 	%r1287, %r1272, 2;
	add.s32 	%r1288, %r216, %r1287;
	atom.shared.add.u32 	%r2394, [%r1288], %r269;
$L__BB5_197:
	ld.param.u32 	%r2261, [_ZN3cub18CUB_300001_SM_10006detail10radix_sort29DeviceRadixSortOnesweepKernelINS1_5radix10policy_hubIfiyE10Policy1000ELNS0_9SortOrderE1EfiyiiNS1_21identity_decomposer_tEEEvPT5_SB_PT3_PKSC_PT1_PKSG_PT2_PKSK_T4_iiT6__param_9];
	shfl.sync.idx.b32	%r1314|%p182, %r2394, %r268, 31, -1;
	add.s32 	%r272, %r269, %r1314;
	setp.eq.s32 	%p183, %r2376, 2147483647;
	selp.b32 	%r1315, -2147483648, %r2376, %p183;
	shr.u32 	%r1316, %r1315, %r2261;
	and.b32  	%r1311, %r1316, %r218;
	mov.b32 	%r1291, 1;
	// begin inline asm
	{
    .reg .pred p;
    and.b32 %r1289, %r1311, %r1291;    setp.ne.u32 p, %r1289, 0;
    vote.ballot.sync.b32 %r1289, p, 0xffffffff;
    @!p not.b32 %r1289, %r1289;
}

	// end inline asm
	mov.b32 	%r1294, 2;
	// begin inline asm
	{
    .reg .pred p;
    and.b32 %r1292, %r1311, %r1294;    setp.ne.u32 p, %r1292, 0;
    vote.ballot.sync.b32 %r1292, p, 0xffffffff;
    @!p not.b32 %r1292, %r1292;
}

	// end inline asm
	and.b32  	%r1317, %r1292, %r1289;
	mov.b32 	%r1297, 4;
	// begin inline asm
	{
    .reg .pred p;
    and.b32 %r1295, %r1311, %r1297;    setp.ne.u32 p, %r1295, 0;
    vote.ballot.sync.b32 %r1295, p, 0xffffffff;
    @!p not.b32 %r1295, %r1295;
}

	// end inline asm
	and.b32  	%r1318, %r1295, %r1317;
	mov.b32 	%r1300, 8;
	// begin inline asm
	{
    .reg .pred p;
    and.b32 %r1298, %r1311, %r1300;    setp.ne.u32 p, %r1298, 0;
    vote.ballot.sync.b32 %r1298, p, 0xffffffff;
    @!p not.b32 %r1298, %r1298;
}

	// end inline asm
	and.b32  	%r1319, %r1298, %r1318;
	mov.b32 	%r1303, 16;
	// begin inline asm
	{
    .reg .pred p;
    and.b32 %r1301, %r1311, %r1303;    setp.ne.u32 p, %r1301, 0;
    vote.ballot.sync.b32 %r1301, p, 0xffffffff;
    @!p not.b32 %r1301, %r1301;
}

	// end inline asm
	and.b32  	%r1320, %r1301, %r1319;
	mov.b32 	%r1306, 32;
	// begin inline asm
	{
    .reg .pred p;
    and.b32 %r1304, %r1311, %r1306;    setp.ne.u32 p, %r1304, 0;
    vote.ballot.sync.b32 %r1304, p, 0xffffffff;
    @!p not.b32 %r1304, %r1304;
}

	// end inline asm
	and.b32  	%r1321, %r1304, %r1320;
	mov.b32 	%r1309, 64;
	// begin inline asm
	{
    .reg .pred p;
    and.b32 %r1307, %r1311, %r1309;    setp.ne.u32 p, %r1307, 0;
    vote.ballot.sync.b32 %r1307, p, 0xffffffff;
    @!p not.b32 %r1307, %r1307;
}

	// end inline asm
	and.b32  	%r1322, %r1307, %r1321;
	mov.b32 	%r1312, 128;
	// begin inline asm
	{
    .reg .pred p;
    and.b32 %r1310, %r1311, %r1312;    setp.ne.u32 p, %r1310, 0;
    vote.ballot.sync.b32 %r1310, p, 0xffffffff;
    @!p not.b32 %r1310, %r1310;
}

	// end inline asm
	and.b32  	%r1323, %r1310, %r1322;
	clz.b32 	%r1324, %r1323;
	sub.s32 	%r274, 31, %r1324;
	and.b32  	%r1325, %r933, %r1323;
	popc.b32 	%r275, %r1325;
	setp.ne.s32 	%p184, %r440, %r274;
	mov.b32 	%r2395, 0;
	@%p184 bra 	$L__BB5_199;
	mov.u32 	%r1328, _ZZN3cub18CUB_300001_SM_10006detail10radix_sort29DeviceRadixSortOnesweepKernelINS1_5radix10policy_hubIfiyE10Policy1000ELNS0_9SortOrderE1EfiyiiNS1_21identity_decomposer_tEEEvPT5_SB_PT3_PKSC_PT1_PKSG_PT2_PKSK_T4_iiT6_E1s;
	add.s32 	%r1329, %r1328, %r960;
	shl.b32 	%r1330, %r1311, 2;
	add.s32 	%r1331, %r1329, %r1330;
	atom.shared.add.u32 	%r2395, [%r1331], %r275;
$L__BB5_199:
	ld.param.u32 	%r2262, [_ZN3cub18CUB_300001_SM_10006detail10radix_sort29DeviceRadixSortOnesweepKernelINS1_5radix10policy_hubIfiyE10Policy1000ELNS0_9SortOrderE1EfiyiiNS1_21identity_decomposer_tEEEvPT5_SB_PT3_PKSC_PT1_PKSG_PT2_PKSK_T4_iiT6__param_9];
	shfl.sync.idx.b32	%r1357|%p185, %r2395, %r274, 31, -1;
	add.s32 	%r278, %r275, %r1357;
	setp.eq.s32 	%p186, %r2375, 2147483647;
	selp.b32 	%r1358, -2147483648, %r2375, %p186;
	shr.u32 	%r1359, %r1358, %r2262;
	and.b32  	%r1354, %r1359, %r218;
	mov.b32 	%r1334, 1;
	// begin inline asm
	{
    .reg .pred p;
    and.b32 %r1332, %r1354, %r1334;    setp.ne.u32 p, %r1332, 0;
    vote.ballot.sync.b32 %r1332, p, 0xffffffff;
    @!p not.b32 %r1332, %r1332;
}

	// end inline asm
	mov.b32 	%r1337, 2;
	// begin inline asm
	{
    .reg .pred p;
    and.b32 %r1335, %r1354, %r1337;    setp.ne.u32 p, %r1335, 0;
    vote.ballot.sync.b32 %r1335, p, 0xffffffff;
    @!p not.b32 %r1335, %r1335;
}

	// end inline asm
	and.b32  	%r1360, %r1335, %r1332;
	mov.b32 	%r1340, 4;
	// begin inline asm
	{
    .reg .pred p;
    and.b32 %r1338, %r1354, %r1340;    setp.ne.u32 p, %r1338, 0;
    vote.ballot.sync.b32 %r1338, p, 0xffffffff;
    @!p not.b32 %r1338, %r1338;
}

	// end inline asm
	and.b32  	%r1361, %r1338, %r1360;
	mov.b32 	%r1343, 8;
	// begin inline asm
	{
    .reg .pred p;
    and.b32 %r1341, %r1354, %r1343;    setp.ne.u32 p, %r1341, 0;
    vote.ballot.sync.b32 %r1341, p, 0xffffffff;
    @!p not.b32 %r1341, %r1341;
}

	// end inline asm
	and.b32  	%r1362, %r1341, %r1361;
	mov.b32 	%r1346, 16;
	// begin inline asm
	{
    .reg .pred p;
    and.b32 %r1344, %r1354, %r1346;    setp.ne.u32 p, %r1344, 0;
    vote.ballot.sync.b32 %r1344, p, 0xffffffff;
    @!p not.b32 %r1344, %r1344;
}

	// end inline asm
	and.b32  	%r1363, %r1344, %r1362;
	mov.b32 	%r1349, 32;
	// begin inline asm
	{
    .reg .pred p;
    and.b32 %r1347, %r1354, %r1349;    setp.ne.u32 p, %r1347, 0;
    vote.ballot.sync.b32 %r1347, p, 0xffffffff;
    @!p not.b32 %r1347, %r1347;
}

	// end inline asm
	and.b32  	%r1364, %r1347, %r1363;
	mov.b32 	%r1352, 64;
	// begin inline asm
	{
    .reg .pred p;
    and.b32 %r1350, %r1354, %r1352;    setp.ne.u32 p, %r1350, 0;
    vote.ballot.sync.b32 %r1350, p, 0xffffffff;
    @!p not.b32 %r1350, %r1350;
}

	// end inline asm
	and.b32  	%r1365, %r1350, %r1364;
	mov.b32 	%r1355, 128;
	// begin inline asm
	{
    .reg .pred p;
    and.b32 %r1353, %r1354, %r1355;    setp.ne.u32 p, %r1353, 0;
    vote.ballot.sync.b32 %r1353, p, 0xffffffff;
    @!p not.b32 %r1353, %r1353;
}

	// end inline asm
	and.b32  	%r1366, %r1353, %r1365;
	clz.b32 	%r1367, %r1366;
	sub.s32 	%r280, 31, %r1367;
	and.b32  	%r1368, %r933, %r1366;
	popc.b32 	%r281, %r1368;
	setp.ne.s32 	%p187, %r440, %r280;
	mov.b32 	%r2396, 0;
	@%p187 bra 	$L__BB5_201;
	mov.u32 	%r1371, _ZZN3cub18CUB_300001_SM_10006detail10radix_sort29DeviceRadixSortOnesweepKernelINS1_5radix10policy_hubIfiyE10Policy1000ELNS0_9SortOrderE1EfiyiiNS1_21identity_decomposer_tEEEvPT5_SB_PT3_PKSC_PT1_PKSG_PT2_PKSK_T4_iiT6_E1s;
	add.s32 	%r1372, %r1371, %r960;
	shl.b32 	%r1373, %r1354, 2;
	add.s32 	%r1374, %r1372, %r1373;
	atom.shared.add.u32 	%r2396, [%r1374], %r281;
$L__BB5_201:
	ld.param.u32 	%r2263, [_ZN3cub18CUB_300001_SM_10006detail10radix_sort29DeviceRadixSortOnesweepKernelINS1_5radix10policy_hubIfiyE10Policy1000ELNS0_9SortOrderE1EfiyiiNS1_21identity_decomposer_tEEEvPT5_SB_PT3_PKSC_PT1_PKSG_PT2_PKSK_T4_iiT6__param_9];
	shfl.sync.idx.b32	%r1400|%p188, %r2396, %r280, 31, -1;
	add.s32 	%r284, %r281, %r1400;
	setp.eq.s32 	%p189, %r2374, 2147483647;
	selp.b32 	%r1401, -2147483648, %r2374, %p189;
	shr.u32 	%r1402, %r1401, %r2263;
	and.b32  	%r1397, %r1402, %r218;
	mov.b32 	%r1377, 1;
	// begin inline asm
	{
    .reg .pred p;
    and.b32 %r1375, %r1397, %r1377;    setp.ne.u32 p, %r1375, 0;
    vote.ballot.sync.b32 %r1375, p, 0xffffffff;
    @!p not.b32 %r1375, %r1375;
}

	// end inline asm
	mov.b32 	%r1380, 2;
	// begin inline asm
	{
    .reg .pred p;
    and.b32 %r1378, %r1397, %r1380;    setp.ne.u32 p, %r1378, 0;
    vote.ballot.sync.b32 %r1378, p, 0xffffffff;
    @!p not.b32 %r1378, %r1378;
}

	// end inline asm
	and.b32  	%r1403, %r1378, %r1375;
	mov.b32 	%r1383, 4;
	// begin inline asm
	{
    .reg .pred p;
    and.b32 %r1381, %r1397, %r1383;    setp.ne.u32 p, %r1381, 0;
    vote.ballot.sync.b32 %r1381, p, 0xffffffff;
    @!p not.b32 %r1381, %r1381;
}

	// end inline asm
	and.b32  	%r1404, %r1381, %r1403;
	mov.b32 	%r1386, 8;
	// begin inline asm
	{
    .reg .pred p;
    and.b32 %r1384, %r1397, %r1386;    setp.ne.u32 p, %r1384, 0;
    vote.ballot.sync.b32 %r1384, p, 0xffffffff;
    @!p not.b32 %r1384, %r1384;
}

	// end inline asm
	and.b32  	%r1405, %r1384, %r1404;
	mov.b32 	%r1389, 16;
	// begin inline asm
	{
    .reg .pred p;
    and.b32 %r1387, %r1397, %r1389;    setp.ne.u32 p, %r1387, 0;
    vote.ballot.sync.b32 %r1387, p, 0xffffffff;
    @!p not.b32 %r1387, %r1387;
}

	// end inline asm
	and.b32  	%r1406, %r1387, %r1405;
	mov.b32 	%r1392, 32;
	// begin inline asm
	{
    .reg .pred p;
    and.b32 %r1390, %r1397, %r1392;    setp.ne.u32 p, %r1390, 0;
    vote.ballot.sync.b32 %r1390, p, 0xffffffff;
    @!p not.b32 %r1390, %r1390;
}

	// end inline asm
	and.b32  	%r1407, %r1390, %r1406;
	mov.b32 	%r1395, 64;
	// begin inline asm
	{
    .reg .pred p;
    and.b32 %r1393, %r1397, %r1395;    setp.ne.u32 p, %r1393, 0;
    vote.ballot.sync.b32 %r1393, p, 0xffffffff;
    @!p not.b32 %r1393, %r1393;
}

	// end inline asm
	and.b32  	%r1408, %r1393, %r1407;
	mov.b32 	%r1398, 128;
	// begin inline asm
	{
    .reg .pred p;
    and.b32 %r1396, %r1397, %r1398;    setp.ne.u32 p, %r1396, 0;
    vote.ballot.sync.b32 %r1396, p, 0xffffffff;
    @!p not.b32 %r1396, %r1396;
}

	// end inline asm
	and.b32  	%r1409, %r1396, %r1408;
	clz.b32 	%r1410, %r1409;
	sub.s32 	%r286, 31, %r1410;
	and.b32  	%r1411, %r933, %r1409;
	popc.b32 	%r287, %r1411;
	setp.ne.s32 	%p190, %r440, %r286;
	mov.b32 	%r2397, 0;
	@%p190 bra 	$L__BB5_203;
	mov.u32 	%r1414, _ZZN3cub18CUB_300001_SM_10006detail10radix_sort29DeviceRadixSortOnesweepKernelINS1_5radix10policy_hubIfiyE10Policy1000ELNS0_9SortOrderE1EfiyiiNS1_21identity_decomposer_tEEEvPT5_SB_PT3_PKSC_PT1_PKSG_PT2_PKSK_T4_iiT6_E1s;
	add.s32 	%r1415, %r1414, %r960;
	shl.b32 	%r1416, %r1397, 2;
	add.s32 	%r1417, %r1415, %r1416;
	atom.shared.add.u32 	%r2397, [%r1417], %r287;
$L__BB5_203:
	ld.param.u32 	%r2264, [_ZN3cub18CUB_300001_SM_10006detail10radix_sort29DeviceRadixSortOnesweepKernelINS1_5radix10policy_hubIfiyE10Policy1000ELNS0_9SortOrderE1EfiyiiNS1_21identity_decomposer_tEEEvPT5_SB_PT3_PKSC_PT1_PKSG_PT2_PKSK_T4_iiT6__param_9];
	shfl.sync.idx.b32	%r1443|%p191, %r2397, %r286, 31, -1;
	add.s32 	%r290, %r287, %r1443;
	setp.eq.s32 	%p192, %r2373, 2147483647;
	selp.b32 	%r1444, -2147483648, %r2373, %p192;
	shr.u32 	%r1445, %r1444, %r2264;
	and.b32  	%r1440, %r1445, %r218;
	mov.b32 	%r1420, 1;
	// begin inline asm
	{
    .reg .pred p;
    and.b32 %r1418, %r1440, %r1420;    setp.ne.u32 p, %r1418, 0;
    vote.ballot.sync.b32 %r1418, p, 0xffffffff;
    @!p not.b32 %r1418, %r1418;
}

	// end inline asm
	mov.b32 	%r1423, 2;
	// begin inline asm
	{
    .reg .pred p;
    and.b32 %r1421, %r1440, %r1423;    setp.ne.u32 p, %r1421, 0;
    vote.ballot.sync.b32 %r1421, p, 0xffffffff;
    @!p not.b32 %r1421, %r1421;
}

	// end inline asm
	and.b32  	%r1446, %r1421, %r1418;
	mov.b32 	%r1426, 4;
	// begin inline asm
	{
    .reg .pred p;
    and.b32 %r1424, %r1440, %r1426;    setp.ne.u32 p, %r1424, 0;
    vote.ballot.sync.b32 %r1424, p, 0xffffffff;
    @!p not.b32 %r1424, %r1424;
}

	// end inline asm
	and.b32  	%r1447, %r1424, %r1446;
	mov.b32 	%r1429, 8;
	// begin inline asm
	{
    .reg .pred p;
    and.b32 %r1427, %r1440, %r1429;    setp.ne.u32 p, %r1427, 0;
    vote.ballot.sync.b32 %r1427, p, 0xffffffff;
    @!p not.b32 %r1427, %r1427;
}

	// end inline asm
	and.b32  	%r1448, %r1427, %r1447;
	mov.b32 	%r1432, 16;
	// begin inline asm
	{
    .reg .pred p;
    and.b32 %r1430, %r1440, %r1432;    setp.ne.u32 p, %r1430, 0;
    vote.ballot.sync.b32 %r1430, p, 0xffffffff;
    @!p not.b32 %r1430, %r1430;
}

	// end inline asm
	and.b32  	%r1449, %r1430, %r1448;
	mov.b32 	%r1435, 32;
	// begin inline asm
	{
    .reg .pred p;
    and.b32 %r1433, %r1440, %r1435;    setp.ne.u32 p, %r1433, 0;
    vote.ballot.sync.b32 %r1433, p, 0xffffffff;
    @!p not.b32 %r1433, %r1433;
}

	// end inline asm
	and.b32  	%r1450, %r1433, %r1449;
	mov.b32 	%r1438, 64;
	// begin inline asm
	{
    .reg .pred p;
    and.b32 %r1436, %r1440, %r1438;    setp.ne.u32 p, %r1436, 0;
    vote.ballot.sync.b32 %r1436, p, 0xffffffff;
    @!p not.b32 %r1436, %r1436;
}

	// end inline asm
	and.b32  	%r1451, %r1436, %r1450;
	mov.b32 	%r1441, 128;
	// begin inline asm
	{
    .reg .pred p;
    and.b32 %r1439, %r1440, %r1441;    setp.ne.u32 p, %r1439, 0;
    vote.ballot.sync.b32 %r1439, p, 0xffffffff;
    @!p not.b32 %r1439, %r1439;
}

	// end inline asm
	and.b32  	%r1452, %r1439, %r1451;
	clz.b32 	%r1453, %r1452;
	sub.s32 	%r292, 31, %r1453;
	and.b32  	%r1454, %r933, %r1452;
	popc.b32 	%r293, %r1454;
	setp.ne.s32 	%p193, %r440, %r292;
	mov.b32 	%r2398, 0;
	@%p193 bra 	$L__BB5_205;
	mov.u32 	%r1457, _ZZN3cub18CUB_300001_SM_10006detail10radix_sort29DeviceRadixSortOnesweepKernelINS1_5radix10policy_hubIfiyE10Policy1000ELNS0_9SortOrderE1EfiyiiNS1_21identity_decomposer_tEEEvPT5_SB_PT3_PKSC_PT1_PKSG_PT2_PKSK_T4_iiT6_E1s;
	add.s32 	%r1458, %r1457, %r960;
	shl.b32 	%r1459, %r1440, 2;
	add.s32 	%r1460, %r1458, %r1459;
	atom.shared.add.u32 	%r2398, [%r1460], %r293;
$L__BB5_205:
	ld.param.u32 	%r2265, [_ZN3cub18CUB_300001_SM_10006detail10radix_sort29DeviceRadixSortOnesweepKernelINS1_5radix10policy_hubIfiyE10Policy1000ELNS0_9SortOrderE1EfiyiiNS1_21identity_decomposer_tEEEvPT5_SB_PT3_PKSC_PT1_PKSG_PT2_PKSK_T4_iiT6__param_9];
	shfl.sync.idx.b32	%r1486|%p194, %r2398, %r292, 31, -1;
	add.s32 	%r296, %r293, %r1486;
	setp.eq.s32 	%p195, %r2372, 2147483647;
	selp.b32 	%r1487, -2147483648, %r2372, %p195;
	shr.u32 	%r1488, %r1487, %r2265;
	and.b32  	%r1483, %r1488, %r218;
	mov.b32 	%r1463, 1;
	// begin inline asm
	{
    .reg .pred p;
    and.b32 %r1461, %r1483, %r1463;    setp.ne.u32 p, %r1461, 0;
    vote.ballot.sync.b32 %r1461, p, 0xffffffff;
    @!p not.b32 %r1461, %r1461;
}

	// end inline asm
	mov.b32 	%r1466, 2;
	// begin inline asm
	{
    .reg .pred p;
    and.b32 %r1464, %r1483, %r1466;    setp.ne.u32 p, %r1464, 0;
    vote.ballot.sync.b32 %r1464, p, 0xffffffff;
    @!p not.b32 %r1464, %r1464;
}

	// end inline asm
	and.b32  	%r1489, %r1464, %r1461;
	mov.b32 	%r1469, 4;
	// begin inline asm
	{
    .reg .pred p;
    and.b32 %r1467, %r1483, %r1469;    setp.ne.u32 p, %r1467, 0;
    vote.ballot.sync.b32 %r1467, p, 0xffffffff;
    @!p not.b32 %r1467, %r1467;
}

	// end inline asm
	and.b32  	%r1490, %r1467, %r1489;
	mov.b32 	%r1472, 8;
	// begin inline asm
	{
    .reg .pred p;
    and.b32 %r1470, %r1483, %r1472;    setp.ne.u32 p, %r1470, 0;
    vote.ballot.sync.b32 %r1470, p, 0xffffffff;
    @!p not.b32 %r1470, %r1470;
}

	// end inline asm
	and.b32  	%r1491, %r1470, %r1490;
	mov.b32 	%r1475, 16;
	// begin inline asm
	{
    .reg .pred p;
    and.b32 %r1473, %r1483, %r1475;    setp.ne.u32 p, %r1473, 0;
    vote.ballot.sync.b32 %r1473, p, 0xffffffff;
    @!p not.b32 %r1473, %r1473;
}

	// end inline asm
	and.b32  	%r1492, %r1473, %r1491;
	mov.b32 	%r1478, 32;
	// begin inline asm
	{
    .reg .pred p;
    and.b32 %r1476, %r1483, %r1478;    setp.ne.u32 p, %r1476, 0;
    vote.ballot.sync.b32 %r1476, p, 0xffffffff;
    @!p not.b32 %r1476, %r1476;
}

	// end inline asm
	and.b32  	%r1493, %r1476, %r1492;
	mov.b32 	%r1481, 64;
	// begin inline asm
	{
    .reg .pred p;
    and.b32 %r1479, %r1483, %r1481;    setp.ne.u32 p, %r1479, 0;
    vote.ballot.sync.b32 %r1479, p, 0xffffffff;
    @!p not.b32 %r1479, %r1479;
}

	// end inline asm
	and.b32  	%r1494, %r1479, %r1493;
	mov.b32 	%r1484, 128;
	// begin inline asm
	{
    .reg .pred p;
    and.b32 %r1482, %r1483, %r1484;    setp.ne.u32 p, %r1482, 0;
    vote.ballot.sync.b32 %r1482, p, 0xffffffff;
    @!p not.b32 %r1482, %r1482;
}

	// end inline asm
	and.b32  	%r1495, %r1482, %r1494;
	clz.b32 	%r1496, %r1495;
	sub.s32 	%r298, 31, %r1496;
	and.b32  	%r1497, %r933, %r1495;
	popc.b32 	%r299, %r1497;
	setp.ne.s32 	%p196, %r440, %r298;
	mov.b32 	%r2399, 0;
	@%p196 bra 	$L__BB5_207;
	mov.u32 	%r1500, _ZZN3cub18CUB_300001_SM_10006detail10radix_sort29DeviceRadixSortOnesweepKernelINS1_5radix10policy_hubIfiyE10Policy1000ELNS0_9SortOrderE1EfiyiiNS1_21identity_decomposer_tEEEvPT5_SB_PT3_PKSC_PT1_PKSG_PT2_PKSK_T4_iiT6_E1s;
	add.s32 	%r1501, %r1500, %r960;
	shl.b32 	%r1502, %r1483, 2;
	add.s32 	%r1503, %r1501, %r1502;
	atom.shared.add.u32 	%r2399, [%r1503], %r299;
$L__BB5_207:
	ld.param.u32 	%r2266, [_ZN3cub18CUB_300001_SM_10006detail10radix_sort29DeviceRadixSortOnesweepKernelINS1_5radix10policy_hubIfiyE10Policy1000ELNS0_9SortOrderE1EfiyiiNS1_21identity_decomposer_tEEEvPT5_SB_PT3_PKSC_PT1_PKSG_PT2_PKSK_T4_iiT6__param_9];
	shfl.sync.idx.b32	%r1529|%p197, %r2399, %r298, 31, -1;
	add.s32 	%r302, %r299, %r1529;
	setp.eq.s32 	%p198, %r2371, 2147483647;
	selp.b32 	%r1530, -2147483648, %r2371, %p198;
	shr.u32 	%r1531, %r1530, %r2266;
	and.b32  	%r1526, %r1531, %r218;
	mov.b32 	%r1506, 1;
	// begin inline asm
	{
    .reg .pred p;
    and.b32 %r1504, %r1526, %r1506;    setp.ne.u32 p, %r1504, 0;
    vote.ballot.sync.b32 %r1504, p, 0xffffffff;
    @!p not.b32 %r1504, %r1504;
}

	// end inline asm
	mov.b32 	%r1509, 2;
	// begin inline asm
	{
    .reg .pred p;
    and.b32 %r1507, %r1526, %r1509;    setp.ne.u32 p, %r1507, 0;
    vote.ballot.sync.b32 %r1507, p, 0xffffffff;
    @!p not.b32 %r1507, %r1507;
}

	// end inline asm
	and.b32  	%r1532, %r1507, %r1504;
	mov.b32 	%r1512, 4;
	// begin inline asm
	{
    .reg .pred p;
    and.b32 %r1510, %r1526, %r1512;    setp.ne.u32 p, %r1510, 0;
    vote.ballot.sync.b32 %r1510, p, 0xffffffff;
    @!p not.b32 %r1510, %r1510;
}

	// end inline asm
	and.b32  	%r1533, %r1510, %r1532;
	mov.b32 	%r1515, 8;
	// begin inline asm
	{
    .reg .pred p;
    and.b32 %r1513, %r1526, %r1515;    setp.ne.u32 p, %r1513, 0;
    vote.ballot.sync.b32 %r1513, p, 0xffffffff;
    @!p not.b32 %r1513, %r1513;
}

	// end inline asm
	and.b32  	%r1534, %r1513, %r1533;
	mov.b32 	%r1518, 16;
	// begin inline asm
	{
    .reg .pred p;
    and.b32 %r1516, %r1526, %r1518;    setp.ne.u32 p, %r1516, 0;
    vote.ballot.sync.b32 %r1516, p, 0xffffffff;
    @!p not.b32 %r1516, %r1516;
}

	// end inline asm
	and.b32  	%r1535, %r1516, %r1534;
	mov.b32 	%r1521, 32;
	// begin inline asm
	{
    .reg .pred p;
    and.b32 %r1519, %r1526, %r1521;    setp.ne.u32 p, %r1519, 0;
    vote.ballot.sync.b32 %r1519, p, 0xffffffff;
    @!p not.b32 %r1519, %r1519;
}

	// end inline asm
	and.b32  	%r1536, %r1519, %r1535;
	mov.b32 	%r1524, 64;
	// begin inline asm
	{
    .reg .pred p;
    and.b32 %r1522, %r1526, %r1524;    setp.ne.u32 p, %r1522, 0;
    vote.ballot.sync.b32 %r1522, p, 0xffffffff;
    @!p not.b32 %r1522, %r1522;
}

	// end inline asm
	and.b32  	%r1537, %r1522, %r1536;
	mov.b32 	%r1527, 128;
	// begin inline asm
	{
    .reg .pred p;
    and.b32 %r1525, %r1526, %r1527;    setp.ne.u32 p, %r1525, 0;
    vote.ballot.sync.b32 %r1525, p, 0xffffffff;
    @!p not.b32 %r1525, %r1525;
}

	// end inline asm
	and.b32  	%r1538, %r1525, %r1537;
	clz.b32 	%r1539, %r1538;
	sub.s32 	%r304, 31, %r1539;
	and.b32  	%r1540, %r933, %r1538;
	popc.b32 	%r305, %r1540;
	setp.ne.s32 	%p199, %r440, %r304;
	mov.b32 	%r2400, 0;
	@%p199 bra 	$L__BB5_209;
	mov.u32 	%r1543, _ZZN3cub18CUB_300001_SM_10006detail10radix_sort29DeviceRadixSortOnesweepKernelINS1_5radix10policy_hubIfiyE10Policy1000ELNS0_9SortOrderE1EfiyiiNS1_21identity_decomposer_tEEEvPT5_SB_PT3_PKSC_PT1_PKSG_PT2_PKSK_T4_iiT6_E1s;
	add.s32 	%r1544, %r1543, %r960;
	shl.b32 	%r1545, %r1526, 2;
	add.s32 	%r1546, %r1544, %r1545;
	atom.shared.add.u32 	%r2400, [%r1546], %r305;
$L__BB5_209:
	ld.param.u32 	%r2267, [_ZN3cub18CUB_300001_SM_10006detail10radix_sort29DeviceRadixSortOnesweepKernelINS1_5radix10policy_hubIfiyE10Policy1000ELNS0_9SortOrderE1EfiyiiNS1_21identity_decomposer_tEEEvPT5_SB_PT3_PKSC_PT1_PKSG_PT2_PKSK_T4_iiT6__param_9];
	shfl.sync.idx.b32	%r1572|%p200, %r2400, %r304, 31, -1;
	add.s32 	%r308, %r305, %r1572;
	setp.eq.s32 	%p201, %r2370, 2147483647;
	selp.b32 	%r1573, -2147483648, %r2370, %p201;
	shr.u32 	%r1574, %r1573, %r2267;
	and.b32  	%r1569, %r1574, %r218;
	mov.b32 	%r1549, 1;
	// begin inline asm
	{
    .reg .pred p;
    and.b32 %r1547, %r1569, %r1549;    setp.ne.u32 p, %r1547, 0;
    vote.ballot.sync.b32 %r1547, p, 0xffffffff;
    @!p not.b32 %r1547, %r1547;
}

	// end inline asm
	mov.b32 	%r1552, 2;
	// begin inline asm
	{
    .reg .pred p;
    and.b32 %r1550, %r1569, %r1552;    setp.ne.u32 p, %r1550, 0;
    vote.ballot.sync.b32 %r1550, p, 0xffffffff;
    @!p not.b32 %r1550, %r1550;
}

	// end inline asm
	and.b32  	%r1575, %r1550, %r1547;
	mov.b32 	%r1555, 4;
	// begin inline asm
	{
    .reg .pred p;
    and.b32 %r1553, %r1569, %r1555;    setp.ne.u32 p, %r1553, 0;
    vote.ballot.sync.b32 %r1553, p, 0xffffffff;
    @!p not.b32 %r1553, %r1553;
}

	// end inline asm
	and.b32  	%r1576, %r1553, %r1575;
	mov.b32 	%r1558, 8;
	// begin inline asm
	{
    .reg .pred p;
    and.b32 %r1556, %r1569, %r1558;    setp.ne.u32 p, %r1556, 0;
    vote.ballot.sync.b32 %r1556, p, 0xffffffff;
    @!p not.b32 %r1556, %r1556;
}

	// end inline asm
	and.b32  	%r1577, %r1556, %r1576;
	mov.b32 	%r1561, 16;
	// begin inline asm
	{
    .reg .pred p;
    and.b32 %r1559, %r1569, %r1561;    setp.ne.u32 p, %r1559, 0;
    vote.ballot.sync.b32 %r1559, p, 0xffffffff;
    @!p not.b32 %r1559, %r1559;
}

	// end inline asm
	and.b32  	%r1578, %r1559, %r1577;
	mov.b32 	%r1564, 32;
	// begin inline asm
	{
    .reg .pred p;
    and.b32 %r1562, %r1569, %r1564;    setp.ne.u32 p, %r1562, 0;
    vote.ballot.sync.b32 %r1562, p, 0xffffffff;
    @!p not.b32 %r1562, %r1562;
}

	// end inline asm
	and.b32  	%r1579, %r1562, %r1578;
	mov.b32 	%r1567, 64;
	// begin inline asm
	{
    .reg .pred p;
    and.b32 %r1565, %r1569, %r1567;    setp.ne.u32 p, %r1565, 0;
    vote.ballot.sync.b32 %r1565, p, 0xffffffff;
    @!p not.b32 %r1565, %r1565;
}

	// end inline asm
	and.b32  	%r1580, %r1565, %r1579;
	mov.b32 	%r1570, 128;
	// begin inline asm
	{
    .reg .pred p;
    and.b32 %r1568, %r1569, %r1570;    setp.ne.u32 p, %r1568, 0;
    vote.ballot.sync.b32 %r1568, p, 0xffffffff;
    @!p not.b32 %r1568, %r1568;
}

	// end inline asm
	and.b32  	%r1581, %r1568, %r1580;
	clz.b32 	%r1582, %r1581;
	sub.s32 	%r310, 31, %r1582;
	and.b32  	%r1583, %r933, %r1581;
	popc.b32 	%r311, %r1583;
	setp.ne.s32 	%p202, %r440, %r310;
	mov.b32 	%r2401, 0;
	@%p202 bra 	$L__BB5_211;
	mov.u32 	%r1586, _ZZN3cub18CUB_300001_SM_10006detail10radix_sort29DeviceRadixSortOnesweepKernelINS1_5radix10policy_hubIfiyE10Policy1000ELNS0_9SortOrderE1EfiyiiNS1_21identity_decomposer_tEEEvPT5_SB_PT3_PKSC_PT1_PKSG_PT2_PKSK_T4_iiT6_E1s;
	add.s32 	%r1587, %r1586, %r960;
	shl.b32 	%r1588, %r1569, 2;
	add.s32 	%r1589, %r1587, %r1588;
	atom.shared.add.u32 	%r2401, [%r1589], %r311;
$L__BB5_211:
	ld.param.u32 	%r2268, [_ZN3cub18CUB_300001_SM_10006detail10radix_sort29DeviceRadixSortOnesweepKernelINS1_5radix10policy_hubIfiyE10Policy1000ELNS0_9SortOrderE1EfiyiiNS1_21identity_decomposer_tEEEvPT5_SB_PT3_PKSC_PT1_PKSG_PT2_PKSK_T4_iiT6__param_9];
	shfl.sync.idx.b32	%r1615|%p203, %r2401, %r310, 31, -1;
	add.s32 	%r314, %r311, %r1615;
	setp.eq.s32 	%p204, %r2369, 2147483647;
	selp.b32 	%r1616, -2147483648, %r2369, %p204;
	shr.u32 	%r1617, %r1616, %r2268;
	and.b32  	%r1612, %r1617, %r218;
	mov.b32 	%r1592, 1;
	// begin inline asm
	{
    .reg .pred p;
    and.b32 %r1590, %r1612, %r1592;    setp.ne.u32 p, %r1590, 0;
    vote.ballot.sync.b32 %r1590, p, 0xffffffff;
    @!p not.b32 %r1590, %r1590;
}

	// end inline asm
	mov.b32 	%r1595, 2;
	// begin inline asm
	{
    .reg .pred p;
    and.b32 %r1593, %r1612, %r1595;    setp.ne.u32 p, %r1593, 0;
    vote.ballot.sync.b32 %r1593, p, 0xffffffff;
    @!p not.b32 %r1593, %r1593;
}

	// end inline asm
	and.b32  	%r1618, %r1593, %r1590;
	mov.b32 	%r1598, 4;
	// begin inline asm
	{
    .reg .pred p;
    and.b32 %r1596, %r1612, %r1598;    setp.ne.u32 p, %r1596, 0;
    vote.ballot.sync.b32 %r1596, p, 0xffffffff;
    @!p not.b32 %r1596, %r1596;
}

	// end inline asm
	and.b32  	%r1619, %r1596, %r1618;
	mov.b32 	%r1601, 8;
	// begin inline asm
	{
    .reg .pred p;
    and.b32 %r1599, %r1612, %r1601;    setp.ne.u32 p, %r1599, 0;
    vote.ballot.sync.b32 %r1599, p, 0xffffffff;
    @!p not.b32 %r1599, %r1599;
}

	// end inline asm
	and.b32  	%r1620, %r1599, %r1619;
	mov.b32 	%r1604, 16;
	// begin inline asm
	{
    .reg .pred p;
    and.b32 %r1602, %r1612, %r1604;    setp.ne.u32 p, %r1602, 0;
    vote.ballot.sync.b32 %r1602, p, 0xffffffff;
    @!p not.b32 %r1602, %r1602;
}

	// end inline asm
	and.b32  	%r1621, %r1602, %r1620;
	mov.b32 	%r1607, 32;
	// begin inline asm
	{
    .reg .pred p;
    and.b32 %r1605, %r1612, %r1607;    setp.ne.u32 p, %r1605, 0;
    vote.ballot.sync.b32 %r1605, p, 0xffffffff;
    @!p not.b32 %r1605, %r1605;
}

	// end inline asm
	and.b32  	%r1622, %r1605, %r1621;
	mov.b32 	%r1610, 64;
	// begin inline asm
	{
    .reg .pred p;
    and.b32 %r1608, %r1612, %r1610;    setp.ne.u32 p, %r1608, 0;
    vote.ballot.sync.b32 %r1608, p, 0xffffffff;
    @!p not.b32 %r1608, %r1608;
}

	// end inline asm
	and.b32  	%r1623, %r1608, %r1622;
	mov.b32 	%r1613, 128;
	// begin inline asm
	{
    .reg .pred p;
    and.b32 %r1611, %r1612, %r1613;    setp.ne.u32 p, %r1611, 0;
    vote.ballot.sync.b32 %r1611, p, 0xffffffff;
    @!p not.b32 %r1611, %r1611;
}

	// end inline asm
	and.b32  	%r1624, %r1611, %r1623;
	clz.b32 	%r1625, %r1624;
	sub.s32 	%r316, 31, %r1625;
	and.b32  	%r1626, %r933, %r1624;
	popc.b32 	%r317, %r1626;
	setp.ne.s32 	%p205, %r440, %r316;
	mov.b32 	%r2402, 0;
	@%p205 bra 	$L__BB5_213;
	mov.u32 	%r1629, _ZZN3cub18CUB_300001_SM_10006detail10radix_sort29DeviceRadixSortOnesweepKernelINS1_5radix10policy_hubIfiyE10Policy1000ELNS0_9SortOrderE1EfiyiiNS1_21identity_decomposer_tEEEvPT5_SB_PT3_PKSC_PT1_PKSG_PT2_PKSK_T4_iiT6_E1s;
	add.s32 	%r1630, %r1629, %r960;
	shl.b32 	%r1631, %r1612, 2;
	add.s32 	%r1632, %r1630, %r1631;
	atom.shared.add.u32 	%r2402, [%r1632], %r317;
$L__BB5_213:
	setp.gt.u32 	%p206, %r1, 255;
	shfl.sync.idx.b32	%r1633|%p207, %r2402, %r316, 31, -1;
	add.s32 	%r1634, %r317, %r1633;
	bar.sync 	0;
	shl.b32 	%r1635, %r224, 2;
	mov.u32 	%r1636, _ZZN3cub18CUB_300001_SM_10006detail10radix_sort29DeviceRadixSortOnesweepKernelINS1_5radix10policy_hubIfiyE10Policy1000ELNS0_9SortOrderE1EfiyiiNS1_21identity_decomposer_tEEEvPT5_SB_PT3_PKSC_PT1_PKSG_PT2_PKSK_T4_iiT6_E1s;
	add.s32 	%r320, %r1636, %r1635;
	st.shared.u32 	[%r320+-4], %r2385;
	shl.b32 	%r1637, %r230, 2;
	add.s32 	%r321, %r1636, %r1637;
	st.shared.u32 	[%r321+-4], %r2384;
	shl.b32 	%r1638, %r236, 2;
	add.s32 	%r322, %r1636, %r1638;
	st.shared.u32 	[%r322+-4], %r2383;
	shl.b32 	%r1639, %r242, 2;
	add.s32 	%r323, %r1636, %r1639;
	st.shared.u32 	[%r323+-4], %r2382;
	shl.b32 	%r1640, %r248, 2;
	add.s32 	%r324, %r1636, %r1640;
	st.shared.u32 	[%r324+-4], %r2381;
	shl.b32 	%r1641, %r254, 2;
	add.s32 	%r325, %r1636, %r1641;
	st.shared.u32 	[%r325+-4], %r2380;
	shl.b32 	%r1642, %r260, 2;
	add.s32 	%r326, %r1636, %r1642;
	st.shared.u32 	[%r326+-4], %r2379;
	shl.b32 	%r1643, %r266, 2;
	add.s32 	%r327, %r1636, %r1643;
	st.shared.u32 	[%r327+-4], %r2378;
	shl.b32 	%r1644, %r272, 2;
	add.s32 	%r328, %r1636, %r1644;
	st.shared.u32 	[%r328+-4], %r2377;
	shl.b32 	%r1645, %r278, 2;
	add.s32 	%r329, %r1636, %r1645;
	st.shared.u32 	[%r329+-4], %r2376;
	shl.b32 	%r1646, %r284, 2;
	add.s32 	%r330, %r1636, %r1646;
	st.shared.u32 	[%r330+-4], %r2375;
	shl.b32 	%r1647, %r290, 2;
	add.s32 	%r331, %r1636, %r1647;
	st.shared.u32 	[%r331+-4], %r2374;
	shl.b32 	%r1648, %r296, 2;
	add.s32 	%r332, %r1636, %r1648;
	st.shared.u32 	[%r332+-4], %r2373;
	shl.b32 	%r1649, %r302, 2;
	add.s32 	%r333, %r1636, %r1649;
	st.shared.u32 	[%r333+-4], %r2372;
	shl.b32 	%r1650, %r308, 2;
	add.s32 	%r334, %r1636, %r1650;
	st.shared.u32 	[%r334+-4], %r2371;
	shl.b32 	%r1651, %r314, 2;
	add.s32 	%r335, %r1636, %r1651;
	st.shared.u32 	[%r335+-4], %r2370;
	shl.b32 	%r1652, %r1634, 2;
	add.s32 	%r336, %r1636, %r1652;
	st.shared.u32 	[%r336+-4], %r2369;
	shl.b32 	%r1653, %r1, 3;
	add.s32 	%r1654, %r1636, %r1653;
	add.s32 	%r337, %r1654, 26112;
	@%p206 bra 	$L__BB5_221;
	ld.param.u64 	%rd437, [_ZN3cub18CUB_300001_SM_10006detail10radix_sort29DeviceRadixSortOnesweepKernelINS1_5radix10policy_hubIfiyE10Policy1000ELNS0_9SortOrderE1EfiyiiNS1_21identity_decomposer_tEEEvPT5_SB_PT3_PKSC_PT1_PKSG_PT2_PKSK_T4_iiT6__param_3];
	cvta.to.global.u64 	%rd93, %rd437;
	shl.b64 	%rd94, %rd9, 3;
	add.s64 	%rd95, %rd93, %rd94;
	ld.global.u64 	%rd96, [%rd95];
	cvt.s64.s32 	%rd97, %r215;
	sub.s64 	%rd456, %rd96, %rd97;
	st.shared.u64 	[%r337], %rd456;
	setp.lt.s32 	%p208, %r3, 1;
	mov.u32 	%r2406, %r2331;
	@%p208 bra 	$L__BB5_220;
	mov.b32 	%r2404, -1;
	mov.u32 	%r2403, %r3;
	mov.u32 	%r2406, %r2331;
$L__BB5_216:
	ld.param.u64 	%rd430, [_ZN3cub18CUB_300001_SM_10006detail10radix_sort29DeviceRadixSortOnesweepKernelINS1_5radix10policy_hubIfiyE10Policy1000ELNS0_9SortOrderE1EfiyiiNS1_21identity_decomposer_tEEEvPT5_SB_PT3_PKSC_PT1_PKSG_PT2_PKSK_T4_iiT6__param_0];
	add.s32 	%r341, %r2403, -1;
	shl.b32 	%r1656, %r341, 8;
	add.s32 	%r1657, %r1656, %r1;
	cvta.to.global.u64 	%rd98, %rd430;
	mul.wide.s32 	%rd99, %r1657, 4;
	add.s64 	%rd19, %rd98, %rd99;
$L__BB5_217:
	membar.cta;
	ld.volatile.global.u32 	%r342, [%rd19];
	setp.eq.s32 	%p209, %r342, 0;
	@%p209 bra 	$L__BB5_217;
	and.b32  	%r1658, %r342, 1073741823;
	add.s32 	%r2406, %r1658, %r2406;
	setp.gt.s32 	%p210, %r342, -1;
	vote.sync.ballot.b32 	%r2404, %p210, %r2404;
	setp.gt.u32 	%p212, %r2403, 1;
	and.pred  	%p213, %p210, %p212;
	mov.u32 	%r2403, %r341;
	@%p213 bra 	$L__BB5_216;
	ld.shared.u64 	%rd456, [%r337];
$L__BB5_220:
	ld.param.u64 	%rd431, [_ZN3cub18CUB_300001_SM_10006detail10radix_sort29DeviceRadixSortOnesweepKernelINS1_5radix10policy_hubIfiyE10Policy1000ELNS0_9SortOrderE1EfiyiiNS1_21identity_decomposer_tEEEvPT5_SB_PT3_PKSC_PT1_PKSG_PT2_PKSK_T4_iiT6__param_0];
	or.b32  	%r1659, %r2406, -2147483648;
	cvta.to.global.u64 	%rd100, %rd431;
	shl.b32 	%r1660, %r3, 8;
	add.s32 	%r1661, %r1660, %r1;
	mul.wide.s32 	%rd101, %r1661, 4;
	add.s64 	%rd102, %rd100, %rd101;
	st.volatile.global.u32 	[%rd102], %r1659;
	sub.s32 	%r1662, %r2406, %r2331;
	cvt.s64.s32 	%rd103, %r1662;
	add.s64 	%rd104, %rd456, %rd103;
	st.shared.u64 	[%r337], %rd104;
$L__BB5_221:
	ld.param.u32 	%r2244, [_ZN3cub18CUB_300001_SM_10006detail10radix_sort29DeviceRadixSortOnesweepKernelINS1_5radix10policy_hubIfiyE10Policy1000ELNS0_9SortOrderE1EfiyiiNS1_21identity_decomposer_tEEEvPT5_SB_PT3_PKSC_PT1_PKSG_PT2_PKSK_T4_iiT6__param_8];
	ld.param.u64 	%rd434, [_ZN3cub18CUB_300001_SM_10006detail10radix_sort29DeviceRadixSortOnesweepKernelINS1_5radix10policy_hubIfiyE10Policy1000ELNS0_9SortOrderE1EfiyiiNS1_21identity_decomposer_tEEEvPT5_SB_PT3_PKSC_PT1_PKSG_PT2_PKSK_T4_iiT6__param_2];
	setp.gt.u32 	%p214, %r1, 255;
	mad.lo.s32 	%r346, %r3, 6528, 6528;
	setp.lt.s32 	%p215, %r346, %r2244;
	setp.eq.s64 	%p216, %rd434, 0;
	or.pred  	%p217, %p216, %p215;
	or.pred  	%p218, %p214, %p217;
	@%p218 bra 	$L__BB5_223;
	ld.param.u64 	%rd435, [_ZN3cub18CUB_300001_SM_10006detail10radix_sort29DeviceRadixSortOnesweepKernelINS1_5radix10policy_hubIfiyE10Policy1000ELNS0_9SortOrderE1EfiyiiNS1_21identity_decomposer_tEEEvPT5_SB_PT3_PKSC_PT1_PKSG_PT2_PKSK_T4_iiT6__param_2];
	ld.shared.u64 	%rd105, [%r337];
	cvt.s64.s32 	%rd106, %r2331;
	cvt.s64.s32 	%rd107, %r215;
	add.s64 	%rd108, %rd107, %rd106;
	add.s64 	%rd109, %rd108, %rd105;
	cvta.to.global.u64 	%rd110, %rd435;
	shl.b64 	%rd111, %rd9, 3;
	add.s64 	%rd112, %rd110, %rd111;
	st.global.u64 	[%rd112], %rd109;
$L__BB5_223:
	ld.param.u32 	%r2245, [_ZN3cub18CUB_300001_SM_10006detail10radix_sort29DeviceRadixSortOnesweepKernelINS1_5radix10policy_hubIfiyE10Policy1000ELNS0_9SortOrderE1EfiyiiNS1_21identity_decomposer_tEEEvPT5_SB_PT3_PKSC_PT1_PKSG_PT2_PKSK_T4_iiT6__param_8];
	ld.param.u64 	%rd438, [_ZN3cub18CUB_300001_SM_10006detail10radix_sort29DeviceRadixSortOnesweepKernelINS1_5radix10policy_hubIfiyE10Policy1000ELNS0_9SortOrderE1EfiyiiNS1_21identity_decomposer_tEEEvPT5_SB_PT3_PKSC_PT1_PKSG_PT2_PKSK_T4_iiT6__param_4];
	cvta.to.global.u64 	%rd22, %rd438;
	shl.b32 	%r1663, %r1, 2;
	add.s32 	%r347, %r1636, %r1663;
	setp.gt.s32 	%p219, %r346, %r2245;
	bar.sync 	0;
	@%p219 bra 	$L__BB5_225;
	ld.param.u32 	%r2269, [_ZN3cub18CUB_300001_SM_10006detail10radix_sort29DeviceRadixSortOnesweepKernelINS1_5radix10policy_hubIfiyE10Policy1000ELNS0_9SortOrderE1EfiyiiNS1_21identity_decomposer_tEEEvPT5_SB_PT3_PKSC_PT1_PKSG_PT2_PKSK_T4_iiT6__param_9];
	ld.shared.u32 	%r1665, [%r347];
	setp.eq.s32 	%p220, %r1665, 2147483647;
	selp.b32 	%r1666, -2147483648, %r1665, %p220;
	shr.u32 	%r1667, %r1666, %r2269;
	and.b32  	%r1668, %r1667, %r218;
	shl.b32 	%r1669, %r1668, 3;
	add.s32 	%r1671, %r1636, 26112;
	add.s32 	%r1672, %r1671, %r1669;
	ld.shared.u64 	%rd113, [%r1672];
	add.s64 	%rd114, %rd113, %rd9;
	setp.lt.s32 	%p221, %r1665, 0;
	selp.b32 	%r1673, 0, 2147483647, %p221;
	xor.b32  	%r1674, %r1673, %r1665;
	shl.b64 	%rd115, %rd114, 2;
	add.s64 	%rd116, %rd22, %rd115;
	st.global.u32 	[%rd116], %r1674;
	bar.warp.sync 	-1;
	ld.shared.u32 	%r1675, [%r347+1536];
	setp.eq.s32 	%p222, %r1675, 2147483647;
	selp.b32 	%r1676, -2147483648, %r1675, %p222;
	shr.u32 	%r1677, %r1676, %r2269;
	and.b32  	%r1678, %r1677, %r218;
	shl.b32 	%r1679, %r1678, 3;
	add.s32 	%r1680, %r1671, %r1679;
	ld.shared.u64 	%rd117, [%r1680];
	add.s64 	%rd118, %rd117, %rd9;
	setp.lt.s32 	%p223, %r1675, 0;
	selp.b32 	%r1681, 0, 2147483647, %p223;
	xor.b32  	%r1682, %r1681, %r1675;
	shl.b64 	%rd119, %rd118, 2;
	add.s64 	%rd120, %rd22, %rd119;
	st.global.u32 	[%rd120+1536], %r1682;
	bar.warp.sync 	-1;
	ld.shared.u32 	%r1683, [%r347+3072];
	setp.eq.s32 	%p224, %r1683, 2147483647;
	selp.b32 	%r1684, -2147483648, %r1683, %p224;
	shr.u32 	%r1685, %r1684, %r2269;
	and.b32  	%r1686, %r1685, %r218;
	shl.b32 	%r1687, %r1686, 3;
	add.s32 	%r1688, %r1671, %r1687;
	ld.shared.u64 	%rd121, [%r1688];
	add.s64 	%rd122, %rd121, %rd9;
	setp.lt.s32 	%p225, %r1683, 0;
	selp.b32 	%r1689, 0, 2147483647, %p225;
	xor.b32  	%r1690, %r1689, %r1683;
	shl.b64 	%rd123, %rd122, 2;
	add.s64 	%rd124, %rd22, %rd123;
	st.global.u32 	[%rd124+3072], %r1690;
	bar.warp.sync 	-1;
	ld.shared.u32 	%r1691, [%r347+4608];
	setp.eq.s32 	%p226, %r1691, 2147483647;
	selp.b32 	%r1692, -2147483648, %r1691, %p226;
	shr.u32 	%r1693, %r1692, %r2269;
	and.b32  	%r1694, %r1693, %r218;
	shl.b32 	%r1695, %r1694, 3;
	add.s32 	%r1696, %r1671, %r1695;
	ld.shared.u64 	%rd125, [%r1696];
	add.s64 	%rd126, %rd125, %rd9;
	setp.lt.s32 	%p227, %r1691, 0;
	selp.b32 	%r1697, 0, 2147483647, %p227;
	xor.b32  	%r1698, %r1697, %r1691;
	shl.b64 	%rd127, %rd126, 2;
	add.s64 	%rd128, %rd22, %rd127;
	st.global.u32 	[%rd128+4608], %r1698;
	bar.warp.sync 	-1;
	ld.shared.u32 	%r1699, [%r347+6144];
	setp.eq.s32 	%p228, %r1699, 2147483647;
	selp.b32 	%r1700, -2147483648, %r1699, %p228;
	shr.u32 	%r1701, %r1700, %r2269;
	and.b32  	%r1702, %r1701, %r218;
	shl.b32 	%r1703, %r1702, 3;
	add.s32 	%r1704, %r1671, %r1703;
	ld.shared.u64 	%rd129, [%r1704];
	add.s64 	%rd130, %rd129, %rd9;
	setp.lt.s32 	%p229, %r1699, 0;
	selp.b32 	%r1705, 0, 2147483647, %p229;
	xor.b32  	%r1706, %r1705, %r1699;
	shl.b64 	%rd131, %rd130, 2;
	add.s64 	%rd132, %rd22, %rd131;
	st.global.u32 	[%rd132+6144], %r1706;
	bar.warp.sync 	-1;
	ld.shared.u32 	%r1707, [%r347+7680];
	setp.eq.s32 	%p230, %r1707, 2147483647;
	selp.b32 	%r1708, -2147483648, %r1707, %p230;
	shr.u32 	%r1709, %r1708, %r2269;
	and.b32  	%r1710, %r1709, %r218;
	shl.b32 	%r1711, %r1710, 3;
	add.s32 	%r1712, %r1671, %r1711;
	ld.shared.u64 	%rd133, [%r1712];
	add.s64 	%rd134, %rd133, %rd9;
	setp.lt.s32 	%p231, %r1707, 0;
	selp.b32 	%r1713, 0, 2147483647, %p231;
	xor.b32  	%r1714, %r1713, %r1707;
	shl.b64 	%rd135, %rd134, 2;
	add.s64 	%rd136, %rd22, %rd135;
	st.global.u32 	[%rd136+7680], %r1714;
	bar.warp.sync 	-1;
	ld.shared.u32 	%r1715, [%r347+9216];
	setp.eq.s32 	%p232, %r1715, 2147483647;
	selp.b32 	%r1716, -2147483648, %r1715, %p232;
	shr.u32 	%r1717, %r1716, %r2269;
	and.b32  	%r1718, %r1717, %r218;
	shl.b32 	%r1719, %r1718, 3;
	add.s32 	%r1720, %r1671, %r1719;
	ld.shared.u64 	%rd137, [%r1720];
	add.s64 	%rd138, %rd137, %rd9;
	setp.lt.s32 	%p233, %r1715, 0;
	selp.b32 	%r1721, 0, 2147483647, %p233;
	xor.b32  	%r1722, %r1721, %r1715;
	shl.b64 	%rd139, %rd138, 2;
	add.s64 	%rd140, %rd22, %rd139;
	st.global.u32 	[%rd140+9216], %r1722;
	bar.warp.sync 	-1;
	ld.shared.u32 	%r1723, [%r347+10752];
	setp.eq.s32 	%p234, %r1723, 2147483647;
	selp.b32 	%r1724, -2147483648, %r1723, %p234;
	shr.u32 	%r1725, %r1724, %r2269;
	and.b32  	%r1726, %r1725, %r218;
	shl.b32 	%r1727, %r1726, 3;
	add.s32 	%r1728, %r1671, %r1727;
	ld.shared.u64 	%rd141, [%r1728];
	add.s64 	%rd142, %rd141, %rd9;
	setp.lt.s32 	%p235, %r1723, 0;
	selp.b32 	%r1729, 0, 2147483647, %p235;
	xor.b32  	%r1730, %r1729, %r1723;
	shl.b64 	%rd143, %rd142, 2;
	add.s64 	%rd144, %rd22, %rd143;
	st.global.u32 	[%rd144+10752], %r1730;
	bar.warp.sync 	-1;
	ld.shared.u32 	%r1731, [%r347+12288];
	setp.eq.s32 	%p236, %r1731, 2147483647;
	selp.b32 	%r1732, -2147483648, %r1731, %p236;
	shr.u32 	%r1733, %r1732, %r2269;
	and.b32  	%r1734, %r1733, %r218;
	shl.b32 	%r1735, %r1734, 3;
	add.s32 	%r1736, %r1671, %r1735;
	ld.shared.u64 	%rd145, [%r1736];
	add.s64 	%rd146, %rd145, %rd9;
	setp.lt.s32 	%p237, %r1731, 0;
	selp.b32 	%r1737, 0, 2147483647, %p237;
	xor.b32  	%r1738, %r1737, %r1731;
	shl.b64 	%rd147, %rd146, 2;
	add.s64 	%rd148, %rd22, %rd147;
	st.global.u32 	[%rd148+12288], %r1738;
	bar.warp.sync 	-1;
	ld.shared.u32 	%r1739, [%r347+13824];
	setp.eq.s32 	%p238, %r1739, 2147483647;
	selp.b32 	%r1740, -2147483648, %r1739, %p238;
	shr.u32 	%r1741, %r1740, %r2269;
	and.b32  	%r1742, %r1741, %r218;
	shl.b32 	%r1743, %r1742, 3;
	add.s32 	%r1744, %r1671, %r1743;
	ld.shared.u64 	%rd149, [%r1744];
	add.s64 	%rd150, %rd149, %rd9;
	setp.lt.s32 	%p239, %r1739, 0;
	selp.b32 	%r1745, 0, 2147483647, %p239;
	xor.b32  	%r1746, %r1745, %r1739;
	shl.b64 	%rd151, %rd150, 2;
	add.s64 	%rd152, %rd22, %rd151;
	st.global.u32 	[%rd152+13824], %r1746;
	bar.warp.sync 	-1;
	ld.shared.u32 	%r1747, [%r347+15360];
	setp.eq.s32 	%p240, %r1747, 2147483647;
	selp.b32 	%r1748, -2147483648, %r1747, %p240;
	shr.u32 	%r1749, %r1748, %r2269;
	and.b32  	%r1750, %r1749, %r218;
	shl.b32 	%r1751, %r1750, 3;
	add.s32 	%r1752, %r1671, %r1751;
	ld.shared.u64 	%rd153, [%r1752];
	add.s64 	%rd154, %rd153, %rd9;
	setp.lt.s32 	%p241, %r1747, 0;
	selp.b32 	%r1753, 0, 2147483647, %p241;
	xor.b32  	%r1754, %r1753, %r1747;
	shl.b64 	%rd155, %rd154, 2;
	add.s64 	%rd156, %rd22, %rd155;
	st.global.u32 	[%rd156+15360], %r1754;
	bar.warp.sync 	-1;
	ld.shared.u32 	%r1755, [%r347+16896];
	setp.eq.s32 	%p242, %r1755, 2147483647;
	selp.b32 	%r1756, -2147483648, %r1755, %p242;
	shr.u32 	%r1757, %r1756, %r2269;
	and.b32  	%r1758, %r1757, %r218;
	shl.b32 	%r1759, %r1758, 3;
	add.s32 	%r1760, %r1671, %r1759;
	ld.shared.u64 	%rd157, [%r1760];
	add.s64 	%rd158, %rd157, %rd9;
	setp.lt.s32 	%p243, %r1755, 0;
	selp.b32 	%r1761, 0, 2147483647, %p243;
	xor.b32  	%r1762, %r1761, %r1755;
	shl.b64 	%rd159, %rd158, 2;
	add.s64 	%rd160, %rd22, %rd159;
	st.global.u32 	[%rd160+16896], %r1762;
	bar.warp.sync 	-1;
	ld.shared.u32 	%r1763, [%r347+18432];
	setp.eq.s32 	%p244, %r1763, 2147483647;
	selp.b32 	%r1764, -2147483648, %r1763, %p244;
	shr.u32 	%r1765, %r1764, %r2269;
	and.b32  	%r1766, %r1765, %r218;
	shl.b32 	%r1767, %r1766, 3;
	add.s32 	%r1768, %r1671, %r1767;
	ld.shared.u64 	%rd161, [%r1768];
	add.s64 	%rd162, %rd161, %rd9;
	setp.lt.s32 	%p245, %r1763, 0;
	selp.b32 	%r1769, 0, 2147483647, %p245;
	xor.b32  	%r1770, %r1769, %r1763;
	shl.b64 	%rd163, %rd162, 2;
	add.s64 	%rd164, %rd22, %rd163;
	st.global.u32 	[%rd164+18432], %r1770;
	bar.warp.sync 	-1;
	ld.shared.u32 	%r1771, [%r347+19968];
	setp.eq.s32 	%p246, %r1771, 2147483647;
	selp.b32 	%r1772, -2147483648, %r1771, %p246;
	shr.u32 	%r1773, %r1772, %r2269;
	and.b32  	%r1774, %r1773, %r218;
	shl.b32 	%r1775, %r1774, 3;
	add.s32 	%r1776, %r1671, %r1775;
	ld.shared.u64 	%rd165, [%r1776];
	add.s64 	%rd166, %rd165, %rd9;
	setp.lt.s32 	%p247, %r1771, 0;
	selp.b32 	%r1777, 0, 2147483647, %p247;
	xor.b32  	%r1778, %r1777, %r1771;
	shl.b64 	%rd167, %rd166, 2;
	add.s64 	%rd168, %rd22, %rd167;
	st.global.u32 	[%rd168+19968], %r1778;
	bar.warp.sync 	-1;
	ld.shared.u32 	%r1779, [%r347+21504];
	setp.eq.s32 	%p248, %r1779, 2147483647;
	selp.b32 	%r1780, -2147483648, %r1779, %p248;
	shr.u32 	%r1781, %r1780, %r2269;
	and.b32  	%r1782, %r1781, %r218;
	shl.b32 	%r1783, %r1782, 3;
	add.s32 	%r1784, %r1671, %r1783;
	ld.shared.u64 	%rd169, [%r1784];
	add.s64 	%rd170, %rd169, %rd9;
	setp.lt.s32 	%p249, %r1779, 0;
	selp.b32 	%r1785, 0, 2147483647, %p249;
	xor.b32  	%r1786, %r1785, %r1779;
	shl.b64 	%rd171, %rd170, 2;
	add.s64 	%rd172, %rd22, %rd171;
	st.global.u32 	[%rd172+21504], %r1786;
	bar.warp.sync 	-1;
	ld.shared.u32 	%r1787, [%r347+23040];
	setp.eq.s32 	%p250, %r1787, 2147483647;
	selp.b32 	%r1788, -2147483648, %r1787, %p250;
	shr.u32 	%r1789, %r1788, %r2269;
	and.b32  	%r1790, %r1789, %r218;
	shl.b32 	%r1791, %r1790, 3;
	add.s32 	%r1792, %r1671, %r1791;
	ld.shared.u64 	%rd173, [%r1792];
	add.s64 	%rd174, %rd173, %rd9;
	setp.lt.s32 	%p251, %r1787, 0;
	selp.b32 	%r1793, 0, 2147483647, %p251;
	xor.b32  	%r1794, %r1793, %r1787;
	shl.b64 	%rd175, %rd174, 2;
	add.s64 	%rd176, %rd22, %rd175;
	st.global.u32 	[%rd176+23040], %r1794;
	bar.warp.sync 	-1;
	ld.shared.u32 	%r1795, [%r347+24576];
	setp.eq.s32 	%p252, %r1795, 2147483647;
	selp.b32 	%r1796, -2147483648, %r1795, %p252;
	shr.u32 	%r1797, %r1796, %r2269;
	and.b32  	%r1798, %r1797, %r218;
	shl.b32 	%r1799, %r1798, 3;
	add.s32 	%r1800, %r1671, %r1799;
	ld.shared.u64 	%rd177, [%r1800];
	add.s64 	%rd178, %rd177, %rd9;
	setp.lt.s32 	%p253, %r1795, 0;
	selp.b32 	%r1801, 0, 2147483647, %p253;
	xor.b32  	%r1802, %r1801, %r1795;
	shl.b64 	%rd179, %rd178, 2;
	add.s64 	%rd180, %rd22, %rd179;
	st.global.u32 	[%rd180+24576], %r1802;
	bar.warp.sync 	-1;
	bra.uni 	$L__BB5_260;
$L__BB5_225:
	ld.param.u32 	%r2246, [_ZN3cub18CUB_300001_SM_10006detail10radix_sort29DeviceRadixSortOnesweepKernelINS1_5radix10policy_hubIfiyE10Policy1000ELNS0_9SortOrderE1EfiyiiNS1_21identity_decomposer_tEEEvPT5_SB_PT3_PKSC_PT1_PKSG_PT2_PKSK_T4_iiT6__param_8];
	mad.lo.s32 	%r348, %r3, -6528, %r2246;
	setp.ge.s32 	%p254, %r1, %r348;
	@%p254 bra 	$L__BB5_227;
	ld.param.u32 	%r2270, [_ZN3cub18CUB_300001_SM_10006detail10radix_sort29DeviceRadixSortOnesweepKernelINS1_5radix10policy_hubIfiyE10Policy1000ELNS0_9SortOrderE1EfiyiiNS1_21identity_decomposer_tEEEvPT5_SB_PT3_PKSC_PT1_PKSG_PT2_PKSK_T4_iiT6__param_9];
	ld.shared.u32 	%r1803, [%r347];
	setp.eq.s32 	%p255, %r1803, 2147483647;
	selp.b32 	%r1804, -2147483648, %r1803, %p255;
	shr.u32 	%r1805, %r1804, %r2270;
	and.b32  	%r1806, %r1805, %r218;
	shl.b32 	%r1807, %r1806, 3;
	add.s32 	%r1809, %r1636, %r1807;
	ld.shared.u64 	%rd181, [%r1809+26112];
	setp.lt.s32 	%p256, %r1803, 0;
	selp.b32 	%r1810, 0, 2147483647, %p256;
	xor.b32  	%r1811, %r1810, %r1803;
	add.s64 	%rd182, %rd181, %rd9;
	shl.b64 	%rd183, %rd182, 2;
	add.s64 	%rd184, %rd22, %rd183;
	st.global.u32 	[%rd184], %r1811;
$L__BB5_227:
	bar.warp.sync 	-1;
	add.s32 	%r1812, %r1, 384;
	setp.ge.s32 	%p257, %r1812, %r348;
	@%p257 bra 	$L__BB5_229;
	ld.param.u32 	%r2271, [_ZN3cub18CUB_300001_SM_10006detail10radix_sort29DeviceRadixSortOnesweepKernelINS1_5radix10policy_hubIfiyE10Policy1000ELNS0_9SortOrderE1EfiyiiNS1_21identity_decomposer_tEEEvPT5_SB_PT3_PKSC_PT1_PKSG_PT2_PKSK_T4_iiT6__param_9];
	ld.shared.u32 	%r1813, [%r347+1536];
	setp.eq.s32 	%p258, %r1813, 2147483647;
	selp.b32 	%r1814, -2147483648, %r1813, %p258;
	shr.u32 	%r1815, %r1814, %r2271;
	and.b32  	%r1816, %r1815, %r218;
	shl.b32 	%r1817, %r1816, 3;
	add.s32 	%r1819, %r1636, %r1817;
	ld.shared.u64 	%rd185, [%r1819+26112];
	setp.lt.s32 	%p259, %r1813, 0;
	selp.b32 	%r1820, 0, 2147483647, %p259;
	xor.b32  	%r1821, %r1820, %r1813;
	add.s64 	%rd186, %rd185, %rd9;
	shl.b64 	%rd187, %rd186, 2;
	add.s64 	%rd188, %rd22, %rd187;
	st.global.u32 	[%rd188+1536], %r1821;
$L__BB5_229:
	bar.warp.sync 	-1;
	add.s32 	%r1822, %r1, 768;
	setp.ge.s32 	%p260, %r1822, %r348;
	@%p260 bra 	$L__BB5_231;
	ld.param.u32 	%r2272, [_ZN3cub18CUB_300001_SM_10006detail10radix_sort29DeviceRadixSortOnesweepKernelINS1_5radix10policy_hubIfiyE10Policy1000ELNS0_9SortOrderE1EfiyiiNS1_21identity_decomposer_tEEEvPT5_SB_PT3_PKSC_PT1_PKSG_PT2_PKSK_T4_iiT6__param_9];
	ld.shared.u32 	%r1823, [%r347+3072];
	setp.eq.s32 	%p261, %r1823, 2147483647;
	selp.b32 	%r1824, -2147483648, %r1823, %p261;
	shr.u32 	%r1825, %r1824, %r2272;
	and.b32  	%r1826, %r1825, %r218;
	shl.b32 	%r1827, %r1826, 3;
	add.s32 	%r1829, %r1636, %r1827;
	ld.shared.u64 	%rd189, [%r1829+26112];
	setp.lt.s32 	%p262, %r1823, 0;
	selp.b32 	%r1830, 0, 2147483647, %p262;
	xor.b32  	%r1831, %r1830, %r1823;
	add.s64 	%rd190, %rd189, %rd9;
	shl.b64 	%rd191, %rd190, 2;
	add.s64 	%rd192, %rd22, %rd191;
	st.global.u32 	[%rd192+3072], %r1831;
$L__BB5_231:
	bar.warp.sync 	-1;
	add.s32 	%r1832, %r1, 1152;
	setp.ge.s32 	%p263, %r1832, %r348;
	@%p263 bra 	$L__BB5_233;
	ld.param.u32 	%r2273, [_ZN3cub18CUB_300001_SM_10006detail10radix_sort29DeviceRadixSortOnesweepKernelINS1_5radix10policy_hubIfiyE10Policy1000ELNS0_9SortOrderE1EfiyiiNS1_21identity_decomposer_tEEEvPT5_SB_PT3_PKSC_PT1_PKSG_PT2_PKSK_T4_iiT6__param_9];
	ld.shared.u32 	%r1833, [%r347+4608];
	setp.eq.s32 	%p264, %r1833, 2147483647;
	selp.b32 	%r1834, -2147483648, %r1833, %p264;
	shr.u32 	%r1835, %r1834, %r2273;
	and.b32  	%r1836, %r1835, %r218;
	shl.b32 	%r1837, %r1836, 3;
	add.s32 	%r1839, %r1636, %r1837;
	ld.shared.u64 	%rd193, [%r1839+26112];
	setp.lt.s32 	%p265, %r1833, 0;
	selp.b32 	%r1840, 0, 2147483647, %p265;
	xor.b32  	%r1841, %r1840, %r1833;
	add.s64 	%rd194, %rd193, %rd9;
	shl.b64 	%rd195, %rd194, 2;
	add.s64 	%rd196, %rd22, %rd195;
	st.global.u32 	[%rd196+4608], %r1841;
$L__BB5_233:
	bar.warp.sync 	-1;
	add.s32 	%r1842, %r1, 1536;
	setp.ge.s32 	%p266, %r1842, %r348;
	@%p266 bra 	$L__BB5_235;
	ld.param.u32 	%r2274, [_ZN3cub18CUB_300001_SM_10006detail10radix_sort29DeviceRadixSortOnesweepKernelINS1_5radix10policy_hubIfiyE10Policy1000ELNS0_9SortOrderE1EfiyiiNS1_21identity_decomposer_tEEEvPT5_SB_PT3_PKSC_PT1_PKSG_PT2_PKSK_T4_iiT6__param_9];
	ld.shared.u32 	%r1843, [%r347+6144];
	setp.eq.s32 	%p267, %r1843, 2147483647;
	selp.b32 	%r1844, -2147483648, %r1843, %p267;
	shr.u32 	%r1845, %r1844, %r2274;
	and.b32  	%r1846, %r1845, %r218;
	shl.b32 	%r1847, %r1846, 3;
	add.s32 	%r1849, %r1636, %r1847;
	ld.shared.u64 	%rd197, [%r1849+26112];
	setp.lt.s32 	%p268, %r1843, 0;
	selp.b32 	%r1850, 0, 2147483647, %p268;
	xor.b32  	%r1851, %r1850, %r1843;
	add.s64 	%rd198, %rd197, %rd9;
	shl.b64 	%rd199, %rd198, 2;
	add.s64 	%rd200, %rd22, %rd199;
	st.global.u32 	[%rd200+6144], %r1851;
$L__BB5_235:
	bar.warp.sync 	-1;
	add.s32 	%r1852, %r1, 1920;
	setp.ge.s32 	%p269, %r1852, %r348;
	@%p269 bra 	$L__BB5_237;
	ld.param.u32 	%r2275, [_ZN3cub18CUB_300001_SM_10006detail10radix_sort29DeviceRadixSortOnesweepKernelINS1_5radix10policy_hubIfiyE10Policy1000ELNS0_9SortOrderE1EfiyiiNS1_21identity_decomposer_tEEEvPT5_SB_PT3_PKSC_PT1_PKSG_PT2_PKSK_T4_iiT6__param_9];
	ld.shared.u32 	%r1853, [%r347+7680];
	setp.eq.s32 	%p270, %r1853, 2147483647;
	selp.b32 	%r1854, -2147483648, %r1853, %p270;
	shr.u32 	%r1855, %r1854, %r2275;
	and.b32  	%r1856, %r1855, %r218;
	shl.b32 	%r1857, %r1856, 3;
	add.s32 	%r1859, %r1636, %r1857;
	ld.shared.u64 	%rd201, [%r1859+26112];
	setp.lt.s32 	%p271, %r1853, 0;
	selp.b32 	%r1860, 0, 2147483647, %p271;
	xor.b32  	%r1861, %r1860, %r1853;
	add.s64 	%rd202, %rd201, %rd9;
	shl.b64 	%rd203, %rd202, 2;
	add.s64 	%rd204, %rd22, %rd203;
	st.global.u32 	[%rd204+7680], %r1861;
$L__BB5_237:
	bar.warp.sync 	-1;
	add.s32 	%r1862, %r1, 2304;
	setp.ge.s32 	%p272, %r1862, %r348;
	@%p272 bra 	$L__BB5_239;
	ld.param.u32 	%r2276, [_ZN3cub18CUB_300001_SM_10006detail10radix_sort29DeviceRadixSortOnesweepKernelINS1_5radix10policy_hubIfiyE10Policy1000ELNS0_9SortOrderE1EfiyiiNS1_21identity_decomposer_tEEEvPT5_SB_PT3_PKSC_PT1_PKSG_PT2_PKSK_T4_iiT6__param_9];
	ld.shared.u32 	%r1863, [%r347+9216];
	setp.eq.s32 	%p273, %r1863, 2147483647;
	selp.b32 	%r1864, -2147483648, %r1863, %p273;
	shr.u32 	%r1865, %r1864, %r2276;
	and.b32  	%r1866, %r1865, %r218;
	shl.b32 	%r1867, %r1866, 3;
	add.s32 	%r1869, %r1636, %r1867;
	ld.shared.u64 	%rd205, [%r1869+26112];
	setp.lt.s32 	%p274, %r1863, 0;
	selp.b32 	%r1870, 0, 2147483647, %p274;
	xor.b32  	%r1871, %r1870, %r1863;
	add.s64 	%rd206, %rd205, %rd9;
	shl.b64 	%rd207, %rd206, 2;
	add.s64 	%rd208, %rd22, %rd207;
	st.global.u32 	[%rd208+9216], %r1871;
$L__BB5_239:
	bar.warp.sync 	-1;
	add.s32 	%r1872, %r1, 2688;
	setp.ge.s32 	%p275, %r1872, %r348;
	@%p275 bra 	$L__BB5_241;
	ld.param.u32 	%r2277, [_ZN3cub18CUB_300001_SM_10006detail10radix_sort29DeviceRadixSortOnesweepKernelINS1_5radix10policy_hubIfiyE10Policy1000ELNS0_9SortOrderE1EfiyiiNS1_21identity_decomposer_tEEEvPT5_SB_PT3_PKSC_PT1_PKSG_PT2_PKSK_T4_iiT6__param_9];
	ld.shared.u32 	%r1873, [%r347+10752];
	setp.eq.s32 	%p276, %r1873, 2147483647;
	selp.b32 	%r1874, -2147483648, %r1873, %p276;
	shr.u32 	%r1875, %r1874, %r2277;
	and.b32  	%r1876, %r1875, %r218;
	shl.b32 	%r1877, %r1876, 3;
	add.s32 	%r1879, %r1636, %r1877;
	ld.shared.u64 	%rd209, [%r1879+26112];
	setp.lt.s32 	%p277, %r1873, 0;
	selp.b32 	%r1880, 0, 2147483647, %p277;
	xor.b32  	%r1881, %r1880, %r1873;
	add.s64 	%rd210, %rd209, %rd9;
	shl.b64 	%rd211, %rd210, 2;
	add.s64 	%rd212, %rd22, %rd211;
	st.global.u32 	[%rd212+10752], %r1881;
$L__BB5_241:
	bar.warp.sync 	-1;
	or.b32  	%r1882, %r1, 3072;
	setp.ge.s32 	%p278, %r1882, %r348;
	@%p278 bra 	$L__BB5_243;
	ld.param.u32 	%r2278, [_ZN3cub18CUB_300001_SM_10006detail10radix_sort29DeviceRadixSortOnesweepKernelINS1_5radix10policy_hubIfiyE10Policy1000ELNS0_9SortOrderE1EfiyiiNS1_21identity_decomposer_tEEEvPT5_SB_PT3_PKSC_PT1_PKSG_PT2_PKSK_T4_iiT6__param_9];
	ld.shared.u32 	%r1883, [%r347+12288];
	setp.eq.s32 	%p279, %r1883, 2147483647;
	selp.b32 	%r1884, -2147483648, %r1883, %p279;
	shr.u32 	%r1885, %r1884, %r2278;
	and.b32  	%r1886, %r1885, %r218;
	shl.b32 	%r1887, %r1886, 3;
	add.s32 	%r1889, %r1636, %r1887;
	ld.shared.u64 	%rd213, [%r1889+26112];
	setp.lt.s32 	%p280, %r1883, 0;
	selp.b32 	%r1890, 0, 2147483647, %p280;
	xor.b32  	%r1891, %r1890, %r1883;
	add.s64 	%rd214, %rd213, %rd9;
	shl.b64 	%rd215, %rd214, 2;
	add.s64 	%rd216, %rd22, %rd215;
	st.global.u32 	[%rd216+12288], %r1891;
$L__BB5_243:
	bar.warp.sync 	-1;
	add.s32 	%r1892, %r1, 3456;
	setp.ge.s32 	%p281, %r1892, %r348;
	@%p281 bra 	$L__BB5_245;
	ld.param.u32 	%r2279, [_ZN3cub18CUB_300001_SM_10006detail10radix_sort29DeviceRadixSortOnesweepKernelINS1_5radix10policy_hubIfiyE10Policy1000ELNS0_9SortOrderE1EfiyiiNS1_21identity_decomposer_tEEEvPT5_SB_PT3_PKSC_PT1_PKSG_PT2_PKSK_T4_iiT6__param_9];
	ld.shared.u32 	%r1893, [%r347+13824];
	setp.eq.s32 	%p282, %r1893, 2147483647;
	selp.b32 	%r1894, -2147483648, %r1893, %p282;
	shr.u32 	%r1895, %r1894, %r2279;
	and.b32  	%r1896, %r1895, %r218;
	shl.b32 	%r1897, %r1896, 3;
	add.s32 	%r1899, %r1636, %r1897;
	ld.shared.u64 	%rd217, [%r1899+26112];
	setp.lt.s32 	%p283, %r1893, 0;
	selp.b32 	%r1900, 0, 2147483647, %p283;
	xor.b32  	%r1901, %r1900, %r1893;
	add.s64 	%rd218, %rd217, %rd9;
	shl.b64 	%rd219, %rd218, 2;
	add.s64 	%rd220, %rd22, %rd219;
	st.global.u32 	[%rd220+13824], %r1901;
$L__BB5_245:
	bar.warp.sync 	-1;
	add.s32 	%r1902, %r1, 3840;
	setp.ge.s32 	%p284, %r1902, %r348;
	@%p284 bra 	$L__BB5_247;
	ld.param.u32 	%r2280, [_ZN3cub18CUB_300001_SM_10006detail10radix_sort29DeviceRadixSortOnesweepKernelINS1_5radix10policy_hubIfiyE10Policy1000ELNS0_9SortOrderE1EfiyiiNS1_21identity_decomposer_tEEEvPT5_SB_PT3_PKSC_PT1_PKSG_PT2_PKSK_T4_iiT6__param_9];
	ld.shared.u32 	%r1903, [%r347+15360];
	setp.eq.s32 	%p285, %r1903, 2147483647;
	selp.b32 	%r1904, -2147483648, %r1903, %p285;
	shr.u32 	%r1905, %r1904, %r2280;
	and.b32  	%r1906, %r1905, %r218;
	shl.b32 	%r1907, %r1906, 3;
	add.s32 	%r1909, %r1636, %r1907;
	ld.shared.u64 	%rd221, [%r1909+26112];
	setp.lt.s32 	%p286, %r1903, 0;
	selp.b32 	%r1910, 0, 2147483647, %p286;
	xor.b32  	%r1911, %r1910, %r1903;
	add.s64 	%rd222, %rd221, %rd9;
	shl.b64 	%rd223, %rd222, 2;
	add.s64 	%rd224, %rd22, %rd223;
	st.global.u32 	[%rd224+15360], %r1911;
$L__BB5_247:
	bar.warp.sync 	-1;
	add.s32 	%r1912, %r1, 4224;
	setp.ge.s32 	%p287, %r1912, %r348;
	@%p287 bra 	$L__BB5_249;
	ld.param.u32 	%r2281, [_ZN3cub18CUB_300001_SM_10006detail10radix_sort29DeviceRadixSortOnesweepKernelINS1_5radix10policy_hubIfiyE10Policy1000ELNS0_9SortOrderE1EfiyiiNS1_21identity_decomposer_tEEEvPT5_SB_PT3_PKSC_PT1_PKSG_PT2_PKSK_T4_iiT6__param_9];
	ld.shared.u32 	%r1913, [%r347+16896];
	setp.eq.s32 	%p288, %r1913, 2147483647;
	selp.b32 	%r1914, -2147483648, %r1913, %p288;
	shr.u32 	%r1915, %r1914, %r2281;
	and.b32  	%r1916, %r1915, %r218;
	shl.b32 	%r1917, %r1916, 3;
	add.s32 	%r1919, %r1636, %r1917;
	ld.shared.u64 	%rd225, [%r1919+26112];
	setp.lt.s32 	%p289, %r1913, 0;
	selp.b32 	%r1920, 0, 2147483647, %p289;
	xor.b32  	%r1921, %r1920, %r1913;
	add.s64 	%rd226, %rd225, %rd9;
	shl.b64 	%rd227, %rd226, 2;
	add.s64 	%rd228, %rd22, %rd227;
	st.global.u32 	[%rd228+16896], %r1921;
$L__BB5_249:
	bar.warp.sync 	-1;
	add.s32 	%r1922, %r1, 4608;
	setp.ge.s32 	%p290, %r1922, %r348;
	@%p290 bra 	$L__BB5_251;
	ld.param.u32 	%r2282, [_ZN3cub18CUB_300001_SM_10006detail10radix_sort29DeviceRadixSortOnesweepKernelINS1_5radix10policy_hubIfiyE10Policy1000ELNS0_9SortOrderE1EfiyiiNS1_21identity_decomposer_tEEEvPT5_SB_PT3_PKSC_PT1_PKSG_PT2_PKSK_T4_iiT6__param_9];
	ld.shared.u32 	%r1923, [%r347+18432];
	setp.eq.s32 	%p291, %r1923, 2147483647;
	selp.b32 	%r1924, -2147483648, %r1923, %p291;
	shr.u32 	%r1925, %r1924, %r2282;
	and.b32  	%r1926, %r1925, %r218;
	shl.b32 	%r1927, %r1926, 3;
	add.s32 	%r1929, %r1636, %r1927;
	ld.shared.u64 	%rd229, [%r1929+26112];
	setp.lt.s32 	%p292, %r1923, 0;
	selp.b32 	%r1930, 0, 2147483647, %p292;
	xor.b32  	%r1931, %r1930, %r1923;
	add.s64 	%rd230, %rd229, %rd9;
	shl.b64 	%rd231, %rd230, 2;
	add.s64 	%rd232, %rd22, %rd231;
	st.global.u32 	[%rd232+18432], %r1931;
$L__BB5_251:
	bar.warp.sync 	-1;
	add.s32 	%r1932, %r1, 4992;
	setp.ge.s32 	%p293, %r1932, %r348;
	@%p293 bra 	$L__BB5_253;
	ld.param.u32 	%r2283, [_ZN3cub18CUB_300001_SM_10006detail10radix_sort29DeviceRadixSortOnesweepKernelINS1_5radix10policy_hubIfiyE10Policy1000ELNS0_9SortOrderE1EfiyiiNS1_21identity_decomposer_tEEEvPT5_SB_PT3_PKSC_PT1_PKSG_PT2_PKSK_T4_iiT6__param_9];
	ld.shared.u32 	%r1933, [%r347+19968];
	setp.eq.s32 	%p294, %r1933, 2147483647;
	selp.b32 	%r1934, -2147483648, %r1933, %p294;
	shr.u32 	%r1935, %r1934, %r2283;
	and.b32  	%r1936, %r1935, %r218;
	shl.b32 	%r1937, %r1936, 3;
	add.s32 	%r1939, %r1636, %r1937;
	ld.shared.u64 	%rd233, [%r1939+26112];
	setp.lt.s32 	%p295, %r1933, 0;
	selp.b32 	%r1940, 0, 2147483647, %p295;
	xor.b32  	%r1941, %r1940, %r1933;
	add.s64 	%rd234, %rd233, %rd9;
	shl.b64 	%rd235, %rd234, 2;
	add.s64 	%rd236, %rd22, %rd235;
	st.global.u32 	[%rd236+19968], %r1941;
$L__BB5_253:
	bar.warp.sync 	-1;
	add.s32 	%r1942, %r1, 5376;
	setp.ge.s32 	%p296, %r1942, %r348;
	@%p296 bra 	$L__BB5_255;
	ld.param.u32 	%r2284, [_ZN3cub18CUB_300001_SM_10006detail10radix_sort29DeviceRadixSortOnesweepKernelINS1_5radix10policy_hubIfiyE10Policy1000ELNS0_9SortOrderE1EfiyiiNS1_21identity_decomposer_tEEEvPT5_SB_PT3_PKSC_PT1_PKSG_PT2_PKSK_T4_iiT6__param_9];
	ld.shared.u32 	%r1943, [%r347+21504];
	setp.eq.s32 	%p297, %r1943, 2147483647;
	selp.b32 	%r1944, -2147483648, %r1943, %p297;
	shr.u32 	%r1945, %r1944, %r2284;
	and.b32  	%r1946, %r1945, %r218;
	shl.b32 	%r1947, %r1946, 3;
	add.s32 	%r1949, %r1636, %r1947;
	ld.shared.u64 	%rd237, [%r1949+26112];
	setp.lt.s32 	%p298, %r1943, 0;
	selp.b32 	%r1950, 0, 2147483647, %p298;
	xor.b32  	%r1951, %r1950, %r1943;
	add.s64 	%rd238, %rd237, %rd9;
	shl.b64 	%rd239, %rd238, 2;
	add.s64 	%rd240, %rd22, %rd239;
	st.global.u32 	[%rd240+21504], %r1951;
$L__BB5_255:
	bar.warp.sync 	-1;
	add.s32 	%r1952, %r1, 5760;
	setp.ge.s32 	%p299, %r1952, %r348;
	@%p299 bra 	$L__BB5_257;
	ld.param.u32 	%r2285, [_ZN3cub18CUB_300001_SM_10006detail10radix_sort29DeviceRadixSortOnesweepKernelINS1_5radix10policy_hubIfiyE10Policy1000ELNS0_9SortOrderE1EfiyiiNS1_21identity_decomposer_tEEEvPT5_SB_PT3_PKSC_PT1_PKSG_PT2_PKSK_T4_iiT6__param_9];
	ld.shared.u32 	%r1953, [%r347+23040];
	setp.eq.s32 	%p300, %r1953, 2147483647;
	selp.b32 	%r1954, -2147483648, %r1953, %p300;
	shr.u32 	%r1955, %r1954, %r2285;
	and.b32  	%r1956, %r1955, %r218;
	shl.b32 	%r1957, %r1956, 3;
	add.s32 	%r1959, %r1636, %r1957;
	ld.shared.u64 	%rd241, [%r1959+26112];
	setp.lt.s32 	%p301, %r1953, 0;
	selp.b32 	%r1960, 0, 2147483647, %p301;
	xor.b32  	%r1961, %r1960, %r1953;
	add.s64 	%rd242, %rd241, %rd9;
	shl.b64 	%rd243, %rd242, 2;
	add.s64 	%rd244, %rd22, %rd243;
	st.global.u32 	[%rd244+23040], %r1961;
$L__BB5_257:
	bar.warp.sync 	-1;
	or.b32  	%r1962, %r1, 6144;
	setp.ge.s32 	%p302, %r1962, %r348;
	@%p302 bra 	$L__BB5_259;
	ld.param.u32 	%r2286, [_ZN3cub18CUB_300001_SM_10006detail10radix_sort29DeviceRadixSortOnesweepKernelINS1_5radix10policy_hubIfiyE10Policy1000ELNS0_9SortOrderE1EfiyiiNS1_21identity_decomposer_tEEEvPT5_SB_PT3_PKSC_PT1_PKSG_PT2_PKSK_T4_iiT6__param_9];
	ld.shared.u32 	%r1963, [%r347+24576];
	setp.eq.s32 	%p303, %r1963, 2147483647;
	selp.b32 	%r1964, -2147483648, %r1963, %p303;
	shr.u32 	%r1965, %r1964, %r2286;
	and.b32  	%r1966, %r1965, %r218;
	shl.b32 	%r1967, %r1966, 3;
	add.s32 	%r1969, %r1636, %r1967;
	ld.shared.u64 	%rd245, [%r1969+26112];
	setp.lt.s32 	%p304, %r1963, 0;
	selp.b32 	%r1970, 0, 2147483647, %p304;
	xor.b32  	%r1971, %r1970, %r1963;
	add.s64 	%rd246, %rd245, %rd9;
	shl.b64 	%rd247, %rd246, 2;
	add.s64 	%rd248, %rd22, %rd247;
	st.global.u32 	[%rd248+24576], %r1971;
$L__BB5_259:
	bar.warp.sync 	-1;
$L__BB5_260:
	ld.param.u32 	%r2287, [_ZN3cub18CUB_300001_SM_10006detail10radix_sort29DeviceRadixSortOnesweepKernelINS1_5radix10policy_hubIfiyE10Policy1000ELNS0_9SortOrderE1EfiyiiNS1_21identity_decomposer_tEEEvPT5_SB_PT3_PKSC_PT1_PKSG_PT2_PKSK_T4_iiT6__param_9];
	ld.param.u32 	%r2247, [_ZN3cub18CUB_300001_SM_10006detail10radix_sort29DeviceRadixSortOnesweepKernelINS1_5radix10policy_hubIfiyE10Policy1000ELNS0_9SortOrderE1EfiyiiNS1_21identity_decomposer_tEEEvPT5_SB_PT3_PKSC_PT1_PKSG_PT2_PKSK_T4_iiT6__param_8];
	setp.gt.s32 	%p305, %r346, %r2247;
	ld.shared.u32 	%r1972, [%r347];
	setp.eq.s32 	%p306, %r1972, 2147483647;
	selp.b32 	%r1973, -2147483648, %r1972, %p306;
	shr.u32 	%r1974, %r1973, %r2287;
	and.b32  	%r349, %r1974, %r218;
	ld.shared.u32 	%r1975, [%r347+1536];
	setp.eq.s32 	%p307, %r1975, 2147483647;
	selp.b32 	%r1976, -2147483648, %r1975, %p307;
	shr.u32 	%r1977, %r1976, %r2287;
	and.b32  	%r350, %r1977, %r218;
	ld.shared.u32 	%r1978, [%r347+3072];
	setp.eq.s32 	%p308, %r1978, 2147483647;
	selp.b32 	%r1979, -2147483648, %r1978, %p308;
	shr.u32 	%r1980, %r1979, %r2287;
	and.b32  	%r351, %r1980, %r218;
	ld.shared.u32 	%r1981, [%r347+4608];
	setp.eq.s32 	%p309, %r1981, 2147483647;
	selp.b32 	%r1982, -2147483648, %r1981, %p309;
	shr.u32 	%r1983, %r1982, %r2287;
	and.b32  	%r352, %r1983, %r218;
	ld.shared.u32 	%r1984, [%r347+6144];
	setp.eq.s32 	%p310, %r1984, 2147483647;
	selp.b32 	%r1985, -2147483648, %r1984, %p310;
	shr.u32 	%r1986, %r1985, %r2287;
	and.b32  	%r353, %r1986, %r218;
	ld.shared.u32 	%r1987, [%r347+7680];
	setp.eq.s32 	%p311, %r1987, 2147483647;
	selp.b32 	%r1988, -2147483648, %r1987, %p311;
	shr.u32 	%r1989, %r1988, %r2287;
	and.b32  	%r354, %r1989, %r218;
	ld.shared.u32 	%r1990, [%r347+9216];
	setp.eq.s32 	%p312, %r1990, 2147483647;
	selp.b32 	%r1991, -2147483648, %r1990, %p312;
	shr.u32 	%r1992, %r1991, %r2287;
	and.b32  	%r355, %r1992, %r218;
	ld.shared.u32 	%r1993, [%r347+10752];
	setp.eq.s32 	%p313, %r1993, 2147483647;
	selp.b32 	%r1994, -2147483648, %r1993, %p313;
	shr.u32 	%r1995, %r1994, %r2287;
	and.b32  	%r356, %r1995, %r218;
	ld.shared.u32 	%r1996, [%r347+12288];
	setp.eq.s32 	%p314, %r1996, 2147483647;
	selp.b32 	%r1997, -2147483648, %r1996, %p314;
	shr.u32 	%r1998, %r1997, %r2287;
	and.b32  	%r357, %r1998, %r218;
	ld.shared.u32 	%r1999, [%r347+13824];
	setp.eq.s32 	%p315, %r1999, 2147483647;
	selp.b32 	%r2000, -2147483648, %r1999, %p315;
	shr.u32 	%r2001, %r2000, %r2287;
	and.b32  	%r358, %r2001, %r218;
	ld.shared.u32 	%r2002, [%r347+15360];
	setp.eq.s32 	%p316, %r2002, 2147483647;
	selp.b32 	%r2003, -2147483648, %r2002, %p316;
	shr.u32 	%r2004, %r2003, %r2287;
	and.b32  	%r359, %r2004, %r218;
	ld.shared.u32 	%r2005, [%r347+16896];
	setp.eq.s32 	%p317, %r2005, 2147483647;
	selp.b32 	%r2006, -2147483648, %r2005, %p317;
	shr.u32 	%r2007, %r2006, %r2287;
	and.b32  	%r360, %r2007, %r218;
	ld.shared.u32 	%r2008, [%r347+18432];
	setp.eq.s32 	%p318, %r2008, 2147483647;
	selp.b32 	%r2009, -2147483648, %r2008, %p318;
	shr.u32 	%r2010, %r2009, %r2287;
	and.b32  	%r361, %r2010, %r218;
	ld.shared.u32 	%r2011, [%r347+19968];
	setp.eq.s32 	%p319, %r2011, 2147483647;
	selp.b32 	%r2012, -2147483648, %r2011, %p319;
	shr.u32 	%r2013, %r2012, %r2287;
	and.b32  	%r362, %r2013, %r218;
	ld.shared.u32 	%r2014, [%r347+21504];
	setp.eq.s32 	%p320, %r2014, 2147483647;
	selp.b32 	%r2015, -2147483648, %r2014, %p320;
	shr.u32 	%r2016, %r2015, %r2287;
	and.b32  	%r363, %r2016, %r218;
	ld.shared.u32 	%r2017, [%r347+23040];
	setp.eq.s32 	%p321, %r2017, 2147483647;
	selp.b32 	%r2018, -2147483648, %r2017, %p321;
	shr.u32 	%r2019, %r2018, %r2287;
	and.b32  	%r364, %r2019, %r218;
	ld.shared.u32 	%r2020, [%r347+24576];
	setp.eq.s32 	%p322, %r2020, 2147483647;
	selp.b32 	%r2021, -2147483648, %r2020, %p322;
	shr.u32 	%r2022, %r2021, %r2287;
	and.b32  	%r365, %r2022, %r218;
	@%p305 bra 	$L__BB5_262;
	ld.param.u64 	%rd443, [_ZN3cub18CUB_300001_SM_10006detail10radix_sort29DeviceRadixSortOnesweepKernelINS1_5radix10policy_hubIfiyE10Policy1000ELNS0_9SortOrderE1EfiyiiNS1_21identity_decomposer_tEEEvPT5_SB_PT3_PKSC_PT1_PKSG_PT2_PKSK_T4_iiT6__param_7];
	cvta.to.global.u64 	%rd249, %rd443;
	and.b32  	%r2026, %r1, 31;
	or.b32  	%r2027, %r702, %r2026;
	cvt.u64.u32 	%rd250, %r2027;
	mul.lo.s32 	%r2028, %r3, 6528;
	cvt.s64.s32 	%rd251, %r2028;
	add.s64 	%rd252, %rd250, %rd251;
	shl.b64 	%rd253, %rd252, 2;
	add.s64 	%rd254, %rd249, %rd253;
	ld.global.u32 	%r2423, [%rd254];
	ld.global.u32 	%r2424, [%rd254+128];
	ld.global.u32 	%r2425, [%rd254+256];
	ld.global.u32 	%r2426, [%rd254+384];
	ld.global.u32 	%r2427, [%rd254+512];
	ld.global.u32 	%r2428, [%rd254+640];
	ld.global.u32 	%r2429, [%rd254+768];
	ld.global.u32 	%r2430, [%rd254+896];
	ld.global.u32 	%r2431, [%rd254+1024];
	ld.global.u32 	%r2432, [%rd254+1152];
	ld.global.u32 	%r2433, [%rd254+1280];
	ld.global.u32 	%r2434, [%rd254+1408];
	ld.global.u32 	%r2435, [%rd254+1536];
	ld.global.u32 	%r2436, [%rd254+1664];
	ld.global.u32 	%r2437, [%rd254+1792];
	ld.global.u32 	%r2438, [%rd254+1920];
	ld.global.u32 	%r2439, [%rd254+2048];
	bra.uni 	$L__BB5_296;
$L__BB5_262:
	ld.param.u32 	%r2248, [_ZN3cub18CUB_300001_SM_10006detail10radix_sort29DeviceRadixSortOnesweepKernelINS1_5radix10policy_hubIfiyE10Policy1000ELNS0_9SortOrderE1EfiyiiNS1_21identity_decomposer_tEEEvPT5_SB_PT3_PKSC_PT1_PKSG_PT2_PKSK_T4_iiT6__param_8];
	ld.param.u64 	%rd444, [_ZN3cub18CUB_300001_SM_10006detail10radix_sort29DeviceRadixSortOnesweepKernelINS1_5radix10policy_hubIfiyE10Policy1000ELNS0_9SortOrderE1EfiyiiNS1_21identity_decomposer_tEEEvPT5_SB_PT3_PKSC_PT1_PKSG_PT2_PKSK_T4_iiT6__param_7];
	cvta.to.global.u64 	%rd255, %rd444;
	cvt.s64.s32 	%rd256, %r442;
	add.s64 	%rd257, %rd7, %rd256;
	shl.b64 	%rd258, %rd257, 2;
	add.s64 	%rd23, %rd255, %rd258;
	cvt.u32.u64 	%r2031, %rd7;
	sub.s32 	%r383, %r2248, %r442;
	setp.ge.s32 	%p323, %r2031, %r383;
	@%p323 bra 	$L__BB5_264;
	ld.global.u32 	%r2423, [%rd23];
$L__BB5_264:
	add.s32 	%r2034, %r2031, 32;
	setp.ge.s32 	%p324, %r2034, %r383;
	@%p324 bra 	$L__BB5_266;
	ld.global.u32 	%r2424, [%rd23+128];
$L__BB5_266:
	add.s32 	%r2037, %r2031, 64;
	setp.ge.s32 	%p325, %r2037, %r383;
	@%p325 bra 	$L__BB5_268;
	ld.global.u32 	%r2425, [%rd23+256];
$L__BB5_268:
	add.s32 	%r2040, %r2031, 96;
	setp.ge.s32 	%p326, %r2040, %r383;
	@%p326 bra 	$L__BB5_270;
	ld.global.u32 	%r2426, [%rd23+384];
$L__BB5_270:
	add.s32 	%r2043, %r2031, 128;
	setp.ge.s32 	%p327, %r2043, %r383;
	@%p327 bra 	$L__BB5_272;
	ld.global.u32 	%r2427, [%rd23+512];
$L__BB5_272:
	add.s32 	%r2046, %r2031, 160;
	setp.ge.s32 	%p328, %r2046, %r383;
	@%p328 bra 	$L__BB5_274;
	ld.global.u32 	%r2428, [%rd23+640];
$L__BB5_274:
	add.s32 	%r2049, %r2031, 192;
	setp.ge.s32 	%p329, %r2049, %r383;
	@%p329 bra 	$L__BB5_276;
	ld.global.u32 	%r2429, [%rd23+768];
$L__BB5_276:
	add.s32 	%r2052, %r2031, 224;
	setp.ge.s32 	%p330, %r2052, %r383;
	@%p330 bra 	$L__BB5_278;
	ld.param.u64 	%rd445, [_ZN3cub18CUB_300001_SM_10006detail10radix_sort29DeviceRadixSortOnesweepKernelINS1_5radix10policy_hubIfiyE10Policy1000ELNS0_9SortOrderE1EfiyiiNS1_21identity_decomposer_tEEEvPT5_SB_PT3_PKSC_PT1_PKSG_PT2_PKSK_T4_iiT6__param_7];
	cvta.to.global.u64 	%rd259, %rd445;
	add.s64 	%rd263, %rd259, %rd258;
	ld.global.u32 	%r2430, [%rd263+896];
$L__BB5_278:
	add.s32 	%r2056, %r2031, 256;
	setp.ge.s32 	%p331, %r2056, %r383;
	@%p331 bra 	$L__BB5_280;
	ld.param.u64 	%rd446, [_ZN3cub18CUB_300001_SM_10006detail10radix_sort29DeviceRadixSortOnesweepKernelINS1_5radix10policy_hubIfiyE10Policy1000ELNS0_9SortOrderE1EfiyiiNS1_21identity_decomposer_tEEEvPT5_SB_PT3_PKSC_PT1_PKSG_PT2_PKSK_T4_iiT6__param_7];
	cvta.to.global.u64 	%rd264, %rd446;
	cvt.s64.s32 	%rd265, %r442;
	add.s64 	%rd266, %rd7, %rd265;
	shl.b64 	%rd267, %rd266, 2;
	add.s64 	%rd268, %rd264, %rd267;
	ld.global.u32 	%r2431, [%rd268+1024];
$L__BB5_280:
	add.s32 	%r2060, %r2031, 288;
	setp.ge.s32 	%p332, %r2060, %r383;
	@%p332 bra 	$L__BB5_282;
	ld.param.u64 	%rd447, [_ZN3cub18CUB_300001_SM_10006detail10radix_sort29DeviceRadixSortOnesweepKernelINS1_5radix10policy_hubIfiyE10Policy1000ELNS0_9SortOrderE1EfiyiiNS1_21identity_decomposer_tEEEvPT5_SB_PT3_PKSC_PT1_PKSG_PT2_PKSK_T4_iiT6__param_7];
	cvta.to.global.u64 	%rd269, %rd447;
	cvt.s64.s32 	%rd270, %r442;
	add.s64 	%rd271, %rd7, %rd270;
	shl.b64 	%rd272, %rd271, 2;
	add.s64 	%rd273, %rd269, %rd272;
	ld.global.u32 	%r2432, [%rd273+1152];
$L__BB5_282:
	add.s32 	%r2064, %r2031, 320;
	setp.ge.s32 	%p333, %r2064, %r383;
	@%p333 bra 	$L__BB5_284;
	ld.param.u64 	%rd448, [_ZN3cub18CUB_300001_SM_10006detail10radix_sort29DeviceRadixSortOnesweepKernelINS1_5radix10policy_hubIfiyE10Policy1000ELNS0_9SortOrderE1EfiyiiNS1_21identity_decomposer_tEEEvPT5_SB_PT3_PKSC_PT1_PKSG_PT2_PKSK_T4_iiT6__param_7];
	cvta.to.global.u64 	%rd274, %rd448;
	cvt.s64.s32 	%rd275, %r442;
	add.s64 	%rd276, %rd7, %rd275;
	shl.b64 	%rd277, %rd276, 2;
	add.s64 	%rd278, %rd274, %rd277;
	ld.global.u32 	%r2433, [%rd278+1280];
$L__BB5_284:
	add.s32 	%r2068, %r2031, 352;
	setp.ge.s32 	%p334, %r2068, %r383;
	@%p334 bra 	$L__BB5_286;
	ld.param.u64 	%rd449, [_ZN3cub18CUB_300001_SM_10006detail10radix_sort29DeviceRadixSortOnesweepKernelINS1_5radix10policy_hubIfiyE10Policy1000ELNS0_9SortOrderE1EfiyiiNS1_21identity_decomposer_tEEEvPT5_SB_PT3_PKSC_PT1_PKSG_PT2_PKSK_T4_iiT6__param_7];
	cvta.to.global.u64 	%rd279, %rd449;
	mul.lo.s32 	%r2069, %r3, 6528;
	cvt.s64.s32 	%rd280, %r2069;
	add.s64 	%rd281, %rd7, %rd280;
	shl.b64 	%rd282, %rd281, 2;
	add.s64 	%rd283, %rd279, %rd282;
	ld.global.u32 	%r2434, [%rd283+1408];
$L__BB5_286:
	add.s32 	%r2072, %r2031, 384;
	setp.ge.s32 	%p335, %r2072, %r383;
	@%p335 bra 	$L__BB5_288;
	ld.param.u64 	%rd450, [_ZN3cub18CUB_300001_SM_10006detail10radix_sort29DeviceRadixSortOnesweepKernelINS1_5radix10policy_hubIfiyE10Policy1000ELNS0_9SortOrderE1EfiyiiNS1_21identity_decomposer_tEEEvPT5_SB_PT3_PKSC_PT1_PKSG_PT2_PKSK_T4_iiT6__param_7];
	cvta.to.global.u64 	%rd284, %rd450;
	mul.lo.s32 	%r2073, %r3, 6528;
	cvt.s64.s32 	%rd285, %r2073;
	add.s64 	%rd286, %rd7, %rd285;
	shl.b64 	%rd287, %rd286, 2;
	add.s64 	%rd288, %rd284, %rd287;
	ld.global.u32 	%r2435, [%rd288+1536];
$L__BB5_288:
	cvt.u32.u64 	%r2075, %rd7;
	add.s32 	%r2076, %r2075, 416;
	setp.ge.s32 	%p336, %r2076, %r383;
	@%p336 bra 	$L__BB5_290;
	ld.param.u64 	%rd451, [_ZN3cub18CUB_300001_SM_10006detail10radix_sort29DeviceRadixSortOnesweepKernelINS1_5radix10policy_hubIfiyE10Policy1000ELNS0_9SortOrderE1EfiyiiNS1_21identity_decomposer_tEEEvPT5_SB_PT3_PKSC_PT1_PKSG_PT2_PKSK_T4_iiT6__param_7];
	cvta.to.global.u64 	%rd289, %rd451;
	mul.lo.s32 	%r2077, %r3, 6528;
	cvt.s64.s32 	%rd290, %r2077;
	add.s64 	%rd291, %rd7, %rd290;
	shl.b64 	%rd292, %rd291, 2;
	add.s64 	%rd293, %rd289, %rd292;
	ld.global.u32 	%r2436, [%rd293+1664];
$L__BB5_290:
	cvt.u32.u64 	%r2079, %rd7;
	add.s32 	%r2080, %r2079, 448;
	setp.ge.s32 	%p337, %r2080, %r383;
	@%p337 bra 	$L__BB5_292;
	ld.param.u64 	%rd452, [_ZN3cub18CUB_300001_SM_10006detail10radix_sort29DeviceRadixSortOnesweepKernelINS1_5radix10policy_hubIfiyE10Policy1000ELNS0_9SortOrderE1EfiyiiNS1_21identity_decomposer_tEEEvPT5_SB_PT3_PKSC_PT1_PKSG_PT2_PKSK_T4_iiT6__param_7];
	cvta.to.global.u64 	%rd294, %rd452;
	mul.lo.s32 	%r2081, %r3, 6528;
	cvt.s64.s32 	%rd295, %r2081;
	add.s64 	%rd296, %rd7, %rd295;
	shl.b64 	%rd297, %rd296, 2;
	add.s64 	%rd298, %rd294, %rd297;
	ld.global.u32 	%r2437, [%rd298+1792];
$L__BB5_292:
	cvt.u32.u64 	%r2083, %rd7;
	add.s32 	%r2084, %r2083, 480;
	setp.ge.s32 	%p338, %r2084, %r383;
	@%p338 bra 	$L__BB5_294;
	ld.param.u64 	%rd453, [_ZN3cub18CUB_300001_SM_10006detail10radix_sort29DeviceRadixSortOnesweepKernelINS1_5radix10policy_hubIfiyE10Policy1000ELNS0_9SortOrderE1EfiyiiNS1_21identity_decomposer_tEEEvPT5_SB_PT3_PKSC_PT1_PKSG_PT2_PKSK_T4_iiT6__param_7];
	cvta.to.global.u64 	%rd299, %rd453;
	mul.lo.s32 	%r2085, %r3, 6528;
	cvt.s64.s32 	%rd300, %r2085;
	add.s64 	%rd301, %rd7, %rd300;
	shl.b64 	%rd302, %rd301, 2;
	add.s64 	%rd303, %rd299, %rd302;
	ld.global.u32 	%r2438, [%rd303+1920];
$L__BB5_294:
	cvt.u32.u64 	%r2087, %rd7;
	add.s32 	%r2088, %r2087, 512;
	setp.ge.s32 	%p339, %r2088, %r383;
	@%p339 bra 	$L__BB5_296;
	ld.param.u64 	%rd454, [_ZN3cub18CUB_300001_SM_10006detail10radix_sort29DeviceRadixSortOnesweepKernelINS1_5radix10policy_hubIfiyE10Policy1000ELNS0_9SortOrderE1EfiyiiNS1_21identity_decomposer_tEEEvPT5_SB_PT3_PKSC_PT1_PKSG_PT2_PKSK_T4_iiT6__param_7];
	cvta.to.global.u64 	%rd304, %rd454;
	mov.u32 	%r2089, %tid.x;
	and.b32  	%r2090, %r2089, 992;
	mul.lo.s32 	%r2091, %r2090, 17;
	and.b32  	%r2092, %r2089, 31;
	or.b32  	%r2093, %r2091, %r2092;
	cvt.u64.u32 	%rd305, %r2093;
	mul.lo.s32 	%r2094, %r3, 6528;
	cvt.s64.s32 	%rd306, %r2094;
	add.s64 	%rd307, %rd305, %rd306;
	shl.b64 	%rd308, %rd307, 2;
	add.s64 	%rd309, %rd304, %rd308;
	ld.global.u32 	%r2439, [%rd309+2048];
$L__BB5_296:
	ld.param.u32 	%r2249, [_ZN3cub18CUB_300001_SM_10006detail10radix_sort29DeviceRadixSortOnesweepKernelINS1_5radix10policy_hubIfiyE10Policy1000ELNS0_9SortOrderE1EfiyiiNS1_21identity_decomposer_tEEEvPT5_SB_PT3_PKSC_PT1_PKSG_PT2_PKSK_T4_iiT6__param_8];
	ld.param.u64 	%rd441, [_ZN3cub18CUB_300001_SM_10006detail10radix_sort29DeviceRadixSortOnesweepKernelINS1_5radix10policy_hubIfiyE10Policy1000ELNS0_9SortOrderE1EfiyiiNS1_21identity_decomposer_tEEEvPT5_SB_PT3_PKSC_PT1_PKSG_PT2_PKSK_T4_iiT6__param_6];
	cvta.to.global.u64 	%rd24, %rd441;
	mov.u32 	%r434, %tid.x;
	cvt.u64.u32 	%rd25, %r434;
	shl.b32 	%r2095, %r434, 2;
	mov.u32 	%r2096, _ZZN3cub18CUB_300001_SM_10006detail10radix_sort29DeviceRadixSortOnesweepKernelINS1_5radix10policy_hubIfiyE10Policy1000ELNS0_9SortOrderE1EfiyiiNS1_21identity_decomposer_tEEEvPT5_SB_PT3_PKSC_PT1_PKSG_PT2_PKSK_T4_iiT6_E1s;
	add.s32 	%r435, %r2096, %r2095;
	mad.lo.s32 	%r2097, %r3, 6528, 6528;
	setp.gt.s32 	%p340, %r2097, %r2249;
	bar.sync 	0;
	st.shared.u32 	[%r320+-4], %r2423;
	st.shared.u32 	[%r321+-4], %r2424;
	st.shared.u32 	[%r322+-4], %r2425;
	st.shared.u32 	[%r323+-4], %r2426;
	st.shared.u32 	[%r324+-4], %r2427;
	st.shared.u32 	[%r325+-4], %r2428;
	st.shared.u32 	[%r326+-4], %r2429;
	st.shared.u32 	[%r327+-4], %r2430;
	st.shared.u32 	[%r328+-4], %r2431;
	st.shared.u32 	[%r329+-4], %r2432;
	st.shared.u32 	[%r330+-4], %r2433;
	st.shared.u32 	[%r331+-4], %r2434;
	st.shared.u32 	[%r332+-4], %r2435;
	st.shared.u32 	[%r333+-4], %r2436;
	st.shared.u32 	[%r334+-4], %r2437;
	st.shared.u32 	[%r335+-4], %r2438;
	st.shared.u32 	[%r336+-4], %r2439;
	bar.sync 	0;
	@%p340 bra 	$L__BB5_298;
	ld.shared.u32 	%r2098, [%r435];
	shl.b32 	%r2099, %r349, 3;
	add.s32 	%r2101, %r2096, 26112;
	add.s32 	%r2102, %r2101, %r2099;
	ld.shared.u64 	%rd310, [%r2102];
	add.s64 	%rd311, %rd310, %rd25;
	shl.b64 	%rd312, %rd311, 2;
	add.s64 	%rd313, %rd24, %rd312;
	st.global.u32 	[%rd313], %r2098;
	bar.warp.sync 	-1;
	ld.shared.u32 	%r2103, [%r435+1536];
	shl.b32 	%r2104, %r350, 3;
	add.s32 	%r2105, %r2101, %r2104;
	ld.shared.u64 	%rd314, [%r2105];
	add.s64 	%rd315, %rd314, %rd25;
	shl.b64 	%rd316, %rd315, 2;
	add.s64 	%rd317, %rd24, %rd316;
	st.global.u32 	[%rd317+1536], %r2103;
	bar.warp.sync 	-1;
	ld.shared.u32 	%r2106, [%r435+3072];
	shl.b32 	%r2107, %r351, 3;
	add.s32 	%r2108, %r2101, %r2107;
	ld.shared.u64 	%rd318, [%r2108];
	add.s64 	%rd319, %rd318, %rd25;
	shl.b64 	%rd320, %rd319, 2;
	add.s64 	%rd321, %rd24, %rd320;
	st.global.u32 	[%rd321+3072], %r2106;
	bar.warp.sync 	-1;
	ld.shared.u32 	%r2109, [%r435+4608];
	shl.b32 	%r2110, %r352, 3;
	add.s32 	%r2111, %r2101, %r2110;
	ld.shared.u64 	%rd322, [%r2111];
	add.s64 	%rd323, %rd322, %rd25;
	shl.b64 	%rd324, %rd323, 2;
	add.s64 	%rd325, %rd24, %rd324;
	st.global.u32 	[%rd325+4608], %r2109;
	bar.warp.sync 	-1;
	ld.shared.u32 	%r2112, [%r435+6144];
	shl.b32 	%r2113, %r353, 3;
	add.s32 	%r2114, %r2101, %r2113;
	ld.shared.u64 	%rd326, [%r2114];
	add.s64 	%rd327, %rd326, %rd25;
	shl.b64 	%rd328, %rd327, 2;
	add.s64 	%rd329, %rd24, %rd328;
	st.global.u32 	[%rd329+6144], %r2112;
	bar.warp.sync 	-1;
	ld.shared.u32 	%r2115, [%r435+7680];
	shl.b32 	%r2116, %r354, 3;
	add.s32 	%r2117, %r2101, %r2116;
	ld.shared.u64 	%rd330, [%r2117];
	add.s64 	%rd331, %rd330, %rd25;
	shl.b64 	%rd332, %rd331, 2;
	add.s64 	%rd333, %rd24, %rd332;
	st.global.u32 	[%rd333+7680], %r2115;
	bar.warp.sync 	-1;
	ld.shared.u32 	%r2118, [%r435+9216];
	shl.b32 	%r2119, %r355, 3;
	add.s32 	%r2120, %r2101, %r2119;
	ld.shared.u64 	%rd334, [%r2120];
	add.s64 	%rd335, %rd334, %rd25;
	shl.b64 	%rd336, %rd335, 2;
	add.s64 	%rd337, %rd24, %rd336;
	st.global.u32 	[%rd337+9216], %r2118;
	bar.warp.sync 	-1;
	ld.shared.u32 	%r2121, [%r435+10752];
	shl.b32 	%r2122, %r356, 3;
	add.s32 	%r2123, %r2101, %r2122;
	ld.shared.u64 	%rd338, [%r2123];
	add.s64 	%rd339, %rd338, %rd25;
	shl.b64 	%rd340, %rd339, 2;
	add.s64 	%rd341, %rd24, %rd340;
	st.global.u32 	[%rd341+10752], %r2121;
	bar.warp.sync 	-1;
	ld.shared.u32 	%r2124, [%r435+12288];
	shl.b32 	%r2125, %r357, 3;
	add.s32 	%r2126, %r2101, %r2125;
	ld.shared.u64 	%rd342, [%r2126];
	add.s64 	%rd343, %rd342, %rd25;
	shl.b64 	%rd344, %rd343, 2;
	add.s64 	%rd345, %rd24, %rd344;
	st.global.u32 	[%rd345+12288], %r2124;
	bar.warp.sync 	-1;
	ld.shared.u32 	%r2127, [%r435+13824];
	shl.b32 	%r2128, %r358, 3;
	add.s32 	%r2129, %r2101, %r2128;
	ld.shared.u64 	%rd346, [%r2129];
	add.s64 	%rd347, %rd346, %rd25;
	shl.b64 	%rd348, %rd347, 2;
	add.s64 	%rd349, %rd24, %rd348;
	st.global.u32 	[%rd349+13824], %r2127;
	bar.warp.sync 	-1;
	ld.shared.u32 	%r2130, [%r435+15360];
	shl.b32 	%r2131, %r359, 3;
	add.s32 	%r2132, %r2101, %r2131;
	ld.shared.u64 	%rd350, [%r2132];
	add.s64 	%rd351, %rd350, %rd25;
	shl.b64 	%rd352, %rd351, 2;
	add.s64 	%rd353, %rd24, %rd352;
	st.global.u32 	[%rd353+15360], %r2130;
	bar.warp.sync 	-1;
	ld.shared.u32 	%r2133, [%r435+16896];
	shl.b32 	%r2134, %r360, 3;
	add.s32 	%r2135, %r2101, %r2134;
	ld.shared.u64 	%rd354, [%r2135];
	add.s64 	%rd355, %rd354, %rd25;
	shl.b64 	%rd356, %rd355, 2;
	add.s64 	%rd357, %rd24, %rd356;
	st.global.u32 	[%rd357+16896], %r2133;
	bar.warp.sync 	-1;
	ld.shared.u32 	%r2136, [%r435+18432];
	shl.b32 	%r2137, %r361, 3;
	add.s32 	%r2138, %r2101, %r2137;
	ld.shared.u64 	%rd358, [%r2138];
	add.s64 	%rd359, %rd358, %rd25;
	shl.b64 	%rd360, %rd359, 2;
	add.s64 	%rd361, %rd24, %rd360;
	st.global.u32 	[%rd361+18432], %r2136;
	bar.warp.sync 	-1;
	ld.shared.u32 	%r2139, [%r435+19968];
	shl.b32 	%r2140, %r362, 3;
	add.s32 	%r2141, %r2101, %r2140;
	ld.shared.u64 	%rd362, [%r2141];
	add.s64 	%rd363, %rd362, %rd25;
	shl.b64 	%rd364, %rd363, 2;
	add.s64 	%rd365, %rd24, %rd364;
	st.global.u32 	[%rd365+19968], %r2139;
	bar.warp.sync 	-1;
	ld.shared.u32 	%r2142, [%r435+21504];
	shl.b32 	%r2143, %r363, 3;
	add.s32 	%r2144, %r2101, %r2143;
	ld.shared.u64 	%rd366, [%r2144];
	add.s64 	%rd367, %rd366, %rd25;
	shl.b64 	%rd368, %rd367, 2;
	add.s64 	%rd369, %rd24, %rd368;
	st.global.u32 	[%rd369+21504], %r2142;
	bar.warp.sync 	-1;
	ld.shared.u32 	%r2145, [%r435+23040];
	shl.b32 	%r2146, %r364, 3;
	add.s32 	%r2147, %r2101, %r2146;
	ld.shared.u64 	%rd370, [%r2147];
	add.s64 	%rd371, %rd370, %rd25;
	shl.b64 	%rd372, %rd371, 2;
	add.s64 	%rd373, %rd24, %rd372;
	st.global.u32 	[%rd373+23040], %r2145;
	bar.warp.sync 	-1;
	ld.shared.u32 	%r2148, [%r435+24576];
	shl.b32 	%r2149, %r365, 3;
	add.s32 	%r2150, %r2101, %r2149;
	ld.shared.u64 	%rd374, [%r2150];
	add.s64 	%rd375, %rd374, %rd25;
	shl.b64 	%rd376, %rd375, 2;
	add.s64 	%rd377, %rd24, %rd376;
	st.global.u32 	[%rd377+24576], %r2148;
	bar.warp.sync 	-1;
	bra.uni 	$L__BB5_333;
$L__BB5_298:
	ld.param.u32 	%r2250, [_ZN3cub18CUB_300001_SM_10006detail10radix_sort29DeviceRadixSortOnesweepKernelINS1_5radix10policy_hubIfiyE10Policy1000ELNS0_9SortOrderE1EfiyiiNS1_21identity_decomposer_tEEEvPT5_SB_PT3_PKSC_PT1_PKSG_PT2_PKSK_T4_iiT6__param_8];
	mad.lo.s32 	%r436, %r3, -6528, %r2250;
	shl.b32 	%r2151, %r349, 3;
	add.s32 	%r2153, %r2096, %r2151;
	ld.shared.u64 	%rd26, [%r2153+26112];
	setp.ge.s32 	%p341, %r434, %r436;
	@%p341 bra 	$L__BB5_300;
	ld.shared.u32 	%r2154, [%r435];
	add.s64 	%rd378, %rd26, %rd25;
	shl.b64 	%rd379, %rd378, 2;
	add.s64 	%rd380, %rd24, %rd379;
	st.global.u32 	[%rd380], %r2154;
$L__BB5_300:
	bar.warp.sync 	-1;
	shl.b32 	%r2155, %r350, 3;
	add.s32 	%r2157, %r2096, %r2155;
	ld.shared.u64 	%rd27, [%r2157+26112];
	add.s32 	%r2158, %r434, 384;
	setp.ge.s32 	%p342, %r2158, %r436;
	@%p342 bra 	$L__BB5_302;
	ld.shared.u32 	%r2159, [%r435+1536];
	add.s64 	%rd381, %rd27, %rd25;
	shl.b64 	%rd382, %rd381, 2;
	add.s64 	%rd383, %rd24, %rd382;
	st.global.u32 	[%rd383+1536], %r2159;
$L__BB5_302:
	bar.warp.sync 	-1;
	shl.b32 	%r2160, %r351, 3;
	add.s32 	%r2162, %r2096, %r2160;
	ld.shared.u64 	%rd28, [%r2162+26112];
	add.s32 	%r2163, %r434, 768;
	setp.ge.s32 	%p343, %r2163, %r436;
	@%p343 bra 	$L__BB5_304;
	ld.shared.u32 	%r2164, [%r435+3072];
	add.s64 	%rd384, %rd28, %rd25;
	shl.b64 	%rd385, %rd384, 2;
	add.s64 	%rd386, %rd24, %rd385;
	st.global.u32 	[%rd386+3072], %r2164;
$L__BB5_304:
	bar.warp.sync 	-1;
	shl.b32 	%r2165, %r352, 3;
	add.s32 	%r2167, %r2096, %r2165;
	ld.shared.u64 	%rd29, [%r2167+26112];
	add.s32 	%r2168, %r434, 1152;
	setp.ge.s32 	%p344, %r2168, %r436;
	@%p344 bra 	$L__BB5_306;
	ld.shared.u32 	%r2169, [%r435+4608];
	add.s64 	%rd387, %rd29, %rd25;
	shl.b64 	%rd388, %rd387, 2;
	add.s64 	%rd389, %rd24, %rd388;
	st.global.u32 	[%rd389+4608], %r2169;
$L__BB5_306:
	bar.warp.sync 	-1;
	shl.b32 	%r2170, %r353, 3;
	add.s32 	%r2172, %r2096, %r2170;
	ld.shared.u64 	%rd30, [%r2172+26112];
	add.s32 	%r2173, %r434, 1536;
	setp.ge.s32 	%p345, %r2173, %r436;
	@%p345 bra 	$L__BB5_308;
	ld.shared.u32 	%r2174, [%r435+6144];
	add.s64 	%rd390, %rd30, %rd25;
	shl.b64 	%rd391, %rd390, 2;
	add.s64 	%rd392, %rd24, %rd391;
	st.global.u32 	[%rd392+6144], %r2174;
$L__BB5_308:
	bar.warp.sync 	-1;
	shl.b32 	%r2175, %r354, 3;
	add.s32 	%r2177, %r2096, %r2175;
	ld.shared.u64 	%rd31, [%r2177+26112];
	add.s32 	%r2178, %r434, 1920;
	setp.ge.s32 	%p346, %r2178, %r436;
	@%p346 bra 	$L__BB5_310;
	ld.shared.u32 	%r2179, [%r435+7680];
	add.s64 	%rd393, %rd31, %rd25;
	shl.b64 	%rd394, %rd393, 2;
	add.s64 	%rd395, %rd24, %rd394;
	st.global.u32 	[%rd395+7680], %r2179;
$L__BB5_310:
	bar.warp.sync 	-1;
	shl.b32 	%r2180, %r355, 3;
	add.s32 	%r2182, %r2096, %r2180;
	ld.shared.u64 	%rd32, [%r2182+26112];
	add.s32 	%r2183, %r434, 2304;
	setp.ge.s32 	%p347, %r2183, %r436;
	@%p347 bra 	$L__BB5_312;
	ld.shared.u32 	%r2184, [%r435+9216];
	add.s64 	%rd396, %rd32, %rd25;
	shl.b64 	%rd397, %rd396, 2;
	add.s64 	%rd398, %rd24, %rd397;
	st.global.u32 	[%rd398+9216], %r2184;
$L__BB5_312:
	bar.warp.sync 	-1;
	shl.b32 	%r2185, %r356, 3;
	add.s32 	%r2187, %r2096, %r2185;
	ld.shared.u64 	%rd33, [%r2187+26112];
	add.s32 	%r2188, %r434, 2688;
	setp.ge.s32 	%p348, %r2188, %r436;
	@%p348 bra 	$L__BB5_314;
	ld.shared.u32 	%r2189, [%r435+10752];
	add.s64 	%rd399, %rd33, %rd25;
	shl.b64 	%rd400, %rd399, 2;
	add.s64 	%rd401, %rd24, %rd400;
	st.global.u32 	[%rd401+10752], %r2189;
$L__BB5_314:
	bar.warp.sync 	-1;
	shl.b32 	%r2190, %r357, 3;
	add.s32 	%r2192, %r2096, %r2190;
	ld.shared.u64 	%rd34, [%r2192+26112];
	or.b32  	%r2193, %r434, 3072;
	setp.ge.s32 	%p349, %r2193, %r436;
	@%p349 bra 	$L__BB5_316;
	ld.shared.u32 	%r2194, [%r435+12288];
	add.s64 	%rd402, %rd34, %rd25;
	shl.b64 	%rd403, %rd402, 2;
	add.s64 	%rd404, %rd24, %rd403;
	st.global.u32 	[%rd404+12288], %r2194;
$L__BB5_316:
	bar.warp.sync 	-1;
	shl.b32 	%r2195, %r358, 3;
	add.s32 	%r2197, %r2096, %r2195;
	ld.shared.u64 	%rd35, [%r2197+26112];
	add.s32 	%r2198, %r434, 3456;
	setp.ge.s32 	%p350, %r2198, %r436;
	@%p350 bra 	$L__BB5_318;
	ld.shared.u32 	%r2199, [%r435+13824];
	add.s64 	%rd405, %rd35, %rd25;
	shl.b64 	%rd406, %rd405, 2;
	add.s64 	%rd407, %rd24, %rd406;
	st.global.u32 	[%rd407+13824], %r2199;
$L__BB5_318:
	bar.warp.sync 	-1;
	shl.b32 	%r2200, %r359, 3;
	add.s32 	%r2202, %r2096, %r2200;
	ld.shared.u64 	%rd36, [%r2202+26112];
	add.s32 	%r2203, %r434, 3840;
	setp.ge.s32 	%p351, %r2203, %r436;
	@%p351 bra 	$L__BB5_320;
	ld.shared.u32 	%r2204, [%r435+15360];
	add.s64 	%rd408, %rd36, %rd25;
	shl.b64 	%rd409, %rd408, 2;
	add.s64 	%rd410, %rd24, %rd409;
	st.global.u32 	[%rd410+15360], %r2204;
$L__BB5_320:
	bar.warp.sync 	-1;
	shl.b32 	%r2205, %r360, 3;
	add.s32 	%r2207, %r2096, %r2205;
	ld.shared.u64 	%rd37, [%r2207+26112];
	add.s32 	%r2208, %r434, 4224;
	setp.ge.s32 	%p352, %r2208, %r436;
	@%p352 bra 	$L__BB5_322;
	ld.shared.u32 	%r2209, [%r435+16896];
	add.s64 	%rd411, %rd37, %rd25;
	shl.b64 	%rd412, %rd411, 2;
	add.s64 	%rd413, %rd24, %rd412;
	st.global.u32 	[%rd413+16896], %r2209;
$L__BB5_322:
	bar.warp.sync 	-1;
	shl.b32 	%r2210, %r361, 3;
	add.s32 	%r2212, %r2096, %r2210;
	ld.shared.u64 	%rd38, [%r2212+26112];
	add.s32 	%r2213, %r434, 4608;
	setp.ge.s32 	%p353, %r2213, %r436;
	@%p353 bra 	$L__BB5_324;
	ld.shared.u32 	%r2214, [%r435+18432];
	add.s64 	%rd414, %rd38, %rd25;
	shl.b64 	%rd415, %rd414, 2;
	add.s64 	%rd416, %rd24, %rd415;
	st.global.u32 	[%rd416+18432], %r2214;
$L__BB5_324:
	bar.warp.sync 	-1;
	shl.b32 	%r2215, %r362, 3;
	add.s32 	%r2217, %r2096, %r2215;
	ld.shared.u64 	%rd39, [%r2217+26112];
	add.s32 	%r2218, %r434, 4992;
	setp.ge.s32 	%p354, %r2218, %r436;
	@%p354 bra 	$L__BB5_326;
	ld.shared.u32 	%r2219, [%r435+19968];
	add.s64 	%rd417, %rd39, %rd25;
	shl.b64 	%rd418, %rd417, 2;
	add.s64 	%rd419, %rd24, %rd418;
	st.global.u32 	[%rd419+19968], %r2219;
$L__BB5_326:
	bar.warp.sync 	-1;
	shl.b32 	%r2220, %r363, 3;
	add.s32 	%r2222, %r2096, %r2220;
	ld.shared.u64 	%rd40, [%r2222+26112];
	add.s32 	%r2223, %r434, 5376;
	setp.ge.s32 	%p355, %r2223, %r436;
	@%p355 bra 	$L__BB5_328;
	ld.shared.u32 	%r2224, [%r435+21504];
	add.s64 	%rd420, %rd40, %rd25;
	shl.b64 	%rd421, %rd420, 2;
	add.s64 	%rd422, %rd24, %rd421;
	st.global.u32 	[%rd422+21504], %r2224;
$L__BB5_328:
	bar.warp.sync 	-1;
	shl.b32 	%r2225, %r364, 3;
	add.s32 	%r2227, %r2096, %r2225;
	ld.shared.u64 	%rd41, [%r2227+26112];
	add.s32 	%r2228, %r434, 5760;
	setp.ge.s32 	%p356, %r2228, %r436;
	@%p356 bra 	$L__BB5_330;
	ld.shared.u32 	%r2229, [%r435+23040];
	add.s64 	%rd423, %rd41, %rd25;
	shl.b64 	%rd424, %rd423, 2;
	add.s64 	%rd425, %rd24, %rd424;
	st.global.u32 	[%rd425+23040], %r2229;
$L__BB5_330:
	bar.warp.sync 	-1;
	shl.b32 	%r2230, %r365, 3;
	add.s32 	%r2232, %r2096, %r2230;
	ld.shared.u64 	%rd426, [%r2232+26112];
	add.s64 	%rd42, %rd426, %rd25;
	or.b32  	%r2233, %r434, 6144;
	setp.ge.s32 	%p357, %r2233, %r436;
	@%p357 bra 	$L__BB5_332;
	ld.shared.u32 	%r2234, [%r435+24576];
	shl.b64 	%rd427, %rd42, 2;
	add.s64 	%rd428, %rd24, %rd427;
	st.global.u32 	[%rd428+24576], %r2234;
$L__BB5_332:
	bar.warp.sync 	-1;
$L__BB5_333:
	ret;

}
	// .globl	_ZN3cub18CUB_300001_SM_10006detail10radix_sort31DeviceRadixSortSingleTileKernelINS1_5radix10policy_hubIffyE10Policy1000ELNS0_9SortOrderE1EffyNS1_21identity_decomposer_tEEEvPKT1_PSA_PKT2_PSE_T3_iiT4_
.visible .entry _ZN3cub18CUB_300001_SM_10006detail10radix_sort31DeviceRadixSortSingleTileKernelINS1_5radix10policy_hubIffyE10Policy1000ELNS0_9SortOrderE1EffyNS1_21identity_decomposer_tEEEvPKT1_PSA_PKT2_PSE_T3_iiT4_(
	.param .u64 .ptr .align 1 _ZN3cub18CUB_300001_SM_10006detail10radix_sort31DeviceRadixSortSingleTileKernelINS1_5radix10policy_hubIffyE10Policy1000ELNS0_9SortOrderE1EffyNS1_21identity_decomposer_tEEEvPKT1_PSA_PKT2_PSE_T3_iiT4__param_0,
	.param .u64 .ptr .align 1 _ZN3cub18CUB_300001_SM_10006detail10radix_sort31DeviceRadixSortSingleTileKernelINS1_5radix10policy_hubIffyE10Policy1000ELNS0_9SortOrderE1EffyNS1_21identity_decomposer_tEEEvPKT1_PSA_PKT2_PSE_T3_iiT4__param_1,
	.param .u64 .ptr .align 1 _ZN3cub18CUB_300001_SM_10006detail10radix_sort31DeviceRadixSortSingleTileKernelINS1_5radix10policy_hubIffyE10Policy1000ELNS0_9SortOrderE1EffyNS1_21identity_decomposer_tEEEvPKT1_PSA_PKT2_PSE_T3_iiT4__param_2,
	.param .u64 .ptr .align 1 _ZN3cub18CUB_300001_SM_10006detail10radix_sort31DeviceRadixSortSingleTileKernelINS1_5radix10policy_hubIffyE10Policy1000ELNS0_9SortOrderE1EffyNS1_21identity_decomposer_tEEEvPKT1_PSA_PKT2_PSE_T3_iiT4__param_3,
	.param .u64 _ZN3cub18CUB_300001_SM_10006detail10radix_sort31DeviceRadixSortSingleTileKernelINS1_5radix10policy_hubIffyE10Policy1000ELNS0_9SortOrderE1EffyNS1_21identity_decomposer_tEEEvPKT1_PSA_PKT2_PSE_T3_iiT4__param_4,
	.param .u32 _ZN3cub18CUB_300001_SM_10006detail10radix_sort31DeviceRadixSortSingleTileKernelINS1_5radix10policy_hubIffyE10Policy1000ELNS0_9SortOrderE1EffyNS1_21identity_decomposer_tEEEvPKT1_PSA_PKT2_PSE_T3_iiT4__param_5,
	.param .u32 _ZN3cub18CUB_300001_SM_10006detail10radix_sort31DeviceRadixSortSingleTileKernelINS1_5radix10policy_hubIffyE10Policy1000ELNS0_9SortOrderE1EffyNS1_21identity_decomposer_tEEEvPKT1_PSA_PKT2_PSE_T3_iiT4__param_6,
	.param .align 1 .b8 _ZN3cub18CUB_300001_SM_10006detail10radix_sort31DeviceRadixSortSingleTileKernelINS1_5radix10policy_hubIffyE10Policy1000ELNS0_9SortOrderE1EffyNS1_21identity_decomposer_tEEEvPKT1_PSA_PKT2_PSE_T3_iiT4__param_7[1]
)
.maxntid 256
.minnctapersm 1
{
	.reg .pred 	%p<130>;
	.reg .b16 	%rs<39>;
	.reg .b32 	%r<805>;
	.reg .b32 	%f<153>;
	.reg .b64 	%rd<37>;
	// demoted variable
	.shared .align 16 .b8 _ZZN3cub18CUB_300001_SM_10006detail10radix_sort31DeviceRadixSortSingleTileKernelINS1_5radix10policy_hubIffyE10Policy1000ELNS0_9SortOrderE1EffyNS1_21identity_decomposer_tEEEvPKT1_PSA_PKT2_PSE_T3_iiT4_E12temp_storage[33856];
	ld.param.u64 	%rd10, [_ZN3cub18CUB_300001_SM_10006detail10radix_sort31DeviceRadixSortSingleTileKernelINS1_5radix10policy_hubIffyE10Policy1000ELNS0_9SortOrderE1EffyNS1_21identity_decomposer_tEEEvPKT1_PSA_PKT2_PSE_T3_iiT4__param_0];
	ld.param.u64 	%rd6, [_ZN3cub18CUB_300001_SM_10006detail10radix_sort31DeviceRadixSortSingleTileKernelINS1_5radix10policy_hubIffyE10Policy1000ELNS0_9SortOrderE1EffyNS1_21identity_decomposer_tEEEvPKT1_PSA_PKT2_PSE_T3_iiT4__param_1];
	ld.param.u64 	%rd7, [_ZN3cub18CUB_300001_SM_10006detail10radix_sort31DeviceRadixSortSingleTileKernelINS1_5radix10policy_hubIffyE10Policy1000ELNS0_9SortOrderE1EffyNS1_21identity_decomposer_tEEEvPKT1_PSA_PKT2_PSE_T3_iiT4__param_2];
	ld.param.u64 	%rd8, [_ZN3cub18CUB_300001_SM_10006detail10radix_sort31DeviceRadixSortSingleTileKernelINS1_5radix10policy_hubIffyE10Policy1000ELNS0_9SortOrderE1EffyNS1_21identity_decomposer_tEEEvPKT1_PSA_PKT2_PSE_T3_iiT4__param_3];
	ld.param.u64 	%rd9, [_ZN3cub18CUB_300001_SM_10006detail10radix_sort31DeviceRadixSortSingleTileKernelINS1_5radix10policy_hubIffyE10Policy1000ELNS0_9SortOrderE1EffyNS1_21identity_decomposer_tEEEvPKT1_PSA_PKT2_PSE_T3_iiT4__param_4];
	ld.param.u32 	%r228, [_ZN3cub18CUB_300001_SM_10006detail10radix_sort31DeviceRadixSortSingleTileKernelINS1_5radix10policy_hubIffyE10Policy1000ELNS0_9SortOrderE1EffyNS1_21identity_decomposer_tEEEvPKT1_PSA_PKT2_PSE_T3_iiT4__param_5];
	ld.param.u32 	%r229, [_ZN3cub18CUB_300001_SM_10006detail10radix_sort31DeviceRadixSortSingleTileKernelINS1_5radix10policy_hubIffyE10Policy1000ELNS0_9SortOrderE1EffyNS1_21identity_decomposer_tEEEvPKT1_PSA_PKT2_PSE_T3_iiT4__param_6];
	cvta.to.global.u64 	%rd11, %rd10;
	cvt.u32.u64 	%r1, %rd9;
	mov.u32 	%r2, %tid.x;
	mul.lo.s32 	%r3, %r2, 19;
	setp.ge.s32 	%p1, %r3, %r1;
	mul.wide.u32 	%rd12, %r3, 4;
	add.s64 	%rd1, %rd11, %rd12;
	mov.b32 	%r763, -1;
	@%p1 bra 	$L__BB6_2;
	ld.global.u32 	%r763, [%rd1];
$L__BB6_2:
	add.s32 	%r6, %r3, 1;
	setp.ge.s32 	%p2, %r6, %r1;
	mov.b32 	%r764, -1;
	@%p2 bra 	$L__BB6_4;
	ld.global.u32 	%r764, [%rd1+4];
$L__BB6_4:
	add.s32 	%r9, %r3, 2;
	setp.ge.s32 	%p3, %r9, %r1;
	mov.b32 	%r765, -1;
	@%p3 bra 	$L__BB6_6;
	ld.global.u32 	%r765, [%rd1+8];
$L__BB6_6:
	add.s32 	%r12, %r3, 3;
	setp.ge.s32 	%p4, %r12, %r1;
	mov.b32 	%r766, -1;
	@%p4 bra 	$L__BB6_8;
	ld.global.u32 	%r766, [%rd1+12];
$L__BB6_8:
	add.s32 	%r15, %r3, 4;
	setp.ge.s32 	%p5, %r15, %r1;
	mov.b32 	%r767, -1;
	@%p5 bra 	$L__BB6_10;
	ld.global.u32 	%r767, [%rd1+16];
$L__BB6_10:
	add.s32 	%r18, %r3, 5;
	setp.ge.s32 	%p6, %r18, %r1;
	mov.b32 	%r768, -1;
	@%p6 bra 	$L__BB6_12;
	ld.global.u32 	%r768, [%rd1+20];
$L__BB6_12:
	add.s32 	%r21, %r3, 6;
	setp.ge.s32 	%p7, %r21, %r1;
	mov.b32 	%r769, -1;
	@%p7 bra 	$L__BB6_14;
	ld.global.u32 	%r769, [%rd1+24];
$L__BB6_14:
	add.s32 	%r24, %r3, 7;
	setp.ge.s32 	%p8, %r24, %r1;
	mov.b32 	%r770, -1;
	@%p8 bra 	$L__BB6_16;
	ld.global.u32 	%r770, [%rd1+28];
$L__BB6_16:
	add.s32 	%r27, %r3, 8;
	setp.ge.s32 	%p9, %r27, %r1;
	mov.b32 	%r771, -1;
	@%p9 bra 	$L__BB6_18;
	ld.global.u32 	%r771, [%rd1+32];
$L__BB6_18:
	add.s32 	%r30, %r3, 9;
	setp.ge.s32 	%p10, %r30, %r1;
	mov.b32 	%r772, -1;
	@%p10 bra 	$L__BB6_20;
	ld.global.u32 	%r772, [%rd1+36];
$L__BB6_20:
	add.s32 	%r33, %r3, 10;
	setp.ge.s32 	%p11, %r33, %r1;
	mov.b32 	%r773, -1;
	@%p11 bra 	$L__BB6_22;
	ld.global.u32 	%r773, [%rd1+40];
$L__BB6_22:
	add.s32 	%r36, %r3, 11;
	setp.ge.s32 	%p12, %r36, %r1;
	mov.b32 	%r774, -1;
	@%p12 bra 	$L__BB6_24;
	ld.global.u32 	%r774, [%rd1+44];
$L__BB6_24:
	add.s32 	%r39, %r3, 12;
	setp.ge.s32 	%p13, %r39, %r1;
	mov.b32 	%r775, -1;
	@%p13 bra 	$L__BB6_26;
	ld.global.u32 	%r775, [%rd1+48];
$L__BB6_26:
	add.s32 	%r42, %r3, 13;
	setp.ge.s32 	%p14, %r42, %r1;
	mov.b32 	%r776, -1;
	@%p14 bra 	$L__BB6_28;
	ld.global.u32 	%r776, [%rd1+52];
$L__BB6_28:
	add.s32 	%r45, %r3, 14;
	setp.ge.s32 	%p15, %r45, %r1;
	mov.b32 	%r777, -1;
	@%p15 bra 	$L__BB6_30;
	ld.global.u32 	%r777, [%rd1+56];
$L__BB6_30:
	add.s32 	%r48, %r3, 15;
	setp.ge.s32 	%p16, %r48, %r1;
	mov.b32 	%r778, -1;
	@%p16 bra 	$L__BB6_32;
	ld.global.u32 	%r778, [%rd1+60];
$L__BB6_32:
	add.s32 	%r51, %r3, 16;
	setp.ge.s32 	%p17, %r51, %r1;
	mov.b32 	%r779, -1;
	@%p17 bra 	$L__BB6_34;
	ld.global.u32 	%r779, [%rd1+64];
$L__BB6_34:
	add.s32 	%r54, %r3, 17;
	setp.ge.s32 	%p18, %r54, %r1;
	mov.b32 	%r780, -1;
	@%p18 bra 	$L__BB6_36;
	ld.global.u32 	%r780, [%rd1+68];
$L__BB6_36:
	add.s32 	%r57, %r3, 18;
	setp.ge.s32 	%p19, %r57, %r1;
	mov.b32 	%r781, -1;
	@%p19 bra 	$L__BB6_38;
	ld.global.u32 	%r781, [%rd1+72];
$L__BB6_38:
	bar.sync 	0;
	mov.b64 	{%r249, %r250}, %rd9;
	shfl.sync.idx.b32	%r60|%p20, %r249, 0, 31, -1;
	shfl.sync.idx.b32	%r251|%p21, %r250, 0, 31, -1;
	mov.b64 	%rd2, {%r60, %r251};
	setp.ge.s32 	%p22, %r3, %r60;
	cvta.to.global.u64 	%rd13, %rd7;
	add.s64 	%rd3, %rd13, %rd12;
	@%p22 bra 	$L__BB6_40;
	ld.global.f32 	%f152, [%rd3];
$L__BB6_40:
	setp.ge.s32 	%p23, %r6, %r60;
	@%p23 bra 	$L__BB6_42;
	ld.global.f32 	%f151, [%rd3+4];
$L__BB6_42:
	setp.ge.s32 	%p24, %r9, %r60;
	@%p24 bra 	$L__BB6_44;
	ld.global.f32 	%f150, [%rd3+8];
$L__BB6_44:
	setp.ge.s32 	%p25, %r12, %r60;
	@%p25 bra 	$L__BB6_46;
	ld.global.f32 	%f149, [%rd3+12];
$L__BB6_46:
	setp.ge.s32 	%p26, %r15, %r60;
	@%p26 bra 	$L__BB6_48;
	ld.global.f32 	%f148, [%rd3+16];
$L__BB6_48:
	setp.ge.s32 	%p27, %r18, %r60;
	@%p27 bra 	$L__BB6_50;
	ld.global.f32 	%f147, [%rd3+20];
$L__BB6_50:
	setp.ge.s32 	%p28, %r21, %r60;
	@%p28 bra 	$L__BB6_52;
	ld.global.f32 	%f146, [%rd3+24];
$L__BB6_52:
	setp.ge.s32 	%p29, %r24, %r60;
	@%p29 bra 	$L__BB6_54;
	ld.global.f32 	%f145, [%rd3+28];
$L__BB6_54:
	setp.ge.s32 	%p30, %r27, %r60;
	@%p30 bra 	$L__BB6_56;
	ld.global.f32 	%f144, [%rd3+32];
$L__BB6_56:
	setp.ge.s32 	%p31, %r30, %r60;
	@%p31 bra 	$L__BB6_58;
	ld.global.f32 	%f143, [%rd3+36];
$L__BB6_58:
	setp.ge.s32 	%p32, %r33, %r60;
	@%p32 bra 	$L__BB6_60;
	ld.global.f32 	%f142, [%rd3+40];
$L__BB6_60:
	setp.ge.s32 	%p33, %r36, %r60;
	@%p33 bra 	$L__BB6_62;
	ld.global.f32 	%f141, [%rd3+44];
$L__BB6_62:
	setp.ge.s32 	%p34, %r39, %r60;
	@%p34 bra 	$L__BB6_64;
	ld.global.f32 	%f140, [%rd3+48];
$L__BB6_64:
	setp.ge.s32 	%p35, %r42, %r60;
	@%p35 bra 	$L__BB6_66;
	ld.global.f32 	%f139, [%rd3+52];
$L__BB6_66:
	setp.ge.s32 	%p36, %r45, %r60;
	@%p36 bra 	$L__BB6_68;
	ld.global.f32 	%f138, [%rd3+56];
$L__BB6_68:
	setp.ge.s32 	%p37, %r48, %r60;
	@%p37 bra 	$L__BB6_70;
	ld.global.f32 	%f137, [%rd3+60];
$L__BB6_70:
	setp.ge.s32 	%p38, %r51, %r60;
	@%p38 bra 	$L__BB6_72;
	ld.global.f32 	%f136, [%rd3+64];
$L__BB6_72:
	setp.ge.s32 	%p39, %r54, %r60;
	@%p39 bra 	$L__BB6_74;
	ld.global.f32 	%f135, [%rd3+68];
$L__BB6_74:
	setp.ge.s32 	%p40, %r57, %r60;
	@%p40 bra 	$L__BB6_76;
	ld.global.f32 	%f134, [%rd3+72];
$L__BB6_76:
	bar.sync 	0;
	setp.gt.s32 	%p41, %r763, -1;
	selp.b32 	%r253, -2147483648, -1, %p41;
	xor.b32  	%r802, %r253, %r763;
	setp.gt.s32 	%p42, %r764, -1;
	selp.b32 	%r254, -2147483648, -1, %p42;
	xor.b32  	%r801, %r254, %r764;
	setp.gt.s32 	%p43, %r765, -1;
	selp.b32 	%r255, -2147483648, -1, %p43;
	xor.b32  	%r800, %r255, %r765;
	setp.gt.s32 	%p44, %r766, -1;
	selp.b32 	%r256, -2147483648, -1, %p44;
	xor.b32  	%r799, %r256, %r766;
	setp.gt.s32 	%p45, %r767, -1;
	selp.b32 	%r257, -2147483648, -1, %p45;
	xor.b32  	%r798, %r257, %r767;
	setp.gt.s32 	%p46, %r768, -1;
	selp.b32 	%r258, -2147483648, -1, %p46;
	xor.b32  	%r797, %r258, %r768;
	setp.gt.s32 	%p47, %r769, -1;
	selp.b32 	%r259, -2147483648, -1, %p47;
	xor.b32  	%r796, %r259, %r769;
	setp.gt.s32 	%p48, %r770, -1;
	selp.b32 	%r260, -2147483648, -1, %p48;
	xor.b32  	%r795, %r260, %r770;
	setp.gt.s32 	%p49, %r771, -1;
	selp.b32 	%r261, -2147483648, -1, %p49;
	xor.b32  	%r794, %r261, %r771;
	setp.gt.s32 	%p50, %r772, -1;
	selp.b32 	%r262, -2147483648, -1, %p50;
	xor.b32  	%r793, %r262, %r772;
	setp.gt.s32 	%p51, %r773, -1;
	selp.b32 	%r263, -2147483648, -1, %p51;
	xor.b32  	%r792, %r263, %r773;
	setp.gt.s32 	%p52, %r774, -1;
	selp.b32 	%r264, -2147483648, -1, %p52;
	xor.b32  	%r791, %r264, %r774;
	setp.gt.s32 	%p53, %r775, -1;
	selp.b32 	%r265, -2147483648, -1, %p53;
	xor.b32  	%r790, %r265, %r775;
	setp.gt.s32 	%p54, %r776, -1;
	selp.b32 	%r266, -2147483648, -1, %p54;
	xor.b32  	%r789, %r266, %r776;
	setp.gt.s32 	%p55, %r777, -1;
	selp.b32 	%r267, -2147483648, -1, %p55;
	xor.b32  	%r788, %r267, %r777;
	setp.gt.s32 	%p56, %r778, -1;
	selp.b32 	%r268, -2147483648, -1, %p56;
	xor.b32  	%r787, %r268, %r778;
	setp.gt.s32 	%p57, %r779, -1;
	selp.b32 	%r269, -2147483648, -1, %p57;
	xor.b32  	%r786, %r269, %r779;
	setp.gt.s32 	%p58, %r780, -1;
	selp.b32 	%r270, -2147483648, -1, %p58;
	xor.b32  	%r785, %r270, %r780;
	setp.gt.s32 	%p59, %r781, -1;
	selp.b32 	%r271, -2147483648, -1, %p59;
	xor.b32  	%r784, %r271, %r781;
	shr.u32 	%r80, %r2, 5;
	shl.b32 	%r272, %r2, 2;
	mov.u32 	%r273, _ZZN3cub18CUB_300001_SM_10006detail10radix_sort31DeviceRadixSortSingleTileKernelINS1_5radix10policy_hubIffyE10Policy1000ELNS0_9SortOrderE1EffyNS1_21identity_decomposer_tEEEvPKT1_PSA_PKT2_PSE_T3_iiT4_E12temp_storage;
	add.s32 	%r81, %r273, %r272;
	shl.b32 	%r274, %r2, 7;
	add.s32 	%r82, %r81, %r274;
	shl.b32 	%r275, %r80, 2;
	add.s32 	%r276, %r273, %r275;
	add.s32 	%r83, %r276, 33792;
	mad.lo.s32 	%r84, %r2, -56, %r82;
	add.s32 	%r783, %r228, 6;
	sub.s32 	%r782, %r229, %r228;
$L__BB6_77:
	add.s32 	%r336, %r783, -6;
	min.s32 	%r279, %r782, 6;
	mov.b32 	%r365, 0;
	st.shared.u32 	[%r81], %r365;
	st.shared.u32 	[%r81+1024], %r365;
	st.shared.u32 	[%r81+2048], %r365;
	st.shared.u32 	[%r81+3072], %r365;
	st.shared.u32 	[%r81+4096], %r365;
	st.shared.u32 	[%r81+5120], %r365;
	st.shared.u32 	[%r81+6144], %r365;
	st.shared.u32 	[%r81+7168], %r365;
	st.shared.u32 	[%r81+8192], %r365;
	st.shared.u32 	[%r81+9216], %r365;
	st.shared.u32 	[%r81+10240], %r365;
	st.shared.u32 	[%r81+11264], %r365;
	st.shared.u32 	[%r81+12288], %r365;
	st.shared.u32 	[%r81+13312], %r365;
	st.shared.u32 	[%r81+14336], %r365;
	st.shared.u32 	[%r81+15360], %r365;
	st.shared.u32 	[%r81+16384], %r365;
	st.shared.u32 	[%r81+17408], %r365;
	st.shared.u32 	[%r81+18432], %r365;
	st.shared.u32 	[%r81+19456], %r365;
	st.shared.u32 	[%r81+20480], %r365;
	st.shared.u32 	[%r81+21504], %r365;
	st.shared.u32 	[%r81+22528], %r365;
	st.shared.u32 	[%r81+23552], %r365;
	st.shared.u32 	[%r81+24576], %r365;
	st.shared.u32 	[%r81+25600], %r365;
	st.shared.u32 	[%r81+26624], %r365;
	st.shared.u32 	[%r81+27648], %r365;
	st.shared.u32 	[%r81+28672], %r365;
	st.shared.u32 	[%r81+29696], %r365;
	st.shared.u32 	[%r81+30720], %r365;
	st.shared.u32 	[%r81+31744], %r365;
	st.shared.u32 	[%r81+32768], %r365;
	// begin inline asm
	bmsk.clamp.b32 %r277, %r365, %r279;
	// end inline asm
	setp.eq.s32 	%p60, %r802, 2147483647;
	selp.b32 	%r281, -2147483648, %r802, %p60;
	// begin inline asm
	shr.b32 %r280, %r281, %r336;
	// end inline asm
	and.b32  	%r368, %r277, %r280;
	shl.b32 	%r369, %r368, 10;
	not.b32 	%r370, %r369;
	and.b32  	%r371, %r370, 31744;
	add.s32 	%r372, %r81, %r371;
	shr.u32 	%r373, %r368, 4;
	and.b32  	%r374, %r373, 268435454;
	sub.s32 	%r109, %r372, %r374;
	ld.shared.u16 	%rs1, [%r109+2];
	add.s16 	%rs20, %rs1, 1;
	st.shared.u16 	[%r109+2], %rs20;
	setp.eq.s32 	%p61, %r801, 2147483647;
	selp.b32 	%r284, -2147483648, %r801, %p61;
	// begin inline asm
	shr.b32 %r283, %r284, %r336;
	// end inline asm
	and.b32  	%r375, %r277, %r283;
	shl.b32 	%r376, %r375, 10;
	not.b32 	%r377, %r376;
	and.b32  	%r378, %r377, 31744;
	add.s32 	%r379, %r81, %r378;
	shr.u32 	%r380, %r375, 4;
	and.b32  	%r381, %r380, 268435454;
	sub.s32 	%r110, %r379, %r381;
	ld.shared.u16 	%rs2, [%r110+2];
	add.s16 	%rs21, %rs2, 1;
	st.shared.u16 	[%r110+2], %rs21;
	setp.eq.s32 	%p62, %r800, 2147483647;
	selp.b32 	%r287, -2147483648, %r800, %p62;
	// begin inline asm
	shr.b32 %r286, %r287, %r336;
	// end inline asm
	and.b32  	%r382, %r277, %r286;
	shl.b32 	%r383, %r382, 10;
	not.b32 	%r384, %r383;
	and.b32  	%r385, %r384, 31744;
	add.s32 	%r386, %r81, %r385;
	shr.u32 	%r387, %r382, 4;
	and.b32  	%r388, %r387, 268435454;
	sub.s32 	%r111, %r386, %r388;
	ld.shared.u16 	%rs3, [%r111+2];
	add.s16 	%rs22, %rs3, 1;
	st.shared.u16 	[%r111+2], %rs22;
	setp.eq.s32 	%p63, %r799, 2147483647;
	selp.b32 	%r290, -2147483648, %r799, %p63;
	// begin inline asm
	shr.b32 %r289, %r290, %r336;
	// end inline asm
	and.b32  	%r389, %r277, %r289;
	shl.b32 	%r390, %r389, 10;
	not.b32 	%r391, %r390;
	and.b32  	%r392, %r391, 31744;
	add.s32 	%r393, %r81, %r392;
	shr.u32 	%r394, %r389, 4;
	and.b32  	%r395, %r394, 268435454;
	sub.s32 	%r112, %r393, %r395;
	ld.shared.u16 	%rs4, [%r112+2];
	add.s16 	%rs23, %rs4, 1;
	st.shared.u16 	[%r112+2], %rs23;
	setp.eq.s32 	%p64, %r798, 2147483647;
	selp.b32 	%r293, -2147483648, %r798, %p64;
	// begin inline asm
	shr.b32 %r292, %r293, %r336;
	// end inline asm
	and.b32  	%r396, %r277, %r292;
	shl.b32 	%r397, %r396, 10;
	not.b32 	%r398, %r397;
	and.b32  	%r399, %r398, 31744;
	add.s32 	%r400, %r81, %r399;
	shr.u32 	%r401, %r396, 4;
	and.b32  	%r402, %r401, 268435454;
	sub.s32 	%r113, %r400, %r402;
	ld.shared.u16 	%rs5, [%r113+2];
	add.s16 	%rs24, %rs5, 1;
	st.shared.u16 	[%r113+2], %rs24;
	setp.eq.s32 	%p65, %r797, 2147483647;
	selp.b32 	%r296, -2147483648, %r797, %p65;
	// begin inline asm
	shr.b32 %r295, %r296, %r336;
	// end inline asm
	and.b32  	%r403, %r277, %r295;
	shl.b32 	%r404, %r403, 10;
	not.b32 	%r405, %r404;
	and.b32  	%r406, %r405, 31744;
	add.s32 	%r407, %r81, %r406;
	shr.u32 	%r408, %r403, 4;
	and.b32  	%r409, %r408, 268435454;
	sub.s32 	%r114, %r407, %r409;
	ld.shared.u16 	%rs6, [%r114+2];
	add.s16 	%rs25, %rs6, 1;
	st.shared.u16 	[%r114+2], %rs25;
	setp.eq.s32 	%p66, %r796, 2147483647;
	selp.b32 	%r299, -2147483648, %r796, %p66;
	// begin inline asm
	shr.b32 %r298, %r299, %r336;
	// end inline asm
	and.b32  	%r410, %r277, %r298;
	shl.b32 	%r411, %r410, 10;
	not.b32 	%r412, %r411;
	and.b32  	%r413, %r412, 31744;
	add.s32 	%r414, %r81, %r413;
	shr.u32 	%r415, %r410, 4;
	and.b32  	%r416, %r415, 268435454;
	sub.s32 	%r115, %r414, %r416;
	ld.shared.u16 	%rs7, [%r115+2];
	add.s16 	%rs26, %rs7, 1;
	st.shared.u16 	[%r115+2], %rs26;
	setp.eq.s32 	%p67, %r795, 2147483647;
	selp.b32 	%r302, -2147483648, %r795, %p67;
	// begin inline asm
	shr.b32 %r301, %r302, %r336;
	// end inline asm
	and.b32  	%r417, %r277, %r301;
	shl.b32 	%r418, %r417, 10;
	not.b32 	%r419, %r418;
	and.b32  	%r420, %r419, 31744;
	add.s32 	%r421, %r81, %r420;
	shr.u32 	%r422, %r417, 4;
	and.b32  	%r423, %r422, 268435454;
	sub.s32 	%r116, %r421, %r423;
	ld.shared.u16 	%rs8, [%r116+2];
	add.s16 	%rs27, %rs8, 1;
	st.shared.u16 	[%r116+2], %rs27;
	setp.eq.s32 	%p68, %r794, 2147483647;
	selp.b32 	%r305, -2147483648, %r794, %p68;
	// begin inline asm
	shr.b32 %r304, %r305, %r336;
	// end inline asm
	and.b32  	%r424, %r277, %r304;
	shl.b32 	%r425, %r424, 10;
	not.b32 	%r426, %r425;
	and.b32  	%r427, %r426, 31744;
	add.s32 	%r428, %r81, %r427;
	shr.u32 	%r429, %r424, 4;
	and.b32  	%r430, %r429, 268435454;
	sub.s32 	%r117, %r428, %r430;
	ld.shared.u16 	%rs9, [%r117+2];
	add.s16 	%rs28, %rs9, 1;
	st.shared.u16 	[%r117+2], %rs28;
	setp.eq.s32 	%p69, %r793, 2147483647;
	selp.b32 	%r308, -2147483648, %r793, %p69;
	// begin inline asm
	shr.b32 %r307, %r308, %r336;
	// end inline asm
	and.b32  	%r431, %r277, %r307;
	shl.b32 	%r432, %r431, 10;
	not.b32 	%r433, %r432;
	and.b32  	%r434, %r433, 31744;
	add.s32 	%r435, %r81, %r434;
	shr.u32 	%r436, %r431, 4;
	and.b32  	%r437, %r436, 268435454;
	sub.s32 	%r118, %r435, %r437;
	ld.shared.u16 	%rs10, [%r118+2];
	add.s16 	%rs29, %rs10, 1;
	st.shared.u16 	[%r118+2], %rs29;
	setp.eq.s32 	%p70, %r792, 2147483647;
	selp.b32 	%r311, -2147483648, %r792, %p70;
	// begin inline asm
	shr.b32 %r310, %r311, %r336;
	// end inline asm
	and.b32  	%r438, %r277, %r310;
	shl.b32 	%r439, %r438, 10;
	not.b32 	%r440, %r439;
	and.b32  	%r441, %r440, 31744;
	add.s32 	%r442, %r81, %r441;
	shr.u32 	%r443, %r438, 4;
	and.b32  	%r444, %r443, 268435454;
	sub.s32 	%r119, %r442, %r444;
	ld.shared.u16 	%rs11, [%r119+2];
	add.s16 	%rs30, %rs11, 1;
	st.shared.u16 	[%r119+2], %rs30;
	setp.eq.s32 	%p71, %r791, 2147483647;
	selp.b32 	%r314, -2147483648, %r791, %p71;
	// begin inline asm
	shr.b32 %r313, %r314, %r336;
	// end inline asm
	and.b32  	%r445, %r277, %r313;
	shl.b32 	%r446, %r445, 10;
	not.b32 	%r447, %r446;
	and.b32  	%r448, %r447, 31744;
	add.s32 	%r449, %r81, %r448;
	shr.u32 	%r450, %r445, 4;
	and.b32  	%r451, %r450, 268435454;
	sub.s32 	%r120, %r449, %r451;
	ld.shared.u16 	%rs12, [%r120+2];
	add.s16 	%rs31, %rs12, 1;
	st.shared.u16 	[%r120+2], %rs31;
	setp.eq.s32 	%p72, %r790, 2147483647;
	selp.b32 	%r317, -2147483648, %r790, %p72;
	// begin inline asm
	shr.b32 %r316, %r317, %r336;
	// end inline asm
	and.b32  	%r452, %r277, %r316;
	shl.b32 	%r453, %r452, 10;
	not.b32 	%r454, %r453;
	and.b32  	%r455, %r454, 31744;
	add.s32 	%r456, %r81, %r455;
	shr.u32 	%r457, %r452, 4;
	and.b32  	%r458, %r457, 268435454;
	sub.s32 	%r121, %r456, %r458;
	ld.shared.u16 	%rs13, [%r121+2];
	add.s16 	%rs32, %rs13, 1;
	st.shared.u16 	[%r121+2], %rs32;
	setp.eq.s32 	%p73, %r789, 2147483647;
	selp.b32 	%r320, -2147483648, %r789, %p73;
	// begin inline asm
	shr.b32 %r319, %r320, %r336;
	// end inline asm
	and.b32  	%r459, %r277, %r319;
	shl.b32 	%r460, %r459, 10;
	not.b32 	%r461, %r460;
	and.b32  	%r462, %r461, 31744;
	add.s32 	%r463, %r81, %r462;
	shr.u32 	%r464, %r459, 4;
	and.b32  	%r465, %r464, 268435454;
	sub.s32 	%r122, %r463, %r465;
	ld.shared.u16 	%rs14, [%r122+2];
	add.s16 	%rs33, %rs14, 1;
	st.shared.u16 	[%r122+2], %rs33;
	setp.eq.s32 	%p74, %r788, 2147483647;
	selp.b32 	%r323, -2147483648, %r788, %p74;
	// begin inline asm
	shr.b32 %r322, %r323, %r336;
	// end inline asm
	and.b32  	%r466, %r277, %r322;
	shl.b32 	%r467, %r466, 10;
	not.b32 	%r468, %r467;
	and.b32  	%r469, %r468, 31744;
	add.s32 	%r470, %r81, %r469;
	shr.u32 	%r471, %r466, 4;
	and.b32  	%r472, %r471, 268435454;
	sub.s32 	%r123, %r470, %r472;
	ld.shared.u16 	%rs15, [%r123+2];
	add.s16 	%rs34, %rs15, 1;
	st.shared.u16 	[%r123+2], %rs34;
	setp.eq.s32 	%p75, %r787, 2147483647;
	selp.b32 	%r326, -2147483648, %r787, %p75;
	// begin inline asm
	shr.b32 %r325, %r326, %r336;
	// end inline asm
	and.b32  	%r473, %r277, %r325;
	shl.b32 	%r474, %r473, 10;
	not.b32 	%r475, %r474;
	and.b32  	%r476, %r475, 31744;
	add.s32 	%r477, %r81, %r476;
	shr.u32 	%r478, %r473, 4;
	and.b32  	%r479, %r478, 268435454;
	sub.s32 	%r124, %r477, %r479;
	ld.shared.u16 	%rs16, [%r124+2];
	add.s16 	%rs35, %rs16, 1;
	st.shared.u16 	[%r124+2], %rs35;
	setp.eq.s32 	%p76, %r786, 2147483647;
	selp.b32 	%r329, -2147483648, %r786, %p76;
	// begin inline asm
	shr.b32 %r328, %r329, %r336;
	// end inline asm
	and.b32  	%r480, %r277, %r328;
	shl.b32 	%r481, %r480, 10;
	not.b32 	%r482, %r481;
	and.b32  	%r483, %r482, 31744;
	add.s32 	%r484, %r81, %r483;
	shr.u32 	%r485, %r480, 4;
	and.b32  	%r486, %r485, 268435454;
	sub.s32 	%r125, %r484, %r486;
	ld.shared.u16 	%rs17, [%r125+2];
	add.s16 	%rs36, %rs17, 1;
	st.shared.u16 	[%r125+2], %rs36;
	setp.eq.s32 	%p77, %r785, 2147483647;
	selp.b32 	%r332, -2147483648, %r785, %p77;
	// begin inline asm
	shr.b32 %r331, %r332, %r336;
	// end inline asm
	and.b32  	%r487, %r277, %r331;
	shl.b32 	%r488, %r487, 10;
	not.b32 	%r489, %r488;
	and.b32  	%r490, %r489, 31744;
	add.s32 	%r491, %r81, %r490;
	shr.u32 	%r492, %r487, 4;
	and.b32  	%r493, %r492, 268435454;
	sub.s32 	%r126, %r491, %r493;
	ld.shared.u16 	%rs18, [%r126+2];
	add.s16 	%rs37, %rs18, 1;
	st.shared.u16 	[%r126+2], %rs37;
	setp.eq.s32 	%p78, %r784, 2147483647;
	selp.b32 	%r335, -2147483648, %r784, %p78;
	// begin inline asm
	shr.b32 %r334, %r335, %r336;
	// end inline asm
	and.b32  	%r494, %r277, %r334;
	shl.b32 	%r495, %r494, 10;
	not.b32 	%r496, %r495;
	and.b32  	%r497, %r496, 31744;
	add.s32 	%r498, %r81, %r497;
	shr.u32 	%r499, %r494, 4;
	and.b32  	%r500, %r499, 268435454;
	sub.s32 	%r127, %r498, %r500;
	ld.shared.u16 	%rs19, [%r127+2];
	add.s16 	%rs38, %rs19, 1;
	st.shared.u16 	[%r127+2], %rs38;
	bar.sync 	0;
	ld.shared.u32 	%r128, [%r82];
	ld.shared.u32 	%r501, [%r82+4];
	ld.shared.u32 	%r502, [%r82+8];
	ld.shared.u32 	%r503, [%r82+12];
	ld.shared.u32 	%r504, [%r82+16];
	ld.shared.u32 	%r505, [%r82+20];
	ld.shared.u32 	%r506, [%r82+24];
	ld.shared.u32 	%r507, [%r82+28];
	ld.shared.u32 	%r508, [%r82+32];
	ld.shared.u32 	%r509, [%r82+36];
	ld.shared.u32 	%r510, [%r82+40];
	ld.shared.u32 	%r511, [%r82+44];
	ld.shared.u32 	%r512, [%r82+48];
	ld.shared.u32 	%r513, [%r82+52];
	ld.shared.u32 	%r514, [%r82+56];
	ld.shared.u32 	%r515, [%r82+60];
	ld.shared.u32 	%r516, [%r82+64];
	ld.shared.u32 	%r517, [%r82+68];
	ld.shared.u32 	%r518, [%r82+72];
	ld.shared.u32 	%r519, [%r82+76];
	ld.shared.u32 	%r520, [%r82+80];
	ld.shared.u32 	%r521, [%r82+84];
	ld.shared.u32 	%r522, [%r82+88];
	ld.shared.u32 	%r523, [%r82+92];
	ld.shared.u32 	%r524, [%r82+96];
	ld.shared.u32 	%r525, [%r82+100];
	ld.shared.u32 	%r526, [%r82+104];
	ld.shared.u32 	%r527, [%r82+108];
	ld.shared.u32 	%r528, [%r82+112];
	ld.shared.u32 	%r529, [%r82+116];
	ld.shared.u32 	%r530, [%r82+120];
	ld.shared.u32 	%r531, [%r82+124];
	ld.shared.u32 	%r532, [%r82+128];
	add.s32 	%r129, %r501, %r128;
	add.s32 	%r130, %r502, %r129;
	add.s32 	%r131, %r503, %r130;
	add.s32 	%r132, %r504, %r131;
	add.s32 	%r133, %r505, %r132;
	add.s32 	%r134, %r506, %r133;
	add.s32 	%r135, %r507, %r134;
	add.s32 	%r136, %r508, %r135;
	add.s32 	%r137, %r509, %r136;
	add.s32 	%r138, %r510, %r137;
	add.s32 	%r139, %r511, %r138;
	add.s32 	%r140, %r512, %r139;
	add.s32 	%r141, %r513, %r140;
	add.s32 	%r142, %r514, %r141;
	add.s32 	%r143, %r515, %r142;
	add.s32 	%r144, %r516, %r143;
	add.s32 	%r145, %r517, %r144;
	add.s32 	%r146, %r518, %r145;
	add.s32 	%r147, %r519, %r146;
	add.s32 	%r148, %r520, %r147;
	add.s32 	%r149, %r521, %r148;
	add.s32 	%r150, %r522, %r149;
	add.s32 	%r151, %r523, %r150;
	add.s32 	%r152, %r524, %r151;
	add.s32 	%r153, %r525, %r152;
	add.s32 	%r154, %r526, %r153;
	add.s32 	%r155, %r527, %r154;
	add.s32 	%r156, %r528, %r155;
	add.s32 	%r157, %r529, %r156;
	add.s32 	%r158, %r530, %r157;
	add.s32 	%r159, %r531, %r158;
	add.s32 	%r342, %r532, %r159;
	// begin inline asm
	mov.u32 %r337, %laneid;
	// end inline asm
	mov.b32 	%r340, 1;
	mov.b32 	%r367, -1;
	// begin inline asm
	{  .reg .u32 r0;  .reg .pred p;  shfl.sync.up.b32 r0|p, %r342, %r340, %r365, %r367;  @p add.u32 r0, r0, %r342;  mov.u32 %r338, r0;}
	// end inline asm
	mov.b32 	%r346, 2;
	// begin inline asm
	{  .reg .u32 r0;  .reg .pred p;  shfl.sync.up.b32 r0|p, %r338, %r346, %r365, %r367;  @p add.u32 r0, r0, %r338;  mov.u32 %r344, r0;}
	// end inline asm
	mov.b32 	%r352, 4;
	// begin inline asm
	{  .reg .u32 r0;  .reg .pred p;  shfl.sync.up.b32 r0|p, %r344, %r352, %r365, %r367;  @p add.u32 r0, r0, %r344;  mov.u32 %r350, r0;}
	// end inline asm
	mov.b32 	%r358, 8;
	// begin inline asm
	{  .reg .u32 r0;  .reg .pred p;  shfl.sync.up.b32 r0|p, %r350, %r358, %r365, %r367;  @p add.u32 r0, r0, %r350;  mov.u32 %r356, r0;}
	// end inline asm
	mov.b32 	%r364, 16;
	// begin inline asm
	{  .reg .u32 r0;  .reg .pred p;  shfl.sync.up.b32 r0|p, %r356, %r364, %r365, %r367;  @p add.u32 r0, r0, %r356;  mov.u32 %r362, r0;}
	// end inline asm
	setp.ne.s32 	%p79, %r337, 31;
	@%p79 bra 	$L__BB6_79;
	st.shared.u32 	[%r83], %r362;
$L__BB6_79:
	sub.s32 	%r533, %r362, %r342;
	setp.gt.u32 	%p80, %r2, 31;
	setp.eq.s32 	%p81, %r80, 7;
	setp.eq.s32 	%p82, %r80, 6;
	setp.eq.s32 	%p83, %r80, 5;
	setp.eq.s32 	%p84, %r80, 4;
	setp.eq.s32 	%p85, %r80, 3;
	setp.eq.s32 	%p86, %r80, 2;
	setp.eq.s32 	%p87, %r80, 1;
	bar.sync 	0;
	ld.shared.v4.u32 	{%r534, %r535, %r536, %r537}, [_ZZN3cub18CUB_300001_SM_10006detail10radix_sort31DeviceRadixSortSingleTileKernelINS1_5radix10policy_hubIffyE10Policy1000ELNS0_9SortOrderE1EffyNS1_21identity_decomposer_tEEEvPKT1_PSA_PKT2_PSE_T3_iiT4_E12temp_storage+33792];
	selp.b32 	%r538, %r534, %r803, %p87;
	add.s32 	%r539, %r535, %r534;
	selp.b32 	%r540, %r539, %r538, %p86;
	add.s32 	%r541, %r539, %r536;
	selp.b32 	%r542, %r541, %r540, %p85;
	add.s32 	%r543, %r541, %r537;
	selp.b32 	%r544, %r543, %r542, %p84;
	ld.shared.v4.u32 	{%r545, %r546, %r547, %r548}, [_ZZN3cub18CUB_300001_SM_10006detail10radix_sort31DeviceRadixSortSingleTileKernelINS1_5radix10policy_hubIffyE10Policy1000ELNS0_9SortOrderE1EffyNS1_21identity_decomposer_tEEEvPKT1_PSA_PKT2_PSE_T3_iiT4_E12temp_storage+33808];
	add.s32 	%r549, %r543, %r545;
	selp.b32 	%r550, %r549, %r544, %p83;
	add.s32 	%r551, %r549, %r546;
	selp.b32 	%r552, %r551, %r550, %p82;
	add.s32 	%r553, %r551, %r547;
	selp.b32 	%r803, %r553, %r552, %p81;
	add.s32 	%r164, %r553, %r548;
	setp.ne.s32 	%p88, %r337, 0;
	selp.b32 	%r554, %r533, 0, %p88;
	add.s32 	%r555, %r803, %r554;
	or.pred  	%p89, %p80, %p88;
	selp.b32 	%r804, %r555, %r533, %p80;
	@%p89 bra 	$L__BB6_81;
	shl.b32 	%r804, %r164, 16;
	st.shared.u32 	[_ZZN3cub18CUB_300001_SM_10006detail10radix_sort31DeviceRadixSortSingleTileKernelINS1_5radix10policy_hubIffyE10Policy1000ELNS0_9SortOrderE1EffyNS1_21identity_decomposer_tEEEvPKT1_PSA_PKT2_PSE_T3_iiT4_E12temp_storage+33832], %r804;
$L__BB6_81:
	setp.eq.s32 	%p90, %r2, 0;
	bar.sync 	0;
	ld.shared.u32 	%r556, [_ZZN3cub18CUB_300001_SM_10006detail10radix_sort31DeviceRadixSortSingleTileKernelINS1_5radix10policy_hubIffyE10Policy1000ELNS0_9SortOrderE1EffyNS1_21identity_decomposer_tEEEvPKT1_PSA_PKT2_PSE_T3_iiT4_E12temp_storage+33832];
	selp.b32 	%r557, 0, %r556, %p90;
	add.s32 	%r558, %r804, %r557;
	add.s32 	%r559, %r128, %r558;
	add.s32 	%r560, %r129, %r558;
	add.s32 	%r561, %r130, %r558;
	add.s32 	%r562, %r131, %r558;
	add.s32 	%r563, %r132, %r558;
	add.s32 	%r564, %r133, %r558;
	add.s32 	%r565, %r134, %r558;
	add.s32 	%r566, %r135, %r558;
	add.s32 	%r567, %r136, %r558;
	add.s32 	%r568, %r137, %r558;
	add.s32 	%r569, %r138, %r558;
	add.s32 	%r570, %r139, %r558;
	add.s32 	%r571, %r140, %r558;
	add.s32 	%r572, %r141, %r558;
	add.s32 	%r573, %r142, %r558;
	add.s32 	%r574, %r143, %r558;
	add.s32 	%r575, %r144, %r558;
	add.s32 	%r576, %r145, %r558;
	add.s32 	%r577, %r146, %r558;
	add.s32 	%r578, %r147, %r558;
	add.s32 	%r579, %r148, %r558;
	add.s32 	%r580, %r149, %r558;
	add.s32 	%r581, %r150, %r558;
	add.s32 	%r582, %r151, %r558;
	add.s32 	%r583, %r152, %r558;
	add.s32 	%r584, %r153, %r558;
	add.s32 	%r585, %r154, %r558;
	add.s32 	%r586, %r155, %r558;
	add.s32 	%r587, %r156, %r558;
	add.s32 	%r588, %r157, %r558;
	add.s32 	%r589, %r158, %r558;
	add.s32 	%r590, %r159, %r558;
	st.shared.u32 	[%r82], %r558;
	st.shared.u32 	[%r82+4], %r559;
	st.shared.u32 	[%r82+8], %r560;
	st.shared.u32 	[%r82+12], %r561;
	st.shared.u32 	[%r82+16], %r562;
	st.shared.u32 	[%r82+20], %r563;
	st.shared.u32 	[%r82+24], %r564;
	st.shared.u32 	[%r82+28], %r565;
	st.shared.u32 	[%r82+32], %r566;
	st.shared.u32 	[%r82+36], %r567;
	st.shared.u32 	[%r82+40], %r568;
	st.shared.u32 	[%r82+44], %r569;
	st.shared.u32 	[%r82+48], %r570;
	st.shared.u32 	[%r82+52], %r571;
	st.shared.u32 	[%r82+56], %r572;
	st.shared.u32 	[%r82+60], %r573;
	st.shared.u32 	[%r82+64], %r574;
	st.shared.u32 	[%r82+68], %r575;
	st.shared.u32 	[%r82+72], %r576;
	st.shared.u32 	[%r82+76], %r577;
	st.shared.u32 	[%r82+80], %r578;
	st.shared.u32 	[%r82+84], %r579;
	st.shared.u32 	[%r82+88], %r580;
	st.shared.u32 	[%r82+92], %r581;
	st.shared.u32 	[%r82+96], %r582;
	st.shared.u32 	[%r82+100], %r583;
	st.shared.u32 	[%r82+104], %r584;
	st.shared.u32 	[%r82+108], %r585;
	st.shared.u32 	[%r82+112], %r586;
	st.shared.u32 	[%r82+116], %r587;
	st.shared.u32 	[%r82+120], %r588;
	st.shared.u32 	[%r82+124], %r589;
	st.shared.u32 	[%r82+128], %r590;
	bar.sync 	0;
	cvt.u32.u16 	%r591, %rs1;
	ld.shared.u16 	%r592, [%r109+2];
	add.s32 	%r168, %r592, %r591;
	cvt.u32.u16 	%r593, %rs2;
	ld.shared.u16 	%r594, [%r110+2];
	add.s32 	%r169, %r594, %r593;
	cvt.u32.u16 	%r595, %rs3;
	ld.shared.u16 	%r596, [%r111+2];
	add.s32 	%r170, %r596, %r595;
	cvt.u32.u16 	%r597, %rs4;
	ld.shared.u16 	%r598, [%r112+2];
	add.s32 	%r171, %r598, %r597;
	cvt.u32.u16 	%r599, %rs5;
	ld.shared.u16 	%r600, [%r113+2];
	add.s32 	%r172, %r600, %r599;
	cvt.u32.u16 	%r601, %rs6;
	ld.shared.u16 	%r602, [%r114+2];
	add.s32 	%r173, %r602, %r601;
	cvt.u32.u16 	%r603, %rs7;
	ld.shared.u16 	%r604, [%r115+2];
	add.s32 	%r174, %r604, %r603;
	cvt.u32.u16 	%r605, %rs8;
	ld.shared.u16 	%r606, [%r116+2];
	add.s32 	%r175, %r606, %r605;
	cvt.u32.u16 	%r607, %rs9;
	ld.shared.u16 	%r608, [%r117+2];
	add.s32 	%r176, %r608, %r607;
	cvt.u32.u16 	%r609, %rs10;
	ld.shared.u16 	%r610, [%r118+2];
	add.s32 	%r177, %r610, %r609;
	cvt.u32.u16 	%r611, %rs11;
	ld.shared.u16 	%r612, [%r119+2];
	add.s32 	%r178, %r612, %r611;
	cvt.u32.u16 	%r613, %rs12;
	ld.shared.u16 	%r614, [%r120+2];
	add.s32 	%r179, %r614, %r613;
	cvt.u32.u16 	%r615, %rs13;
	ld.shared.u16 	%r616, [%r121+2];
	add.s32 	%r180, %r616, %r615;
	cvt.u32.u16 	%r617, %rs14;
	ld.shared.u16 	%r618, [%r122+2];
	add.s32 	%r181, %r618, %r617;
	cvt.u32.u16 	%r619, %rs15;
	ld.shared.u16 	%r620, [%r123+2];
	add.s32 	%r182, %r620, %r619;
	cvt.u32.u16 	%r621, %rs16;
	ld.shared.u16 	%r622, [%r124+2];
	add.s32 	%r183, %r622, %r621;
	cvt.u32.u16 	%r623, %rs17;
	ld.shared.u16 	%r624, [%r125+2];
	add.s32 	%r184, %r624, %r623;
	cvt.u32.u16 	%r625, %rs18;
	ld.shared.u16 	%r626, [%r126+2];
	add.s32 	%r185, %r626, %r625;
	cvt.u32.u16 	%r627, %rs19;
	ld.shared.u16 	%r628, [%r127+2];
	add.s32 	%r186, %r628, %r627;
	bar.sync 	0;
	setp.lt.s32 	%p91, %r783, %r229;
	@%p91 bra 	$L__BB6_121;
	cvt.u64.u32 	%rd15, %r2;
	shl.b32 	%r629, %r168, 2;
	mov.u32 	%r630, _ZZN3cub18CUB_300001_SM_10006detail10radix_sort31DeviceRadixSortSingleTileKernelINS1_5radix10policy_hubIffyE10Policy1000ELNS0_9SortOrderE1EffyNS1_21identity_decomposer_tEEEvPKT1_PSA_PKT2_PSE_T3_iiT4_E12temp_storage;
	add.s32 	%r631, %r630, %r629;
	st.shared.u32 	[%r631], %r802;
	shl.b32 	%r632, %r169, 2;
	add.s32 	%r633, %r630, %r632;
	st.shared.u32 	[%r633], %r801;
	shl.b32 	%r634, %r170, 2;
	add.s32 	%r635, %r630, %r634;
	st.shared.u32 	[%r635], %r800;
	shl.b32 	%r636, %r171, 2;
	add.s32 	%r637, %r630, %r636;
	st.shared.u32 	[%r637], %r799;
	shl.b32 	%r638, %r172, 2;
	add.s32 	%r639, %r630, %r638;
	st.shared.u32 	[%r639], %r798;
	shl.b32 	%r640, %r173, 2;
	add.s32 	%r641, %r630, %r640;
	st.shared.u32 	[%r641], %r797;
	shl.b32 	%r642, %r174, 2;
	add.s32 	%r643, %r630, %r642;
	st.shared.u32 	[%r643], %r796;
	shl.b32 	%r644, %r175, 2;
	add.s32 	%r645, %r630, %r644;
	st.shared.u32 	[%r645], %r795;
	shl.b32 	%r646, %r176, 2;
	add.s32 	%r647, %r630, %r646;
	st.shared.u32 	[%r647], %r794;
	shl.b32 	%r648, %r177, 2;
	add.s32 	%r649, %r630, %r648;
	st.shared.u32 	[%r649], %r793;
	shl.b32 	%r650, %r178, 2;
	add.s32 	%r651, %r630, %r650;
	st.shared.u32 	[%r651], %r792;
	shl.b32 	%r652, %r179, 2;
	add.s32 	%r653, %r630, %r652;
	st.shared.u32 	[%r653], %r791;
	shl.b32 	%r654, %r180, 2;
	add.s32 	%r655, %r630, %r654;
	st.shared.u32 	[%r655], %r790;
	shl.b32 	%r656, %r181, 2;
	add.s32 	%r657, %r630, %r656;
	st.shared.u32 	[%r657], %r789;
	shl.b32 	%r658, %r182, 2;
	add.s32 	%r659, %r630, %r658;
	st.shared.u32 	[%r659], %r788;
	shl.b32 	%r660, %r183, 2;
	add.s32 	%r661, %r630, %r660;
	st.shared.u32 	[%r661], %r787;
	shl.b32 	%r662, %r184, 2;
	add.s32 	%r663, %r630, %r662;
	st.shared.u32 	[%r663], %r786;
	shl.b32 	%r664, %r185, 2;
	add.s32 	%r665, %r630, %r664;
	st.shared.u32 	[%r665], %r785;
	shl.b32 	%r666, %r186, 2;
	add.s32 	%r667, %r630, %r666;
	st.shared.u32 	[%r667], %r784;
	bar.sync 	0;
	mad.lo.s32 	%r187, %r2, -72, %r84;
	ld.shared.u32 	%r188, [%r187];
	ld.shared.u32 	%r189, [%r187+1024];
	ld.shared.u32 	%r190, [%r187+2048];
	ld.shared.u32 	%r191, [%r187+3072];
	ld.shared.u32 	%r192, [%r187+4096];
	ld.shared.u32 	%r193, [%r187+5120];
	ld.shared.u32 	%r194, [%r187+6144];
	ld.shared.u32 	%r195, [%r187+7168];
	ld.shared.u32 	%r196, [%r187+8192];
	ld.shared.u32 	%r197, [%r187+9216];
	ld.shared.u32 	%r198, [%r187+10240];
	ld.shared.u32 	%r199, [%r187+11264];
	ld.shared.u32 	%r200, [%r187+12288];
	ld.shared.u32 	%r201, [%r187+13312];
	ld.shared.u32 	%r202, [%r187+14336];
	ld.shared.u32 	%r203, [%r187+15360];
	ld.shared.u32 	%r204, [%r187+16384];
	ld.shared.u32 	%r205, [%r187+17408];
	ld.shared.u32 	%r206, [%r187+18432];
	bar.sync 	0;
	st.shared.f32 	[%r631], %f152;
	st.shared.f32 	[%r633], %f151;
	st.shared.f32 	[%r635], %f150;
	st.shared.f32 	[%r637], %f149;
	st.shared.f32 	[%r639], %f148;
	st.shared.f32 	[%r641], %f147;
	st.shared.f32 	[%r643], %f146;
	st.shared.f32 	[%r645], %f145;
	st.shared.f32 	[%r647], %f144;
	st.shared.f32 	[%r649], %f143;
	st.shared.f32 	[%r651], %f142;
	st.shared.f32 	[%r653], %f141;
	st.shared.f32 	[%r655], %f140;
	st.shared.f32 	[%r657], %f139;
	st.shared.f32 	[%r659], %f138;
	st.shared.f32 	[%r661], %f137;
	st.shared.f32 	[%r663], %f136;
	st.shared.f32 	[%r665], %f135;
	st.shared.f32 	[%r667], %f134;
	bar.sync 	0;
	ld.shared.f32 	%f58, [%r187+1024];
	ld.shared.f32 	%f59, [%r187+2048];
	ld.shared.f32 	%f60, [%r187+3072];
	ld.shared.f32 	%f61, [%r187+4096];
	ld.shared.f32 	%f62, [%r187+5120];
	ld.shared.f32 	%f63, [%r187+6144];
	ld.shared.f32 	%f64, [%r187+7168];
	ld.shared.f32 	%f65, [%r187+8192];
	ld.shared.f32 	%f66, [%r187+9216];
	ld.shared.f32 	%f67, [%r187+10240];
	ld.shared.f32 	%f68, [%r187+11264];
	ld.shared.f32 	%f69, [%r187+12288];
	ld.shared.f32 	%f70, [%r187+13312];
	ld.shared.f32 	%f71, [%r187+14336];
	ld.shared.f32 	%f72, [%r187+15360];
	ld.shared.f32 	%f73, [%r187+16384];
	ld.shared.f32 	%f74, [%r187+17408];
	ld.shared.f32 	%f75, [%r187+18432];
	setp.gt.u64 	%p92, %rd2, %rd15;
	cvta.to.global.u64 	%rd16, %rd6;
	mul.wide.u32 	%rd17, %r2, 4;
	add.s64 	%rd4, %rd16, %rd17;
	cvta.to.global.u64 	%rd18, %rd8;
	add.s64 	%rd5, %rd18, %rd17;
	@%p92 bra 	$L__BB6_83;
	bra.uni 	$L__BB6_84;
$L__BB6_83:
	ld.shared.f32 	%f114, [%r187];
	setp.gt.s32 	%p93, %r188, -1;
	selp.b32 	%r668, -1, -2147483648, %p93;
	xor.b32  	%r669, %r668, %r188;
	st.global.u32 	[%rd4], %r669;
	st.global.f32 	[%rd5], %f114;
$L__BB6_84:
	add.s32 	%r670, %r2, 256;
	cvt.u64.u32 	%rd19, %r670;
	setp.le.u64 	%p94, %rd2, %rd19;
	@%p94 bra 	$L__BB6_86;
	setp.gt.s32 	%p95, %r189, -1;
	selp.b32 	%r671, -1, -2147483648, %p95;
	xor.b32  	%r672, %r671, %r189;
	st.global.u32 	[%rd4+1024], %r672;
	st.global.f32 	[%rd5+1024], %f58;
$L__BB6_86:
	add.s32 	%r673, %r2, 512;
	cvt.u64.u32 	%rd20, %r673;
	setp.le.u64 	%p96, %rd2, %rd20;
	@%p96 bra 	$L__BB6_88;
	setp.gt.s32 	%p97, %r190, -1;
	selp.b32 	%r674, -1, -2147483648, %p97;
	xor.b32  	%r675, %r674, %r190;
	st.global.u32 	[%rd4+2048], %r675;
	st.global.f32 	[%rd5+2048], %f59;
$L__BB6_88:
	add.s32 	%r676, %r2, 768;
	cvt.u64.u32 	%rd21, %r676;
	setp.le.u64 	%p98, %rd2, %rd21;
	@%p98 bra 	$L__BB6_90;
	setp.gt.s32 	%p99, %r191, -1;
	selp.b32 	%r677, -1, -2147483648, %p99;
	xor.b32  	%r678, %r677, %r191;
	st.global.u32 	[%rd4+3072], %r678;
	st.global.f32 	[%rd5+3072], %f60;
$L__BB6_90:
	or.b32  	%r679, %r2, 1024;
	cvt.u64.u32 	%rd22, %r679;
	setp.le.u64 	%p100, %rd2, %rd22;
	@%p100 bra 	$L__BB6_92;
	setp.gt.s32 	%p101, %r192, -1;
	selp.b32 	%r680, -1, -2147483648, %p101;
	xor.b32  	%r681, %r680, %r192;
	st.global.u32 	[%rd4+4096], %r681;
	st.global.f32 	[%rd5+4096], %f61;
$L__BB6_92:
	add.s32 	%r682, %r2, 1280;
	cvt.u64.u32 	%rd23, %r682;
	setp.le.u64 	%p102, %rd2, %rd23;
	@%p102 bra 	$L__BB6_94;
	setp.gt.s32 	%p103, %r193, -1;
	selp.b32 	%r683, -1, -2147483648, %p103;
	xor.b32  	%r684, %r683, %r193;
	st.global.u32 	[%rd4+5120], %r684;
	st.global.f32 	[%rd5+5120], %f62;
$L__BB6_94:
	add.s32 	%r685, %r2, 1536;
	cvt.u64.u32 	%rd24, %r685;
	setp.le.u64 	%p104, %rd2, %rd24;
	@%p104 bra 	$L__BB6_96;
	setp.gt.s32 	%p105, %r194, -1;
	selp.b32 	%r686, -1, -2147483648, %p105;
	xor.b32  	%r687, %r686, %r194;
	st.global.u32 	[%rd4+6144], %r687;
	st.global.f32 	[%rd5+6144], %f63;
$L__BB6_96:
	add.s32 	%r688, %r2, 1792;
	cvt.u64.u32 	%rd25, %r688;
	setp.le.u64 	%p106, %rd2, %rd25;
	@%p106 bra 	$L__BB6_98;
	setp.gt.s32 	%p107, %r195, -1;
	selp.b32 	%r689, -1, -2147483648, %p107;
	xor.b32  	%r690, %r689, %r195;
	st.global.u32 	[%rd4+7168], %r690;
	st.global.f32 	[%rd5+7168], %f64;
$L__BB6_98:
	or.b32  	%r691, %r2, 2048;
	cvt.u64.u32 	%rd26, %r691;
	setp.le.u64 	%p108, %rd2, %rd26;
	@%p108 bra 	$L__BB6_100;
	setp.gt.s32 	%p109, %r196, -1;
	selp.b32 	%r692, -1, -2147483648, %p109;
	xor.b32  	%r693, %r692, %r196;
	st.global.u32 	[%rd4+8192], %r693;
	st.global.f32 	[%rd5+8192], %f65;
$L__BB6_100:
	add.s32 	%r694, %r2, 2304;
	cvt.u64.u32 	%rd27, %r694;
	setp.le.u64 	%p110, %rd2, %rd27;
	@%p110 bra 	$L__BB6_102;
	setp.gt.s32 	%p111, %r197, -1;
	selp.b32 	%r695, -1, -2147483648, %p111;
	xor.b32  	%r696, %r695, %r197;
	st.global.u32 	[%rd4+9216], %r696;
	st.global.f32 	[%rd5+9216], %f66;
$L__BB6_102:
	add.s32 	%r697, %r2, 2560;
	cvt.u64.u32 	%rd28, %r697;
	setp.le.u64 	%p112, %rd2, %rd28;
	@%p112 bra 	$L__BB6_104;
	setp.gt.s32 	%p113, %r198, -1;
	selp.b32 	%r698, -1, -2147483648, %p113;
	xor.b32  	%r699, %r698, %r198;
	st.global.u32 	[%rd4+10240], %r699;
	st.global.f32 	[%rd5+10240], %f67;
$L__BB6_104:
	add.s32 	%r700, %r2, 2816;
	cvt.u64.u32 	%rd29, %r700;
	setp.le.u64 	%p114, %rd2, %rd29;
	@%p114 bra 	$L__BB6_106;
	setp.gt.s32 	%p115, %r199, -1;
	selp.b32 	%r701, -1, -2147483648, %p115;
	xor.b32  	%r702, %r701, %r199;
	st.global.u32 	[%rd4+11264], %r702;
	st.global.f32 	[%rd5+11264], %f68;
$L__BB6_106:
	or.b32  	%r703, %r2, 3072;
	cvt.u64.u32 	%rd30, %r703;
	setp.le.u64 	%p116, %rd2, %rd30;
	@%p116 bra 	$L__BB6_108;
	setp.gt.s32 	%p117, %r200, -1;
	selp.b32 	%r704, -1, -2147483648, %p117;
	xor.b32  	%r705, %r704, %r200;
	st.global.u32 	[%rd4+12288], %r705;
	st.global.f32 	[%rd5+12288], %f69;
$L__BB6_108:
	add.s32 	%r706, %r2, 3328;
	cvt.u64.u32 	%rd31, %r706;
	setp.le.u64 	%p118, %rd2, %rd31;
	@%p118 bra 	$L__BB6_110;
	setp.gt.s32 	%p119, %r201, -1;
	selp.b32 	%r707, -1, -2147483648, %p119;
	xor.b32  	%r708, %r707, %r201;
	st.global.u32 	[%rd4+13312], %r708;
	st.global.f32 	[%rd5+13312], %f70;
$L__BB6_110:
	add.s32 	%r709, %r2, 3584;
	cvt.u64.u32 	%rd32, %r709;
	setp.le.u64 	%p120, %rd2, %rd32;
	@%p120 bra 	$L__BB6_112;
	setp.gt.s32 	%p121, %r202, -1;
	selp.b32 	%r710, -1, -2147483648, %p121;
	xor.b32  	%r711, %r710, %r202;
	st.global.u32 	[%rd4+14336], %r711;
	st.global.f32 	[%rd5+14336], %f71;
$L__BB6_112:
	add.s32 	%r712, %r2, 3840;
	cvt.u64.u32 	%rd33, %r712;
	setp.le.u64 	%p122, %rd2, %rd33;
	@%p122 bra 	$L__BB6_114;
	setp.gt.s32 	%p123, %r203, -1;
	selp.b32 	%r713, -1, -2147483648, %p123;
	xor.b32  	%r714, %r713, %r203;
	st.global.u32 	[%rd4+15360], %r714;
	st.global.f32 	[%rd5+15360], %f72;
$L__BB6_114:
	or.b32  	%r715, %r2, 4096;
	cvt.u64.u32 	%rd34, %r715;
	setp.le.u64 	%p124, %rd2, %rd34;
	@%p124 bra 	$L__BB6_116;
	setp.gt.s32 	%p125, %r204, -1;
	selp.b32 	%r716, -1, -2147483648, %p125;
	xor.b32  	%r717, %r716, %r204;
	st.global.u32 	[%rd4+16384], %r717;
	st.global.f32 	[%rd5+16384], %f73;
$L__BB6_116:
	add.s32 	%r718, %r2, 4352;
	cvt.u64.u32 	%rd35, %r718;
	setp.le.u64 	%p126, %rd2, %rd35;
	@%p126 bra 	$L__BB6_118;
	setp.gt.s32 	%p127, %r205, -1;
	selp.b32 	%r719, -1, -2147483648, %p127;
	xor.b32  	%r720, %r719, %r205;
	st.global.u32 	[%rd4+17408], %r720;
	st.global.f32 	[%rd5+17408], %f74;
$L__BB6_118:
	add.s32 	%r721, %r2, 4608;
	cvt.u64.u32 	%rd36, %r721;
	setp.le.u64 	%p128, %rd2, %rd36;
	@%p128 bra 	$L__BB6_120;
	setp.gt.s32 	%p129, %r206, -1;
	selp.b32 	%r722, -1, -2147483648, %p129;
	xor.b32  	%r723, %r722, %r206;
	st.global.u32 	[%rd4+18432], %r723;
	st.global.f32 	[%rd5+18432], %f75;
$L__BB6_120:
	ret;
$L__BB6_121:
	shl.b32 	%r724, %r168, 2;
	mov.u32 	%r725, _ZZN3cub18CUB_300001_SM_10006detail10radix_sort31DeviceRadixSortSingleTileKernelINS1_5radix10policy_hubIffyE10Policy1000ELNS0_9SortOrderE1EffyNS1_21identity_decomposer_tEEEvPKT1_PSA_PKT2_PSE_T3_iiT4_E12temp_storage;
	add.s32 	%r726, %r725, %r724;
	st.shared.u32 	[%r726], %r802;
	shl.b32 	%r727, %r169, 2;
	add.s32 	%r728, %r725, %r727;
	st.shared.u32 	[%r728], %r801;
	shl.b32 	%r729, %r170, 2;
	add.s32 	%r730, %r725, %r729;
	st.shared.u32 	[%r730], %r800;
	shl.b32 	%r731, %r171, 2;
	add.s32 	%r732, %r725, %r731;
	st.shared.u32 	[%r732], %r799;
	shl.b32 	%r733, %r172, 2;
	add.s32 	%r734, %r725, %r733;
	st.shared.u32 	[%r734], %r798;
	shl.b32 	%r735, %r173, 2;
	add.s32 	%r736, %r725, %r735;
	st.shared.u32 	[%r736], %r797;
	shl.b32 	%r737, %r174, 2;
	add.s32 	%r738, %r725, %r737;
	st.shared.u32 	[%r738], %r796;
	shl.b32 	%r739, %r175, 2;
	add.s32 	%r740, %r725, %r739;
	st.shared.u32 	[%r740], %r795;
	shl.b32 	%r741, %r176, 2;
	add.s32 	%r742, %r725, %r741;
	st.shared.u32 	[%r742], %r794;
	shl.b32 	%r743, %r177, 2;
	add.s32 	%r744, %r725, %r743;
	st.shared.u32 	[%r744], %r793;
	shl.b32 	%r745, %r178, 2;
	add.s32 	%r746, %r725, %r745;
	st.shared.u32 	[%r746], %r792;
	shl.b32 	%r747, %r179, 2;
	add.s32 	%r748, %r725, %r747;
	st.shared.u32 	[%r748], %r791;
	shl.b32 	%r749, %r180, 2;
	add.s32 	%r750, %r725, %r749;
	st.shared.u32 	[%r750], %r790;
	shl.b32 	%r751, %r181, 2;
	add.s32 	%r752, %r725, %r751;
	st.shared.u32 	[%r752], %r789;
	shl.b32 	%r753, %r182, 2;
	add.s32 	%r754, %r725, %r753;
	st.shared.u32 	[%r754], %r788;
	shl.b32 	%r755, %r183, 2;
	add.s32 	%r756, %r725, %r755;
	st.shared.u32 	[%r756], %r787;
	shl.b32 	%r757, %r184, 2;
	add.s32 	%r758, %r725, %r757;
	st.shared.u32 	[%r758], %r786;
	shl.b32 	%r759, %r185, 2;
	add.s32 	%r760, %r725, %r759;
	st.shared.u32 	[%r760], %r785;
	shl.b32 	%r761, %r186, 2;
	add.s32 	%r762, %r725, %r761;
	st.shared.u32 	[%r762], %r784;
	bar.sync 	0;
	ld.shared.u32 	%r802, [%r84];
	ld.shared.u32 	%r801, [%r84+4];
	ld.shared.u32 	%r800, [%r84+8];
	ld.shared.u32 	%r799, [%r84+12];
	ld.shared.u32 	%r798, [%r84+16];
	ld.shared.u32 	%r797, [%r84+20];
	ld.shared.u32 	%r796, [%r84+24];
	ld.shared.u32 	%r795, [%r84+28];
	ld.shared.u32 	%r794, [%r84+32];
	ld.shared.u32 	%r793, [%r84+36];
	ld.shared.u32 	%r792, [%r84+40];
	ld.shared.u32 	%r791, [%r84+44];
	ld.shared.u32 	%r790, [%r84+48];
	ld.shared.u32 	%r789, [%r84+52];
	ld.shared.u32 	%r788, [%r84+56];
	ld.shared.u32 	%r787, [%r84+60];
	ld.shared.u32 	%r786, [%r84+64];
	ld.shared.u32 	%r785, [%r84+68];
	ld.shared.u32 	%r784, [%r84+72];
	bar.sync 	0;
	st.shared.f32 	[%r726], %f152;
	st.shared.f32 	[%r728], %f151;
	st.shared.f32 	[%r730], %f150;
	st.shared.f32 	[%r732], %f149;
	st.shared.f32 	[%r734], %f148;
	st.shared.f32 	[%r736], %f147;
	st.shared.f32 	[%r738], %f146;
	st.shared.f32 	[%r740], %f145;
	st.shared.f32 	[%r742], %f144;
	st.shared.f32 	[%r744], %f143;
	st.shared.f32 	[%r746], %f142;
	st.shared.f32 	[%r748], %f141;
	st.shared.f32 	[%r750], %f140;
	st.shared.f32 	[%r752], %f139;
	st.shared.f32 	[%r754], %f138;
	st.shared.f32 	[%r756], %f137;
	st.shared.f32 	[%r758], %f136;
	st.shared.f32 	[%r760], %f135;
	st.shared.f32 	[%r762], %f134;
	bar.sync 	0;
	ld.shared.f32 	%f152, [%r84];
	ld.shared.f32 	%f151, [%r84+4];
	ld.shared.f32 	%f150, [%r84+8];
	ld.shared.f32 	%f149, [%r84+12];
	ld.shared.f32 	%f148, [%r84+16];
	ld.shared.f32 	%f147, [%r84+20];
	ld.shared.f32 	%f146, [%r84+24];
	ld.shared.f32 	%f145, [%r84+28];
	ld.shared.f32 	%f144, [%r84+32];
	ld.shared.f32 	%f143, [%r84+36];
	ld.shared.f32 	%f142, [%r84+40];
	ld.shared.f32 	%f141, [%r84+44];
	ld.shared.f32 	%f140, [%r84+48];
	ld.shared.f32 	%f139, [%r84+52];
	ld.shared.f32 	%f138, [%r84+56];
	ld.shared.f32 	%f137, [%r84+60];
	ld.shared.f32 	%f136, [%r84+64];
	ld.shared.f32 	%f135, [%r84+68];
	ld.shared.f32 	%f134, [%r84+72];
	bar.sync 	0;
	add.s32 	%r783, %r783, 6;
	add.s32 	%r782, %r782, -6;
	bra.uni 	$L__BB6_77;

}
	// .globl	_ZN3cub18CUB_300001_SM_10006detail10radix_sort30DeviceRadixSortHistogramKernelINS1_5radix10policy_hubIffyE10Policy1000ELNS0_9SortOrderE1EfyNS1_21identity_decomposer_tEEEvPT2_PKT1_SA_iiT3_
.visible .entry _ZN3cub18CUB_300001_SM_10006detail10radix_sort30DeviceRadixSortHistogramKernelINS1_5radix10policy_hubIffyE10Policy1000ELNS0_9SortOrderE1EfyNS1_21identity_decomposer_tEEEvPT2_PKT1_SA_iiT3_(
	.param .u64 .ptr .align 1 _ZN3cub18CUB_300001_SM_10006detail10radix_sort30DeviceRadixSortHistogramKernelINS1_5radix10policy_hubIffyE10Policy1000ELNS0_9SortOrderE1EfyNS1_21identity_decomposer_tEEEvPT2_PKT1_SA_iiT3__param_0,
	.param .u64 .ptr .align 1 _ZN3cub18CUB_300001_SM_10006detail10radix_sort30DeviceRadixSortHistogramKernelINS1_5radix10policy_hubIffyE10Policy1000ELNS0_9SortOrderE1EfyNS1_21identity_decomposer_tEEEvPT2_PKT1_SA_iiT3__param_1,
	.param .u64 _ZN3cub18CUB_300001_SM_10006detail10radix_sort30DeviceRadixSortHistogramKernelINS1_5radix10policy_hubIffyE10Policy1000ELNS0_9SortOrderE1EfyNS1_21identity_decomposer_tEEEvPT2_PKT1_SA_iiT3__param_2,
	.param .u32 _ZN3cub18CUB_300001_SM_10006detail10radix_sort30DeviceRadixSortHistogramKernelINS1_5radix10policy_hubIffyE10Policy1000ELNS0_9SortOrderE1EfyNS1_21identity_decomposer_tEEEvPT2_PKT1_SA_iiT3__param_3,
	.param .u32 _ZN3cub18CUB_300001_SM_10006detail10radix_sort30DeviceRadixSortHistogramKernelINS1_5radix10policy_hubIffyE10Policy1000ELNS0_9SortOrderE1EfyNS1_21identity_decomposer_tEEEvPT2_PKT1_SA_iiT3__param_4,
	.param .align 1 .b8 _ZN3cub18CUB_300001_SM_10006detail10radix_sort30DeviceRadixSortHistogramKernelINS1_5radix10policy_hubIffyE10Policy1000ELNS0_9SortOrderE1EfyNS1_21identity_decomposer_tEEEvPT2_PKT1_SA_iiT3__param_5[1]
)
.maxntid 128
{
	.reg .pred 	%p<123>;
	.reg .b32 	%r<518>;
	.reg .b64 	%rd<137>;
	// demoted variable
	.shared .align 4 .b8 _ZZN3cub18CUB_300001_SM_10006detail10radix_sort30DeviceRadixSortHistogramKernelINS1_5radix10policy_hubIffyE10Policy1000ELNS0_9SortOrderE1EfyNS1_21identity_decomposer_tEEEvPT2_PKT1_SA_iiT3_E12temp_storage[4096];
	ld.param.u64 	%rd18, [_ZN3cub18CUB_300001_SM_10006detail10radix_sort30DeviceRadixSortHistogramKernelINS1_5radix10policy_hubIffyE10Policy1000ELNS0_9SortOrderE1EfyNS1_21identity_decomposer_tEEEvPT2_PKT1_SA_iiT3__param_0];
	ld.param.u64 	%rd19, [_ZN3cub18CUB_300001_SM_10006detail10radix_sort30DeviceRadixSortHistogramKernelINS1_5radix10policy_hubIffyE10Policy1000ELNS0_9SortOrderE1EfyNS1_21identity_decomposer_tEEEvPT2_PKT1_SA_iiT3__param_1];
	ld.param.u64 	%rd17, [_ZN3cub18CUB_300001_SM_10006detail10radix_sort30DeviceRadixSortHistogramKernelINS1_5radix10policy_hubIffyE10Policy1000ELNS0_9SortOrderE1EfyNS1_21identity_decomposer_tEEEvPT2_PKT1_SA_iiT3__param_2];
	ld.param.u32 	%r174, [_ZN3cub18CUB_300001_SM_10006detail10radix_sort30DeviceRadixSortHistogramKernelINS1_5radix10policy_hubIffyE10Policy1000ELNS0_9SortOrderE1EfyNS1_21identity_decomposer_tEEEvPT2_PKT1_SA_iiT3__param_3];
	ld.param.u32 	%r175, [_ZN3cub18CUB_300001_SM_10006detail10radix_sort30DeviceRadixSortHistogramKernelINS1_5radix10policy_hubIffyE10Policy1000ELNS0_9SortOrderE1EfyNS1_21identity_decomposer_tEEEvPT2_PKT1_SA_iiT3__param_4];
	cvta.to.global.u64 	%rd1, %rd19;
	cvta.to.global.u64 	%rd2, %rd18;
	setp.eq.s64 	%p2, %rd17, 0;
	@%p2 bra 	$L__BB7_153;
	sub.s32 	%r176, %r175, %r174;
	add.s32 	%r177, %r176, 7;
	shr.s32 	%r178, %r177, 31;
	shr.u32 	%r179, %r178, 29;
	add.s32 	%r180, %r177, %r179;
	shr.s32 	%r181, %r180, 3;
	mov.u32 	%r182, %tid.x;
	setp.gt.u32 	%p3, %r182, 255;
	setp.lt.s32 	%p4, %r177, 8;
	mov.u32 	%r183, %ctaid.x;
	shl.b32 	%r184, %r183, 11;
	cvt.u64.u32 	%rd3, %r184;
	mov.u32 	%r185, %nctaid.x;
	shl.b32 	%r186, %r185, 11;
	cvt.u64.u32 	%rd4, %r186;
	add.s32 	%r1, %r181, -1;
	and.b32  	%r2, %r181, 15;
	and.b32  	%r3, %r181, 7;
	add.s32 	%r4, %r3, -1;
	and.b32  	%r5, %r181, 3;
	or.pred  	%p1, %p3, %p4;
	shl.b32 	%r187, %r182, 2;
	mov.u32 	%r188, _ZZN3cub18CUB_300001_SM_10006detail10radix_sort30DeviceRadixSortHistogramKernelINS1_5radix10policy_hubIffyE10Policy1000ELNS0_9SortOrderE1EfyNS1_21identity_decomposer_tEEEvPT2_PKT1_SA_iiT3_E12temp_storage;
	add.s32 	%r6, %r188, %r187;
	and.b32  	%r7, %r181, 268435440;
	cvt.u64.u32 	%rd5, %r182;
	add.s32 	%r8, %r182, 128;
	add.s32 	%r9, %r182, 256;
	add.s32 	%r10, %r182, 384;
	add.s32 	%r11, %r182, 512;
	add.s32 	%r12, %r182, 640;
	add.s32 	%r13, %r182, 768;
	or.b32  	%r14, %r182, 1024;
	add.s32 	%r15, %r182, 1920;
	and.b32  	%r16, %r181, 268435448;
	and.b32  	%r17, %r181, 1;
	neg.s32 	%r18, %r7;
	add.s32 	%r19, %r6, 8192;
	add.s64 	%rd21, %rd17, -1;
	shr.u64 	%rd22, %rd21, 30;
	add.s64 	%rd23, %rd22, 1;
	min.u64 	%rd6, %rd23, %rd17;
	mov.b64 	%rd135, 0;
$L__BB7_2:
	@%p1 bra 	$L__BB7_30;
	setp.lt.u32 	%p5, %r1, 15;
	mov.b32 	%r471, 0;
	@%p5 bra 	$L__BB7_6;
	mov.u32 	%r468, %r19;
	mov.u32 	%r469, %r18;
$L__BB7_5:
	.pragma "nounroll";
	mov.b32 	%r190, 0;
	st.shared.u32 	[%r468+-8192], %r190;
	st.shared.u32 	[%r468+-7168], %r190;
	st.shared.u32 	[%r468+-6144], %r190;
	st.shared.u32 	[%r468+-5120], %r190;
	st.shared.u32 	[%r468+-4096], %r190;
	st.shared.u32 	[%r468+-3072], %r190;
	st.shared.u32 	[%r468+-2048], %r190;
	st.shared.u32 	[%r468+-1024], %r190;
	st.shared.u32 	[%r468], %r190;
	st.shared.u32 	[%r468+1024], %r190;
	st.shared.u32 	[%r468+2048], %r190;
	st.shared.u32 	[%r468+3072], %r190;
	st.shared.u32 	[%r468+4096], %r190;
	st.shared.u32 	[%r468+5120], %r190;
	st.shared.u32 	[%r468+6144], %r190;
	st.shared.u32 	[%r468+7168], %r190;
	add.s32 	%r469, %r469, 16;
	add.s32 	%r468, %r468, 16384;
	setp.ne.s32 	%p6, %r469, 0;
	mov.u32 	%r471, %r7;
	@%p6 bra 	$L__BB7_5;
$L__BB7_6:
	add.s32 	%r25, %r2, -1;
	setp.eq.s32 	%p7, %r2, 0;
	@%p7 bra 	$L__BB7_16;
	setp.lt.u32 	%p8, %r25, 7;
	@%p8 bra 	$L__BB7_9;
	shl.b32 	%r191, %r471, 10;
	add.s32 	%r192, %r6, %r191;
	mov.b32 	%r193, 0;
	st.shared.u32 	[%r192], %r193;
	st.shared.u32 	[%r192+1024], %r193;
	st.shared.u32 	[%r192+2048], %r193;
	st.shared.u32 	[%r192+3072], %r193;
	st.shared.u32 	[%r192+4096], %r193;
	st.shared.u32 	[%r192+5120], %r193;
	st.shared.u32 	[%r192+6144], %r193;
	st.shared.u32 	[%r192+7168], %r193;
	add.s32 	%r471, %r471, 8;
$L__BB7_9:
	setp.eq.s32 	%p9, %r3, 0;
	@%p9 bra 	$L__BB7_16;
	setp.lt.u32 	%p10, %r4, 3;
	@%p10 bra 	$L__BB7_12;
	shl.b32 	%r194, %r471, 10;
	add.s32 	%r195, %r6, %r194;
	mov.b32 	%r196, 0;
	st.shared.u32 	[%r195], %r196;
	st.shared.u32 	[%r195+1024], %r196;
	st.shared.u32 	[%r195+2048], %r196;
	st.shared.u32 	[%r195+3072], %r196;
	add.s32 	%r471, %r471, 4;
$L__BB7_12:
	setp.eq.s32 	%p11, %r5, 0;
	@%p11 bra 	$L__BB7_16;
	setp.eq.s32 	%p12, %r5, 1;
	shl.b32 	%r197, %r471, 10;
	add.s32 	%r30, %r6, %r197;
	mov.b32 	%r198, 0;
	st.shared.u32 	[%r30], %r198;
	@%p12 bra 	$L__BB7_16;
	setp.eq.s32 	%p13, %r5, 2;
	mov.b32 	%r199, 0;
	st.shared.u32 	[%r30+1024], %r199;
	@%p13 bra 	$L__BB7_16;
	mov.b32 	%r200, 0;
	st.shared.u32 	[%r30+2048], %r200;
$L__BB7_16:
	cvt.u32.u64 	%r201, %rd5;
	setp.gt.u32 	%p14, %r201, 127;
	@%p14 bra 	$L__BB7_30;
	setp.lt.u32 	%p15, %r1, 15;
	mov.b32 	%r475, 0;
	@%p15 bra 	$L__BB7_20;
	mov.b32 	%r473, 0;
$L__BB7_19:
	.pragma "nounroll";
	shl.b32 	%r204, %r473, 10;
	add.s32 	%r205, %r6, %r204;
	mov.b32 	%r206, 0;
	st.shared.u32 	[%r205+512], %r206;
	st.shared.u32 	[%r205+1536], %r206;
	st.shared.u32 	[%r205+2560], %r206;
	st.shared.u32 	[%r205+3584], %r206;
	st.shared.u32 	[%r205+4608], %r206;
	st.shared.u32 	[%r205+5632], %r206;
	st.shared.u32 	[%r205+6656], %r206;
	st.shared.u32 	[%r205+7680], %r206;
	st.shared.u32 	[%r205+8704], %r206;
	st.shared.u32 	[%r205+9728], %r206;
	st.shared.u32 	[%r205+10752], %r206;
	st.shared.u32 	[%r205+11776], %r206;
	st.shared.u32 	[%r205+12800], %r206;
	st.shared.u32 	[%r205+13824], %r206;
	st.shared.u32 	[%r205+14848], %r206;
	st.shared.u32 	[%r205+15872], %r206;
	add.s32 	%r473, %r473, 16;
	setp.ne.s32 	%p16, %r473, %r7;
	mov.u32 	%r475, %r7;
	@%p16 bra 	$L__BB7_19;
$L__BB7_20:
	setp.eq.s32 	%p17, %r2, 0;
	@%p17 bra 	$L__BB7_30;
	setp.lt.u32 	%p18, %r25, 7;
	@%p18 bra 	$L__BB7_23;
	shl.b32 	%r207, %r475, 10;
	add.s32 	%r208, %r6, %r207;
	mov.b32 	%r209, 0;
	st.shared.u32 	[%r208+512], %r209;
	st.shared.u32 	[%r208+1536], %r209;
	st.shared.u32 	[%r208+2560], %r209;
	st.shared.u32 	[%r208+3584], %r209;
	st.shared.u32 	[%r208+4608], %r209;
	st.shared.u32 	[%r208+5632], %r209;
	st.shared.u32 	[%r208+6656], %r209;
	st.shared.u32 	[%r208+7680], %r209;
	add.s32 	%r475, %r475, 8;
$L__BB7_23:
	setp.eq.s32 	%p19, %r3, 0;
	@%p19 bra 	$L__BB7_30;
	setp.lt.u32 	%p20, %r4, 3;
	@%p20 bra 	$L__BB7_26;
	shl.b32 	%r210, %r475, 10;
	add.s32 	%r211, %r6, %r210;
	mov.b32 	%r212, 0;
	st.shared.u32 	[%r211+512], %r212;
	st.shared.u32 	[%r211+1536], %r212;
	st.shared.u32 	[%r211+2560], %r212;
	st.shared.u32 	[%r211+3584], %r212;
	add.s32 	%r475, %r475, 4;
$L__BB7_26:
	setp.eq.s32 	%p21, %r5, 0;
	@%p21 bra 	$L__BB7_30;
	setp.eq.s32 	%p22, %r5, 1;
	shl.b32 	%r213, %r475, 10;
	add.s32 	%r38, %r6, %r213;
	mov.b32 	%r214, 0;
	st.shared.u32 	[%r38+512], %r214;
	@%p22 bra 	$L__BB7_30;
	setp.eq.s32 	%p23, %r5, 2;
	mov.b32 	%r215, 0;
	st.shared.u32 	[%r38+1536], %r215;
	@%p23 bra 	$L__BB7_30;
	mov.b32 	%r216, 0;
	st.shared.u32 	[%r38+2560], %r216;
$L__BB7_30:
	bar.sync 	0;
	bar.sync 	0;
	shl.b64 	%rd8, %rd135, 30;
	sub.s64 	%rd24, %rd17, %rd8;
	min.u64 	%rd9, %rd24, 1073741824;
	setp.le.u64 	%p24, %rd9, %rd3;
	@%p24 bra 	$L__BB7_70;
	mov.u64 	%rd136, %rd3;
$L__BB7_32:
	add.s64 	%rd11, %rd136, %rd8;
	sub.s64 	%rd12, %rd17, %rd11;
	setp.lt.u64 	%p25, %rd12, 2048;
	@%p25 bra 	$L__BB7_34;
	add.s64 	%rd27, %rd11, %rd5;
	shl.b64 	%rd28, %rd27, 2;
	add.s64 	%rd29, %rd1, %rd28;
	ld.global.u32 	%r507, [%rd29];
	ld.global.u32 	%r506, [%rd29+512];
	ld.global.u32 	%r505, [%rd29+1024];
	ld.global.u32 	%r504, [%rd29+1536];
	ld.global.u32 	%r503, [%rd29+2048];
	ld.global.u32 	%r502, [%rd29+2560];
	ld.global.u32 	%r501, [%rd29+3072];
	ld.global.u32 	%r500, [%rd29+3584];
	ld.global.u32 	%r499, [%rd29+4096];
	ld.global.u32 	%r498, [%rd29+4608];
	ld.global.u32 	%r497, [%rd29+5120];
	ld.global.u32 	%r496, [%rd29+5632];
	ld.global.u32 	%r495, [%rd29+6144];
	ld.global.u32 	%r494, [%rd29+6656];
	ld.global.u32 	%r493, [%rd29+7168];
	ld.global.u32 	%r492, [%rd29+7680];
	bra.uni 	$L__BB7_66;
$L__BB7_34:
	cvt.u32.u64 	%r218, %rd5;
	cvt.u32.u64 	%r55, %rd12;
	setp.ge.s32 	%p26, %r218, %r55;
	add.s64 	%rd25, %rd11, %rd5;
	shl.b64 	%rd26, %rd25, 2;
	add.s64 	%rd13, %rd1, %rd26;
	mov.b32 	%r507, -1;
	@%p26 bra 	$L__BB7_36;
	ld.global.u32 	%r507, [%rd13];
$L__BB7_36:
	setp.ge.s32 	%p27, %r8, %r55;
	mov.b32 	%r506, -1;
	@%p27 bra 	$L__BB7_38;
	ld.global.u32 	%r506, [%rd13+512];
$L__BB7_38:
	setp.ge.s32 	%p28, %r9, %r55;
	mov.b32 	%r505, -1;
	@%p28 bra 	$L__BB7_40;
	ld.global.u32 	%r505, [%rd13+1024];
$L__BB7_40:
	setp.ge.s32 	%p29, %r10, %r55;
	mov.b32 	%r504, -1;
	@%p29 bra 	$L__BB7_42;
	ld.global.u32 	%r504, [%rd13+1536];
$L__BB7_42:
	setp.ge.s32 	%p30, %r11, %r55;
	mov.b32 	%r503, -1;
	@%p30 bra 	$L__BB7_44;
	ld.global.u32 	%r503, [%rd13+2048];
$L__BB7_44:
	setp.ge.s32 	%p31, %r12, %r55;
	mov.b32 	%r502, -1;
	@%p31 bra 	$L__BB7_46;
	ld.global.u32 	%r502, [%rd13+2560];
$L__BB7_46:
	setp.ge.s32 	%p32, %r13, %r55;
	mov.b32 	%r501, -1;
	@%p32 bra 	$L__BB7_48;
	ld.global.u32 	%r501, [%rd13+3072];
$L__BB7_48:
	mov.u32 	%r226, %tid.x;
	add.s32 	%r227, %r226, 896;
	setp.ge.s32 	%p33, %r227, %r55;
	mov.b32 	%r500, -1;
	@%p33 bra 	$L__BB7_50;
	ld.global.u32 	%r500, [%rd13+3584];
$L__BB7_50:
	setp.ge.s32 	%p34, %r14, %r55;
	mov.b32 	%r499, -1;
	@%p34 bra 	$L__BB7_52;
	ld.global.u32 	%r499, [%rd13+4096];
$L__BB7_52:
	add.s32 	%r231, %r226, 1152;
	setp.ge.s32 	%p35, %r231, %r55;
	mov.b32 	%r498, -1;
	@%p35 bra 	$L__BB7_54;
	ld.global.u32 	%r498, [%rd13+4608];
$L__BB7_54:
	add.s32 	%r234, %r226, 1280;
	setp.ge.s32 	%p36, %r234, %r55;
	mov.b32 	%r497, -1;
	@%p36 bra 	$L__BB7_56;
	ld.global.u32 	%r497, [%rd13+5120];
$L__BB7_56:
	add.s32 	%r237, %r226, 1408;
	setp.ge.s32 	%p37, %r237, %r55;
	mov.b32 	%r496, -1;
	@%p37 bra 	$L__BB7_58;
	ld.global.u32 	%r496, [%rd13+5632];
$L__BB7_58:
	add.s32 	%r240, %r226, 1536;
	setp.ge.s32 	%p38, %r240, %r55;
	mov.b32 	%r495, -1;
	@%p38 bra 	$L__BB7_60;
	ld.global.u32 	%r495, [%rd13+6144];
$L__BB7_60:
	add.s32 	%r243, %r226, 1664;
	setp.ge.s32 	%p39, %r243, %r55;
	mov.b32 	%r494, -1;
	@%p39 bra 	$L__BB7_62;
	ld.global.u32 	%r494, [%rd13+6656];
$L__BB7_62:
	add.s32 	%r246, %r226, 1792;
	setp.ge.s32 	%p40, %r246, %r55;
	mov.b32 	%r493, -1;
	@%p40 bra 	$L__BB7_64;
	ld.global.u32 	%r493, [%rd13+7168];
$L__BB7_64:
	setp.ge.s32 	%p41, %r15, %r55;
	mov.b32 	%r492, -1;
	@%p41 bra 	$L__BB7_66;
	ld.global.u32 	%r492, [%rd13+7680];
$L__BB7_66:
	setp.le.s32 	%p42, %r175, %r174;
	@%p42 bra 	$L__BB7_69;
	setp.lt.s32 	%p43, %r507, 0;
	selp.b32 	%r249, 0, 2147483647, %p43;
	xor.b32  	%r250, %r249, %r507;
	setp.lt.s32 	%p44, %r506, 0;
	selp.b32 	%r251, 0, 2147483647, %p44;
	xor.b32  	%r252, %r251, %r506;
	setp.lt.s32 	%p45, %r505, 0;
	selp.b32 	%r253, 0, 2147483647, %p45;
	xor.b32  	%r254, %r253, %r505;
	setp.lt.s32 	%p46, %r504, 0;
	selp.b32 	%r255, 0, 2147483647, %p46;
	xor.b32  	%r256, %r255, %r504;
	setp.lt.s32 	%p47, %r503, 0;
	selp.b32 	%r257, 0, 2147483647, %p47;
	xor.b32  	%r258, %r257, %r503;
	setp.lt.s32 	%p48, %r502, 0;
	selp.b32 	%r259, 0, 2147483647, %p48;
	xor.b32  	%r260, %r259, %r502;
	setp.lt.s32 	%p49, %r501, 0;
	selp.b32 	%r261, 0, 2147483647, %p49;
	xor.b32  	%r262, %r261, %r501;
	setp.lt.s32 	%p50, %r500, 0;
	selp.b32 	%r263, 0, 2147483647, %p50;
	xor.b32  	%r264, %r263, %r500;
	setp.lt.s32 	%p51, %r499, 0;
	selp.b32 	%r265, 0, 2147483647, %p51;
	xor.b32  	%r266, %r265, %r499;
	setp.lt.s32 	%p52, %r498, 0;
	selp.b32 	%r267, 0, 2147483647, %p52;
	xor.b32  	%r268, %r267, %r498;
	setp.lt.s32 	%p53, %r497, 0;
	selp.b32 	%r269, 0, 2147483647, %p53;
	xor.b32  	%r270, %r269, %r497;
	setp.lt.s32 	%p54, %r496, 0;
	selp.b32 	%r271, 0, 2147483647, %p54;
	xor.b32  	%r272, %r271, %r496;
	setp.lt.s32 	%p55, %r495, 0;
	selp.b32 	%r273, 0, 2147483647, %p55;
	xor.b32  	%r274, %r273, %r495;
	setp.lt.s32 	%p56, %r494, 0;
	selp.b32 	%r275, 0, 2147483647, %p56;
	xor.b32  	%r276, %r275, %r494;
	setp.lt.s32 	%p57, %r493, 0;
	selp.b32 	%r277, 0, 2147483647, %p57;
	xor.b32  	%r278, %r277, %r493;
	setp.lt.s32 	%p58, %r492, 0;
	selp.b32 	%r279, 0, 2147483647, %p58;
	xor.b32  	%r280, %r279, %r492;
	setp.eq.s32 	%p59, %r250, 2147483647;
	selp.b32 	%r103, -2147483648, %r250, %p59;
	setp.eq.s32 	%p60, %r252, 2147483647;
	selp.b32 	%r104, -2147483648, %r252, %p60;
	setp.eq.s32 	%p61, %r254, 2147483647;
	selp.b32 	%r105, -2147483648, %r254, %p61;
	setp.eq.s32 	%p62, %r256, 2147483647;
	selp.b32 	%r106, -2147483648, %r256, %p62;
	setp.eq.s32 	%p63, %r258, 2147483647;
	selp.b32 	%r107, -2147483648, %r258, %p63;
	setp.eq.s32 	%p64, %r260, 2147483647;
	selp.b32 	%r108, -2147483648, %r260, %p64;
	setp.eq.s32 	%p65, %r262, 2147483647;
	selp.b32 	%r109, -2147483648, %r262, %p65;
	setp.eq.s32 	%p66, %r264, 2147483647;
	selp.b32 	%r110, -2147483648, %r264, %p66;
	setp.eq.s32 	%p67, %r266, 2147483647;
	selp.b32 	%r111, -2147483648, %r266, %p67;
	setp.eq.s32 	%p68, %r268, 2147483647;
	selp.b32 	%r112, -2147483648, %r268, %p68;
	setp.eq.s32 	%p69, %r270, 2147483647;
	selp.b32 	%r113, -2147483648, %r270, %p69;
	setp.eq.s32 	%p70, %r272, 2147483647;
	selp.b32 	%r114, -2147483648, %r272, %p70;
	setp.eq.s32 	%p71, %r274, 2147483647;
	selp.b32 	%r115, -2147483648, %r274, %p71;
	setp.eq.s32 	%p72, %r276, 2147483647;
	selp.b32 	%r116, -2147483648, %r276, %p72;
	setp.eq.s32 	%p73, %r278, 2147483647;
	selp.b32 	%r117, -2147483648, %r278, %p73;
	setp.eq.s32 	%p74, %r280, 2147483647;
	selp.b32 	%r118, -2147483648, %r280, %p74;
	mov.b32 	%r508, 0;
	mov.u32 	%r509, %r174;
$L__BB7_68:
	sub.s32 	%r281, %r175, %r509;
	shl.b32 	%r282, %r508, 10;
	mov.u32 	%r283, _ZZN3cub18CUB_300001_SM_10006detail10radix_sort30DeviceRadixSortHistogramKernelINS1_5radix10policy_hubIffyE10Policy1000ELNS0_9SortOrderE1EfyNS1_21identity_decomposer_tEEEvPT2_PKT1_SA_iiT3_E12temp_storage;
	add.s32 	%r284, %r283, %r282;
	min.s32 	%r285, %r281, 8;
	mov.b32 	%r286, -1;
	shl.b32 	%r287, %r286, %r285;
	not.b32 	%r288, %r287;
	shr.u32 	%r289, %r103, %r509;
	and.b32  	%r290, %r289, %r288;
	shl.b32 	%r291, %r290, 2;
	add.s32 	%r292, %r284, %r291;
	atom.shared.add.u32 	%r293, [%r292], 1;
	shr.u32 	%r294, %r104, %r509;
	and.b32  	%r295, %r294, %r288;
	shl.b32 	%r296, %r295, 2;
	add.s32 	%r297, %r284, %r296;
	atom.shared.add.u32 	%r298, [%r297], 1;
	shr.u32 	%r299, %r105, %r509;
	and.b32  	%r300, %r299, %r288;
	shl.b32 	%r301, %r300, 2;
	add.s32 	%r302, %r284, %r301;
	atom.shared.add.u32 	%r303, [%r302], 1;
	shr.u32 	%r304, %r106, %r509;
	and.b32  	%r305, %r304, %r288;
	shl.b32 	%r306, %r305, 2;
	add.s32 	%r307, %r284, %r306;
	atom.shared.add.u32 	%r308, [%r307], 1;
	shr.u32 	%r309, %r107, %r509;
	and.b32  	%r310, %r309, %r288;
	shl.b32 	%r311, %r310, 2;
	add.s32 	%r312, %r284, %r311;
	atom.shared.add.u32 	%r313, [%r312], 1;
	shr.u32 	%r314, %r108, %r509;
	and.b32  	%r315, %r314, %r288;
	shl.b32 	%r316, %r315, 2;
	add.s32 	%r317, %r284, %r316;
	atom.shared.add.u32 	%r318, [%r317], 1;
	shr.u32 	%r319, %r109, %r509;
	and.b32  	%r320, %r319, %r288;
	shl.b32 	%r321, %r320, 2;
	add.s32 	%r322, %r284, %r321;
	atom.shared.add.u32 	%r323, [%r322], 1;
	shr.u32 	%r324, %r110, %r509;
	and.b32  	%r325, %r324, %r288;
	shl.b32 	%r326, %r325, 2;
	add.s32 	%r327, %r284, %r326;
	atom.shared.add.u32 	%r328, [%r327], 1;
	shr.u32 	%r329, %r111, %r509;
	and.b32  	%r330, %r329, %r288;
	shl.b32 	%r331, %r330, 2;
	add.s32 	%r332, %r284, %r331;
	atom.shared.add.u32 	%r333, [%r332], 1;
	shr.u32 	%r334, %r112, %r509;
	and.b32  	%r335, %r334, %r288;
	shl.b32 	%r336, %r335, 2;
	add.s32 	%r337, %r284, %r336;
	atom.shared.add.u32 	%r338, [%r337], 1;
	shr.u32 	%r339, %r113, %r509;
	and.b32  	%r340, %r339, %r288;
	shl.b32 	%r341, %r340, 2;
	add.s32 	%r342, %r284, %r341;
	atom.shared.add.u32 	%r343, [%r342], 1;
	shr.u32 	%r344, %r114, %r509;
	and.b32  	%r345, %r344, %r288;
	shl.b32 	%r346, %r345, 2;
	add.s32 	%r347, %r284, %r346;
	atom.shared.add.u32 	%r348, [%r347], 1;
	shr.u32 	%r349, %r115, %r509;
	and.b32  	%r350, %r349, %r288;
	shl.b32 	%r351, %r350, 2;
	add.s32 	%r352, %r284, %r351;
	atom.shared.add.u32 	%r353, [%r352], 1;
	shr.u32 	%r354, %r116, %r509;
	and.b32  	%r355, %r354, %r288;
	shl.b32 	%r356, %r355, 2;
	add.s32 	%r357, %r284, %r356;
	atom.shared.add.u32 	%r358, [%r357], 1;
	shr.u32 	%r359, %r117, %r509;
	and.b32  	%r360, %r359, %r288;
	shl.b32 	%r361, %r360, 2;
	add.s32 	%r362, %r284, %r361;
	atom.shared.add.u32 	%r363, [%r362], 1;
	shr.u32 	%r364, %r118, %r509;
	and.b32  	%r365, %r364, %r288;
	shl.b32 	%r366, %r365, 2;
	add.s32 	%r367, %r284, %r366;
	atom.shared.add.u32 	%r368, [%r367], 1;
	add.s32 	%r509, %r509, 8;
	add.s32 	%r508, %r508, 1;
	setp.lt.s32 	%p75, %r509, %r175;
	@%p75 bra 	$L__BB7_68;
$L__BB7_69:
	add.s64 	%rd136, %rd136, %rd4;
	setp.lt.u64 	%p76, %rd136, %rd9;
	@%p76 bra 	$L__BB7_32;
$L__BB7_70:
	bar.sync 	0;
	@%p1 bra 	$L__BB7_152;
	setp.lt.u32 	%p77, %r1, 7;
	mov.b32 	%r512, 0;
	@%p77 bra 	$L__BB7_90;
	mov.b32 	%r510, 0;
$L__BB7_73:
	.pragma "nounroll";
	shl.b32 	%r371, %r510, 10;
	add.s32 	%r124, %r6, %r371;
	ld.shared.u32 	%r125, [%r124];
	setp.eq.s32 	%p78, %r125, 0;
	@%p78 bra 	$L__BB7_75;
	cvt.u32.u64 	%r372, %rd5;
	shl.b32 	%r373, %r510, 8;
	add.s32 	%r374, %r373, %r372;
	mul.wide.u32 	%rd30, %r374, 8;
	add.s64 	%rd31, %rd2, %rd30;
	cvt.u64.u32 	%rd32, %r125;
	atom.global.add.u64 	%rd33, [%rd31], %rd32;
$L__BB7_75:
	ld.shared.u32 	%r126, [%r124+1024];
	setp.eq.s32 	%p79, %r126, 0;
	@%p79 bra 	$L__BB7_77;
	cvt.u32.u64 	%r375, %rd5;
	shl.b32 	%r376, %r510, 8;
	add.s32 	%r377, %r376, %r375;
	add.s32 	%r378, %r377, 256;
	mul.wide.u32 	%rd34, %r378, 8;
	add.s64 	%rd35, %rd2, %rd34;
	cvt.u64.u32 	%rd36, %r126;
	atom.global.add.u64 	%rd37, [%rd35], %rd36;
$L__BB7_77:
	ld.shared.u32 	%r127, [%r124+2048];
	setp.eq.s32 	%p80, %r127, 0;
	@%p80 bra 	$L__BB7_79;
	cvt.u32.u64 	%r379, %rd5;
	shl.b32 	%r380, %r510, 8;
	add.s32 	%r381, %r380, %r379;
	add.s32 	%r382, %r381, 512;
	mul.wide.u32 	%rd38, %r382, 8;
	add.s64 	%rd39, %rd2, %rd38;
	cvt.u64.u32 	%rd40, %r127;
	atom.global.add.u64 	%rd41, [%rd39], %rd40;
$L__BB7_79:
	ld.shared.u32 	%r128, [%r124+3072];
	setp.eq.s32 	%p81, %r128, 0;
	@%p81 bra 	$L__BB7_81;
	cvt.u32.u64 	%r383, %rd5;
	shl.b32 	%r384, %r510, 8;
	add.s32 	%r385, %r384, %r383;
	add.s32 	%r386, %r385, 768;
	mul.wide.u32 	%rd42, %r386, 8;
	add.s64 	%rd43, %rd2, %rd42;
	cvt.u64.u32 	%rd44, %r128;
	atom.global.add.u64 	%rd45, [%rd43], %rd44;
$L__BB7_81:
	ld.shared.u32 	%r129, [%r124+4096];
	setp.eq.s32 	%p82, %r129, 0;
	@%p82 bra 	$L__BB7_83;
	cvt.u32.u64 	%r387, %rd5;
	shl.b32 	%r388, %r510, 8;
	add.s32 	%r389, %r388, %r387;
	add.s32 	%r390, %r389, 1024;
	mul.wide.u32 	%rd46, %r390, 8;
	add.s64 	%rd47, %rd2, %rd46;
	cvt.u64.u32 	%rd48, %r129;
	atom.global.add.u64 	%rd49, [%rd47], %rd48;
$L__BB7_83:
	ld.shared.u32 	%r130, [%r124+5120];
	setp.eq.s32 	%p83, %r130, 0;
	@%p83 bra 	$L__BB7_85;
	cvt.u32.u64 	%r391, %rd5;
	shl.b32 	%r392, %r510, 8;
	add.s32 	%r393, %r392, %r391;
	add.s32 	%r394, %r393, 1280;
	mul.wide.u32 	%rd50, %r394, 8;
	add.s64 	%rd51, %rd2, %rd50;
	cvt.u64.u32 	%rd52, %r130;
	atom.global.add.u64 	%rd53, [%rd51], %rd52;
$L__BB7_85:
	ld.shared.u32 	%r131, [%r124+6144];
	setp.eq.s32 	%p84, %r131, 0;
	@%p84 bra 	$L__BB7_87;
	cvt.u32.u64 	%r395, %rd5;
	shl.b32 	%r396, %r510, 8;
	add.s32 	%r397, %r396, %r395;
	add.s32 	%r398, %r397, 1536;
	mul.wide.u32 	%rd54, %r398, 8;
	add.s64 	%rd55, %rd2, %rd54;
	cvt.u64.u32 	%rd56, %r131;
	atom.global.add.u64 	%rd57, [%rd55], %rd56;
$L__BB7_87:
	ld.shared.u32 	%r132, [%r124+7168];
	setp.eq.s32 	%p85, %r132, 0;
	@%p85 bra 	$L__BB7_89;
	cvt.u32.u64 	%r399, %rd5;
	shl.b32 	%r400, %r510, 8;
	add.s32 	%r401, %r400, %r399;
	add.s32 	%r402, %r401, 1792;
	mul.wide.u32 	%rd58, %r402, 8;
	add.s64 	%rd59, %rd2, %rd58;
	cvt.u64.u32 	%rd60, %r132;
	atom.global.add.u64 	%rd61, [%rd59], %rd60;
$L__BB7_89:
	add.s32 	%r510, %r510, 8;
	setp.ne.s32 	%p86, %r510, %r16;
	mov.u32 	%r512, %r16;
	@%p86 bra 	$L__BB7_73;
$L__BB7_90:
	add.s32 	%r135, %r5, -1;
	setp.eq.s32 	%p87, %r3, 0;
	@%p87 bra 	$L__BB7_111;
	setp.lt.u32 	%p88, %r4, 3;
	@%p88 bra 	$L__BB7_101;
	shl.b32 	%r403, %r512, 10;
	add.s32 	%r136, %r6, %r403;
	ld.shared.u32 	%r137, [%r136];
	setp.eq.s32 	%p89, %r137, 0;
	@%p89 bra 	$L__BB7_94;
	cvt.u32.u64 	%r404, %rd5;
	shl.b32 	%r405, %r512, 8;
	add.s32 	%r406, %r405, %r404;
	mul.wide.u32 	%rd62, %r406, 8;
	add.s64 	%rd63, %rd2, %rd62;
	cvt.u64.u32 	%rd64, %r137;
	atom.global.add.u64 	%rd65, [%rd63], %rd64;
$L__BB7_94:
	ld.shared.u32 	%r138, [%r136+1024];
	setp.eq.s32 	%p90, %r138, 0;
	@%p90 bra 	$L__BB7_96;
	cvt.u32.u64 	%r407, %rd5;
	shl.b32 	%r408, %r512, 8;
	add.s32 	%r409, %r408, %r407;
	add.s32 	%r410, %r409, 256;
	mul.wide.u32 	%rd66, %r410, 8;
	add.s64 	%rd67, %rd2, %rd66;
	cvt.u64.u32 	%rd68, %r138;
	atom.global.add.u64 	%rd69, [%rd67], %rd68;
$L__BB7_96:
	ld.shared.u32 	%r139, [%r136+2048];
	setp.eq.s32 	%p91, %r139, 0;
	@%p91 bra 	$L__BB7_98;
	cvt.u32.u64 	%r411, %rd5;
	shl.b32 	%r412, %r512, 8;
	add.s32 	%r413, %r412, %r411;
	add.s32 	%r414, %r413, 512;
	mul.wide.u32 	%rd70, %r414, 8;
	add.s64 	%rd71, %rd2, %rd70;
	cvt.u64.u32 	%rd72, %r139;
	atom.global.add.u64 	%rd73, [%rd71], %rd72;
$L__BB7_98:
	ld.shared.u32 	%r140, [%r136+3072];
	setp.eq.s32 	%p92, %r140, 0;
	@%p92 bra 	$L__BB7_100;
	cvt.u32.u64 	%r415, %rd5;
	shl.b32 	%r416, %r512, 8;
	add.s32 	%r417, %r416, %r415;
	add.s32 	%r418, %r417, 768;
	mul.wide.u32 	%rd74, %r418, 8;
	add.s64 	%rd75, %rd2, %rd74;
	cvt.u64.u32 	%rd76, %r140;
	atom.global.add.u64 	%rd77, [%rd75], %rd76;
$L__BB7_100:
	add.s32 	%r512, %r512, 4;
$L__BB7_101:
	setp.eq.s32 	%p93, %r5, 0;
	@%p93 bra 	$L__BB7_111;
	setp.eq.s32 	%p94, %r135, 0;
	@%p94 bra 	$L__BB7_108;
	shl.b32 	%r419, %r512, 10;
	add.s32 	%r143, %r6, %r419;
	ld.shared.u32 	%r144, [%r143];
	setp.eq.s32 	%p95, %r144, 0;
	@%p95 bra 	$L__BB7_105;
	cvt.u32.u64 	%r420, %rd5;
	shl.b32 	%r421, %r512, 8;
	add.s32 	%r422, %r421, %r420;
	mul.wide.u32 	%rd78, %r422, 8;
	add.s64 	%rd79, %rd2, %rd78;
	cvt.u64.u32 	%rd80, %r144;
	atom.global.add.u64 	%rd81, [%rd79], %rd80;
$L__BB7_105:
	ld.shared.u32 	%r145, [%r143+1024];
	setp.eq.s32 	%p96, %r145, 0;
	@%p96 bra 	$L__BB7_107;
	cvt.u32.u64 	%r423, %rd5;
	shl.b32 	%r424, %r512, 8;
	add.s32 	%r425, %r424, %r423;
	add.s32 	%r426, %r425, 256;
	mul.wide.u32 	%rd82, %r426, 8;
	add.s64 	%rd83, %rd2, %rd82;
	cvt.u64.u32 	%rd84, %r145;
	atom.global.add.u64 	%rd85, [%rd83], %rd84;
$L__BB7_107:
	add.s32 	%r512, %r512, 2;
$L__BB7_108:
	setp.eq.s32 	%p97, %r17, 0;
	@%p97 bra 	$L__BB7_111;
	shl.b32 	%r427, %r512, 10;
	add.s32 	%r428, %r6, %r427;
	ld.shared.u32 	%r148, [%r428];
	setp.eq.s32 	%p98, %r148, 0;
	@%p98 bra 	$L__BB7_111;
	cvt.u32.u64 	%r429, %rd5;
	shl.b32 	%r430, %r512, 8;
	add.s32 	%r431, %r430, %r429;
	mul.wide.u32 	%rd86, %r431, 8;
	add.s64 	%rd87, %rd2, %rd86;
	cvt.u64.u32 	%rd88, %r148;
	atom.global.add.u64 	%rd89, [%rd87], %rd88;
$L__BB7_111:
	cvt.u32.u64 	%r432, %rd5;
	setp.gt.u32 	%p99, %r432, 127;
	@%p99 bra 	$L__BB7_152;
	setp.lt.u32 	%p100, %r1, 7;
	mov.b32 	%r516, 0;
	@%p100 bra 	$L__BB7_131;
	mov.b32 	%r514, 0;
$L__BB7_114:
	.pragma "nounroll";
	shl.b32 	%r436, %r514, 10;
	add.s32 	%r150, %r6, %r436;
	ld.shared.u32 	%r151, [%r150+512];
	setp.eq.s32 	%p101, %r151, 0;
	shl.b32 	%r437, %r514, 8;
	add.s32 	%r438, %r437, %r432;
	mul.wide.u32 	%rd90, %r438, 8;
	add.s64 	%rd15, %rd2, %rd90;
	@%p101 bra 	$L__BB7_116;
	cvt.u64.u32 	%rd91, %r151;
	atom.global.add.u64 	%rd92, [%rd15+1024], %rd91;
$L__BB7_116:
	ld.shared.u32 	%r152, [%r150+1536];
	setp.eq.s32 	%p102, %r152, 0;
	@%p102 bra 	$L__BB7_118;
	cvt.u64.u32 	%rd93, %r152;
	atom.global.add.u64 	%rd94, [%rd15+3072], %rd93;
$L__BB7_118:
	ld.shared.u32 	%r153, [%r150+2560];
	setp.eq.s32 	%p103, %r153, 0;
	@%p103 bra 	$L__BB7_120;
	cvt.u64.u32 	%rd95, %r153;
	atom.global.add.u64 	%rd96, [%rd15+5120], %rd95;
$L__BB7_120:
	ld.shared.u32 	%r154, [%r150+3584];
	setp.eq.s32 	%p104, %r154, 0;
	@%p104 bra 	$L__BB7_122;
	cvt.u64.u32 	%rd97, %r154;
	atom.global.add.u64 	%rd98, [%rd15+7168], %rd97;
$L__BB7_122:
	ld.shared.u32 	%r155, [%r150+4608];
	setp.eq.s32 	%p105, %r155, 0;
	@%p105 bra 	$L__BB7_124;
	cvt.u64.u32 	%rd99, %r155;
	atom.global.add.u64 	%rd100, [%rd15+9216], %rd99;
$L__BB7_124:
	ld.shared.u32 	%r156, [%r150+5632];
	setp.eq.s32 	%p106, %r156, 0;
	@%p106 bra 	$L__BB7_126;
	cvt.u64.u32 	%rd101, %r156;
	atom.global.add.u64 	%rd102, [%rd15+11264], %rd101;
$L__BB7_126:
	ld.shared.u32 	%r157, [%r150+6656];
	setp.eq.s32 	%p107, %r157, 0;
	@%p107 bra 	$L__BB7_128;
	cvt.u64.u32 	%rd103, %r157;
	atom.global.add.u64 	%rd104, [%rd15+13312], %rd103;
$L__BB7_128:
	ld.shared.u32 	%r158, [%r150+7680];
	setp.eq.s32 	%p108, %r158, 0;
	@%p108 bra 	$L__BB7_130;
	cvt.u64.u32 	%rd105, %r158;
	atom.global.add.u64 	%rd106, [%rd15+15360], %rd105;
$L__BB7_130:
	add.s32 	%r514, %r514, 8;
	setp.ne.s32 	%p109, %r514, %r16;
	mov.u32 	%r516, %r16;
	@%p109 bra 	$L__BB7_114;
$L__BB7_131:
	setp.eq.s32 	%p110, %r3, 0;
	@%p110 bra 	$L__BB7_152;
	setp.lt.u32 	%p111, %r4, 3;
	@%p111 bra 	$L__BB7_142;
	shl.b32 	%r439, %r516, 10;
	add.s32 	%r161, %r6, %r439;
	ld.shared.u32 	%r162, [%r161+512];
	setp.eq.s32 	%p112, %r162, 0;
	@%p112 bra 	$L__BB7_135;
	shl.b32 	%r441, %r516, 8;
	add.s32 	%r442, %r441, %r432;
	mul.wide.u32 	%rd107, %r442, 8;
	add.s64 	%rd108, %rd2, %rd107;
	cvt.u64.u32 	%rd109, %r162;
	atom.global.add.u64 	%rd110, [%rd108+1024], %rd109;
$L__BB7_135:
	ld.shared.u32 	%r163, [%r161+1536];
	setp.eq.s32 	%p113, %r163, 0;
	@%p113 bra 	$L__BB7_137;
	shl.b32 	%r444, %r516, 8;
	add.s32 	%r445, %r444, %r432;
	add.s32 	%r446, %r445, 256;
	mul.wide.u32 	%rd111, %r446, 8;
	add.s64 	%rd112, %rd2, %rd111;
	cvt.u64.u32 	%rd113, %r163;
	atom.global.add.u64 	%rd114, [%rd112+1024], %rd113;
$L__BB7_137:
	ld.shared.u32 	%r164, [%r161+2560];
	setp.eq.s32 	%p114, %r164, 0;
	@%p114 bra 	$L__BB7_139;
	shl.b32 	%r448, %r516, 8;
	add.s32 	%r449, %r448, %r432;
	add.s32 	%r450, %r449, 512;
	mul.wide.u32 	%rd115, %r450, 8;
	add.s64 	%rd116, %rd2, %rd115;
	cvt.u64.u32 	%rd117, %r164;
	atom.global.add.u64 	%rd118, [%rd116+1024], %rd117;
$L__BB7_139:
	ld.shared.u32 	%r165, [%r161+3584];
	setp.eq.s32 	%p115, %r165, 0;
	@%p115 bra 	$L__BB7_141;
	shl.b32 	%r452, %r516, 8;
	add.s32 	%r453, %r452, %r432;
	add.s32 	%r454, %r453, 768;
	mul.wide.u32 	%rd119, %r454, 8;
	add.s64 	%rd120, %rd2, %rd119;
	cvt.u64.u32 	%rd121, %r165;
	atom.global.add.u64 	%rd122, [%rd120+1024], %rd121;
$L__BB7_141:
	add.s32 	%r516, %r516, 4;
$L__BB7_142:
	setp.eq.s32 	%p116, %r5, 0;
	@%p116 bra 	$L__BB7_152;
	setp.eq.s32 	%p117, %r135, 0;
	@%p117 bra 	$L__BB7_149;
	shl.b32 	%r455, %r516, 10;
	add.s32 	%r168, %r6, %r455;
	ld.shared.u32 	%r169, [%r168+512];
	setp.eq.s32 	%p118, %r169, 0;
	@%p118 bra 	$L__BB7_146;
	shl.b32 	%r457, %r516, 8;
	add.s32 	%r458, %r457, %r432;
	mul.wide.u32 	%rd123, %r458, 8;
	add.s64 	%rd124, %rd2, %rd123;
	cvt.u64.u32 	%rd125, %r169;
	atom.global.add.u64 	%rd126, [%rd124+1024], %rd125;
$L__BB7_146:
	ld.shared.u32 	%r170, [%r168+1536];
	setp.eq.s32 	%p119, %r170, 0;
	@%p119 bra 	$L__BB7_148;
	shl.b32 	%r460, %r516, 8;
	add.s32 	%r461, %r460, %r432;
	add.s32 	%r462, %r461, 256;
	mul.wide.u32 	%rd127, %r462, 8;
	add.s64 	%rd128, %rd2, %rd127;
	cvt.u64.u32 	%rd129, %r170;
	atom.global.add.u64 	%rd130, [%rd128+1024], %rd129;
$L__BB7_148:
	add.s32 	%r516, %r516, 2;
$L__BB7_149:
	setp.eq.s32 	%p120, %r17, 0;
	@%p120 bra 	$L__BB7_152;
	shl.b32 	%r463, %r516, 10;
	add.s32 	%r464, %r6, %r463;
	ld.shared.u32 	%r173, [%r464+512];
	setp.eq.s32 	%p121, %r173, 0;
	@%p121 bra 	$L__BB7_152;
	shl.b32 	%r466, %r516, 8;
	add.s32 	%r467, %r466, %r432;
	mul.wide.u32 	%rd131, %r467, 8;
	add.s64 	%rd132, %rd2, %rd131;
	cvt.u64.u32 	%rd133, %r173;
	atom.global.add.u64 	%rd134, [%rd132+1024], %rd133;
$L__BB7_152:
	bar.sync 	0;
	add.s64 	%rd135, %rd135, 1;
	setp.ne.s64 	%p122, %rd135, %rd6;
	@%p122 bra 	$L__BB7_2;
$L__BB7_153:
	ret;

}
	// .globl	_ZN3cub18CUB_300001_SM_10006detail10radix_sort33DeviceRadixSortExclusiveSumKernelINS1_5radix10policy_hubIffyE10Policy1000EyEEvPT0_
.visible .entry _ZN3cub18CUB_300001_SM_10006detail10radix_sort33DeviceRadixSortExclusiveSumKernelINS1_5radix10policy_hubIffyE10Policy1000EyEEvPT0_(
	.param .u64 .ptr .align 1 _ZN3cub18CUB_300001_SM_10006detail10radix_sort33DeviceRadixSortExclusiveSumKernelINS1_5radix10policy_hubIffyE10Policy1000EyEEvPT0__param_0
)
{
	.reg .pred 	%p<4>;
	.reg .b32 	%r<28>;
	.reg .b64 	%rd<54>;
	// demoted variable
	.shared .align 16 .b8 _ZZN3cub18CUB_300001_SM_10006detail10radix_sort33DeviceRadixSortExclusiveSumKernelINS1_5radix10policy_hubIffyE10Policy1000EyEEvPT0_E12temp_storage[2336];
	ld.param.u64 	%rd5, [_ZN3cub18CUB_300001_SM_10006detail10radix_sort33DeviceRadixSortExclusiveSumKernelINS1_5radix10policy_hubIffyE10Policy1000EyEEvPT0__param_0];
	cvta.to.global.u64 	%rd6, %rd5;
	mov.u32 	%r3, %ctaid.x;
	shl.b32 	%r4, %r3, 8;
	mov.u32 	%r1, %tid.x;
	setp.gt.u32 	%p1, %r1, 255;
	add.s32 	%r5, %r4, %r1;
	mul.wide.s32 	%rd7, %r5, 8;
	add.s64 	%rd1, %rd6, %rd7;
	@%p1 bra 	$L__BB8_2;
	ld.global.u64 	%rd53, [%rd1];
$L__BB8_2:
	shr.u32 	%r6, %r1, 3;
	add.s32 	%r7, %r6, %r1;
	shl.b32 	%r8, %r7, 3;
	mov.u32 	%r9, _ZZN3cub18CUB_300001_SM_10006detail10radix_sort33DeviceRadixSortExclusiveSumKernelINS1_5radix10policy_hubIffyE10Policy1000EyEEvPT0_E12temp_storage;
	add.s32 	%r10, %r9, %r8;
	add.s32 	%r2, %r10, 16;
	st.shared.u64 	[%r10+16], %rd53;
	bar.sync 	0;
	setp.gt.u32 	%p2, %r1, 31;
	@%p2 bra 	$L__BB8_4;
	mad.lo.s32 	%r27, %r1, 72, %r9;
	ld.shared.u64 	%rd23, [%r27+16];
	ld.shared.u64 	%rd24, [%r27+24];
	ld.shared.u64 	%rd25, [%r27+32];
	ld.shared.u64 	%rd26, [%r27+40];
	ld.shared.u64 	%rd27, [%r27+48];
	ld.shared.u64 	%rd28, [%r27+56];
	ld.shared.u64 	%rd29, [%r27+64];
	ld.shared.u64 	%rd30, [%r27+72];
	add.s64 	%rd31, %rd24, %rd23;
	add.s64 	%rd32, %rd31, %rd25;
	add.s64 	%rd33, %rd32, %rd26;
	add.s64 	%rd34, %rd33, %rd27;
	add.s64 	%rd35, %rd34, %rd28;
	add.s64 	%rd36, %rd35, %rd29;
	add.s64 	%rd10, %rd36, %rd30;
	mov.b32 	%r11, 1;
	mov.b32 	%r24, 0;
	mov.b32 	%r25, -1;
	// begin inline asm
	{  .reg .u64 r0;  .reg .u32 lo;  .reg .u32 hi;  .reg .pred p;  mov.b64 {lo, hi}, %rd10;  shfl.sync.up.b32 lo|p, lo, %r11, %r24, %r25;  shfl.sync.up.b32 hi|p, hi, %r11, %r24, %r25;  mov.b64 r0, {lo, hi};  @p add.u64 r0, r0, %rd10;  mov.u64 %rd8, r0;}
	// end inline asm
	mov.b32 	%r14, 2;
	// begin inline asm
	{  .reg .u64 r0;  .reg .u32 lo;  .reg .u32 hi;  .reg .pred p;  mov.b64 {lo, hi}, %rd8;  shfl.sync.up.b32 lo|p, lo, %r14, %r24, %r25;  shfl.sync.up.b32 hi|p, hi, %r14, %r24, %r25;  mov.b64 r0, {lo, hi};  @p add.u64 r0, r0, %rd8;  mov.u64 %rd11, r0;}
	// end inline asm
	mov.b32 	%r17, 4;
	// begin inline asm
	{  .reg .u64 r0;  .reg .u32 lo;  .reg .u32 hi;  .reg .pred p;  mov.b64 {lo, hi}, %rd11;  shfl.sync.up.b32 lo|p, lo, %r17, %r24, %r25;  shfl.sync.up.b32 hi|p, hi, %r17, %r24, %r25;  mov.b64 r0, {lo, hi};  @p add.u64 r0, r0, %rd11;  mov.u64 %rd14, r0;}
	// end inline asm
	mov.b32 	%r20, 8;
	// begin inline asm
	{  .reg .u64 r0;  .reg .u32 lo;  .reg .u32 hi;  .reg .pred p;  mov.b64 {lo, hi}, %rd14;  shfl.sync.up.b32 lo|p, lo, %r20, %r24, %r25;  shfl.sync.up.b32 hi|p, hi, %r20, %r24, %r25;  mov.b64 r0, {lo, hi};  @p add.u64 r0, r0, %rd14;  mov.u64 %rd17, r0;}
	// end inline asm
	mov.b32 	%r23, 16;
	// begin inline asm
	{  .reg .u64 r0;  .reg .u32 lo;  .reg .u32 hi;  .reg .pred p;  mov.b64 {lo, hi}, %rd17;  shfl.sync.up.b32 lo|p, lo, %r23, %r24, %r25;  shfl.sync.up.b32 hi|p, hi, %r23, %r24, %r25;  mov.b64 r0, {lo, hi};  @p add.u64 r0, r0, %rd17;  mov.u64 %rd20, r0;}
	// end inline asm
	sub.s64 	%rd37, %rd20, %rd10;
	ld.shared.u64 	%rd38, [%r27+16];
	ld.shared.u64 	%rd39, [%r27+24];
	ld.shared.u64 	%rd40, [%r27+32];
	ld.shared.u64 	%rd41, [%r27+40];
	ld.shared.u64 	%rd42, [%r27+48];
	ld.shared.u64 	%rd43, [%r27+56];
	ld.shared.u64 	%rd44, [%r27+64];
	add.s64 	%rd45, %rd38, %rd37;
	add.s64 	%rd46, %rd39, %rd45;
	add.s64 	%rd47, %rd40, %rd46;
	add.s64 	%rd48, %rd41, %rd47;
	add.s64 	%rd49, %rd42, %rd48;
	add.s64 	%rd50, %rd43, %rd49;
	add.s64 	%rd51, %rd44, %rd50;
	st.shared.u64 	[%r27+16], %rd37;
	st.shared.u64 	[%r27+24], %rd45;
	st.shared.u64 	[%r27+32], %rd46;
	st.shared.u64 	[%r27+40], %rd47;
	st.shared.u64 	[%r27+48], %rd48;
	st.shared.u64 	[%r27+56], %rd49;
	st.shared.u64 	[%r27+64], %rd50;
	st.shared.u64 	[%r27+72], %rd51;
$L__BB8_4:
	setp.gt.u32 	%p3, %r1, 255;
	bar.sync 	0;
	@%p3 bra 	$L__BB8_6;
	ld.shared.u64 	%rd52, [%r2];
	st.global.u64 	[%rd1], %rd52;
$L__BB8_6:
	ret;

}
	// .globl	_ZN3cub18CUB_300001_SM_10006detail10radix_sort29DeviceRadixSortOnesweepKernelINS1_5radix10policy_hubIffyE10Policy1000ELNS0_9SortOrderE1EffyiiNS1_21identity_decomposer_tEEEvPT5_SB_PT3_PKSC_PT1_PKSG_PT2_PKSK_T4_iiT6_
.visible .entry _ZN3cub18CUB_300001_SM_10006detail10radix_sort29DeviceRadixSortOnesweepKernelINS1_5radix10policy_hubIffyE10Policy1000ELNS0_9SortOrderE1EffyiiNS1_21identity_decomposer_tEEEvPT5_SB_PT3_PKSC_PT1_PKSG_PT2_PKSK_T4_iiT6_(
	.param .u64 .ptr .align 1 _ZN3cub18CUB_300001_SM_10006detail10radix_sort29DeviceRadixSortOnesweepKernelINS1_5radix10policy_hubIffyE10Policy1000ELNS0_9SortOrderE1EffyiiNS1_21identity_decomposer_tEEEvPT5_SB_PT3_PKSC_PT1_PKSG_PT2_PKSK_T4_iiT6__param_0,
	.param .u64 .ptr .align 1 _ZN3cub18CUB_300001_SM_10006detail10radix_sort29DeviceRadixSortOnesweepKernelINS1_5radix10policy_hubIffyE10Policy1000ELNS0_9SortOrderE1EffyiiNS1_21identity_decomposer_tEEEvPT5_SB_PT3_PKSC_PT1_PKSG_PT2_PKSK_T4_iiT6__param_1,
	.param .u64 .ptr .align 1 _ZN3cub18CUB_300001_SM_10006detail10radix_sort29DeviceRadixSortOnesweepKernelINS1_5radix10policy_hubIffyE10Policy1000ELNS0_9SortOrderE1EffyiiNS1_21identity_decomposer_tEEEvPT5_SB_PT3_PKSC_PT1_PKSG_PT2_PKSK_T4_iiT6__param_2,
	.param .u64 .ptr .align 1 _ZN3cub18CUB_300001_SM_10006detail10radix_sort29DeviceRadixSortOnesweepKernelINS1_5radix10policy_hubIffyE10Policy1000ELNS0_9SortOrderE1EffyiiNS1_21identity_decomposer_tEEEvPT5_SB_PT3_PKSC_PT1_PKSG_PT2_PKSK_T4_iiT6__param_3,
	.param .u64 .ptr .align 1 _ZN3cub18CUB_300001_SM_10006detail10radix_sort29DeviceRadixSortOnesweepKernelINS1_5radix10policy_hubIffyE10Policy1000ELNS0_9SortOrderE1EffyiiNS1_21identity_decomposer_tEEEvPT5_SB_PT3_PKSC_PT1_PKSG_PT2_PKSK_T4_iiT6__param_4,
	.param .u64 .ptr .align 1 _ZN3cub18CUB_300001_SM_10006detail10radix_sort29DeviceRadixSortOnesweepKernelINS1_5radix10policy_hubIffyE10Policy1000ELNS0_9SortOrderE1EffyiiNS1_21identity_decomposer_tEEEvPT5_SB_PT3_PKSC_PT1_PKSG_PT2_PKSK_T4_iiT6__param_5,
	.param .u64 .ptr .align 1 _ZN3cub18CUB_300001_SM_10006detail10radix_sort29DeviceRadixSortOnesweepKernelINS1_5radix10policy_hubIffyE10Policy1000ELNS0_9SortOrderE1EffyiiNS1_21identity_decomposer_tEEEvPT5_SB_PT3_PKSC_PT1_PKSG_PT2_PKSK_T4_iiT6__param_6,
	.param .u64 .ptr .align 1 _ZN3cub18CUB_300001_SM_10006detail10radix_sort29DeviceRadixSortOnesweepKernelINS1_5radix10policy_hubIffyE10Policy1000ELNS0_9SortOrderE1EffyiiNS1_21identity_decomposer_tEEEvPT5_SB_PT3_PKSC_PT1_PKSG_PT2_PKSK_T4_iiT6__param_7,
	.param .u32 _ZN3cub18CUB_300001_SM_10006detail10radix_sort29DeviceRadixSortOnesweepKernelINS1_5radix10policy_hubIffyE10Policy1000ELNS0_9SortOrderE1EffyiiNS1_21identity_decomposer_tEEEvPT5_SB_PT3_PKSC_PT1_PKSG_PT2_PKSK_T4_iiT6__param_8,
	.param .u32 _ZN3cub18CUB_300001_SM_10006detail10radix_sort29DeviceRadixSortOnesweepKernelINS1_5radix10policy_hubIffyE10Policy1000ELNS0_9SortOrderE1EffyiiNS1_21identity_decomposer_tEEEvPT5_SB_PT3_PKSC_PT1_PKSG_PT2_PKSK_T4_iiT6__param_9,
	.param .u32 _ZN3cub18CUB_300001_SM_10006detail10radix_sort29DeviceRadixSortOnesweepKernelINS1_5radix10policy_hubIffyE10Policy1000ELNS0_9SortOrderE1EffyiiNS1_21identity_decomposer_tEEEvPT5_SB_PT3_PKSC_PT1_PKSG_PT2_PKSK_T4_iiT6__param_10,
	.param .align 1 .b8 _ZN3cub18CUB_300001_SM_10006detail10radix_sort29DeviceRadixSortOnesweepKernelINS1_5radix10policy_hubIffyE10Policy1000ELNS0_9SortOrderE1EffyiiNS1_21identity_decomposer_tEEEvPT5_SB_PT3_PKSC_PT1_PKSG_PT2_PKSK_T4_iiT6__param_11[1]
)
.maxntid 384
{
	.reg .pred 	%p<358>;
	.reg .b32 	%r<2172>;
	.reg .b32 	%f<269>;
	.reg .b64 	%rd<457>;
	// demoted variable
	.shared .align 16 .b8 _ZZN3cub18CUB_300001_SM_10006detail10radix_sort29DeviceRadixSortOnesweepKernelINS1_5radix10policy_hubIffyE10Policy1000ELNS0_9SortOrderE1EffyiiNS1_21identity_decomposer_tEEEvPT5_SB_PT3_PKSC_PT1_PKSG_PT2_PKSK_T4_iiT6_E1s[28160];
	ld.param.u64 	%rd43, [_ZN3cub18CUB_300001_SM_10006detail10radix_sort29DeviceRadixSortOnesweepKernelINS1_5radix10policy_hubIffyE10Policy1000ELNS0_9SortOrderE1EffyiiNS1_21identity_decomposer_tEEEvPT5_SB_PT3_PKSC_PT1_PKSG_PT2_PKSK_T4_iiT6__param_0];
	ld.param.u64 	%rd44, [_ZN3cub18CUB_300001_SM_10006detail10radix_sort29DeviceRadixSortOnesweepKernelINS1_5radix10policy_hubIffyE10Policy1000ELNS0_9SortOrderE1EffyiiNS1_21identity_decomposer_tEEEvPT5_SB_PT3_PKSC_PT1_PKSG_PT2_PKSK_T4_iiT6__param_1];
	ld.param.u64 	%rd47, [_ZN3cub18CUB_300001_SM_10006detail10radix_sort29DeviceRadixSortOnesweepKernelINS1_5radix10policy_hubIffyE10Policy1000ELNS0_9SortOrderE1EffyiiNS1_21identity_decomposer_tEEEvPT5_SB_PT3_PKSC_PT1_PKSG_PT2_PKSK_T4_iiT6__param_4];
	ld.param.u64 	%rd50, [_ZN3cub18CUB_300001_SM_10006detail10radix_sort29DeviceRadixSortOnesweepKernelINS1_5radix10policy_hubIffyE10Policy1000ELNS0_9SortOrderE1EffyiiNS1_21identity_decomposer_tEEEvPT5_SB_PT3_PKSC_PT1_PKSG_PT2_PKSK_T4_iiT6__param_5];
	cvta.to.global.u64 	%rd1, %rd47;
	cvta.to.global.u64 	%rd2, %rd43;
	cvta.to.global.u64 	%rd3, %rd50;
	mov.u32 	%r1, %tid.x;
	// begin inline asm
	mov.u32 %r306, %laneid;
	// end inline asm
	setp.ne.s32 	%p1, %r1, 0;
	@%p1 bra 	$L__BB9_2;
	cvta.to.global.u64 	%rd51, %rd44;
	atom.global.add.u32 	%r307, [%rd51], 1;
	st.shared.u32 	[_ZZN3cub18CUB_300001_SM_10006detail10radix_sort29DeviceRadixSortOnesweepKernelINS1_5radix10policy_hubIffyE10Policy1000ELNS0_9SortOrderE1EffyiiNS1_21identity_decomposer_tEEEvPT5_SB_PT3_PKSC_PT1_PKSG_PT2_PKSK_T4_iiT6_E1s+26112], %r307;
$L__BB9_2:
	ld.param.u32 	%r2033, [_ZN3cub18CUB_300001_SM_10006detail10radix_sort29DeviceRadixSortOnesweepKernelINS1_5radix10policy_hubIffyE10Policy1000ELNS0_9SortOrderE1EffyiiNS1_21identity_decomposer_tEEEvPT5_SB_PT3_PKSC_PT1_PKSG_PT2_PKSK_T4_iiT6__param_8];
	bar.sync 	0;
	ld.shared.u32 	%r3, [_ZZN3cub18CUB_300001_SM_10006detail10radix_sort29DeviceRadixSortOnesweepKernelINS1_5radix10policy_hubIffyE10Policy1000ELNS0_9SortOrderE1EffyiiNS1_21identity_decomposer_tEEEvPT5_SB_PT3_PKSC_PT1_PKSG_PT2_PKSK_T4_iiT6_E1s+26112];
	mul.lo.s32 	%r308, %r3, 6528;
	add.s32 	%r4, %r308, 6528;
	setp.gt.s32 	%p2, %r4, %r2033;
	cvt.s64.s32 	%rd4, %r308;
	@%p2 bra 	$L__BB9_4;
	and.b32  	%r309, %r1, 31;
	and.b32  	%r310, %r1, 992;
	mul.lo.s32 	%r311, %r310, 17;
	or.b32  	%r312, %r311, %r309;
	cvt.u64.u32 	%rd52, %r312;
	add.s64 	%rd53, %rd52, %rd4;
	shl.b64 	%rd54, %rd53, 2;
	add.s64 	%rd55, %rd3, %rd54;
	ld.global.u32 	%r2120, [%rd55];
	ld.global.u32 	%r2119, [%rd55+128];
	ld.global.u32 	%r2118, [%rd55+256];
	ld.global.u32 	%r2117, [%rd55+384];
	ld.global.u32 	%r2116, [%rd55+512];
	ld.global.u32 	%r2115, [%rd55+640];
	ld.global.u32 	%r2114, [%rd55+768];
	ld.global.u32 	%r2113, [%rd55+896];
	ld.global.u32 	%r2112, [%rd55+1024];
	ld.global.u32 	%r2111, [%rd55+1152];
	ld.global.u32 	%r2110, [%rd55+1280];
	ld.global.u32 	%r2109, [%rd55+1408];
	ld.global.u32 	%r2108, [%rd55+1536];
	ld.global.u32 	%r2107, [%rd55+1664];
	ld.global.u32 	%r2106, [%rd55+1792];
	ld.global.u32 	%r2105, [%rd55+1920];
	ld.global.u32 	%r2104, [%rd55+2048];
	bra.uni 	$L__BB9_38;
$L__BB9_4:
	ld.param.u32 	%r2034, [_ZN3cub18CUB_300001_SM_10006detail10radix_sort29DeviceRadixSortOnesweepKernelINS1_5radix10policy_hubIffyE10Policy1000ELNS0_9SortOrderE1EffyiiNS1_21identity_decomposer_tEEEvPT5_SB_PT3_PKSC_PT1_PKSG_PT2_PKSK_T4_iiT6__param_8];
	cvt.u32.u64 	%r314, %rd4;
	sub.s32 	%r22, %r2034, %r314;
	and.b32  	%r315, %r1, 31;
	and.b32  	%r316, %r1, 992;
	mul.lo.s32 	%r317, %r316, 17;
	or.b32  	%r23, %r317, %r315;
	setp.ge.s32 	%p3, %r23, %r22;
	cvt.u64.u32 	%rd56, %r23;
	add.s64 	%rd57, %rd56, %rd4;
	shl.b64 	%rd58, %rd57, 2;
	add.s64 	%rd5, %rd3, %rd58;
	mov.b32 	%r2120, -1;
	@%p3 bra 	$L__BB9_6;
	ld.global.u32 	%r2120, [%rd5];
$L__BB9_6:
	add.s32 	%r319, %r23, 32;
	setp.ge.s32 	%p4, %r319, %r22;
	mov.b32 	%r2119, -1;
	@%p4 bra 	$L__BB9_8;
	ld.global.u32 	%r2119, [%rd5+128];
$L__BB9_8:
	add.s32 	%r321, %r23, 64;
	setp.ge.s32 	%p5, %r321, %r22;
	mov.b32 	%r2118, -1;
	@%p5 bra 	$L__BB9_10;
	ld.global.u32 	%r2118, [%rd5+256];
$L__BB9_10:
	add.s32 	%r323, %r23, 96;
	setp.ge.s32 	%p6, %r323, %r22;
	mov.b32 	%r2117, -1;
	@%p6 bra 	$L__BB9_12;
	ld.global.u32 	%r2117, [%rd5+384];
$L__BB9_12:
	add.s32 	%r325, %r23, 128;
	setp.ge.s32 	%p7, %r325, %r22;
	mov.b32 	%r2116, -1;
	@%p7 bra 	$L__BB9_14;
	ld.global.u32 	%r2116, [%rd5+512];
$L__BB9_14:
	add.s32 	%r327, %r23, 160;
	setp.ge.s32 	%p8, %r327, %r22;
	mov.b32 	%r2115, -1;
	@%p8 bra 	$L__BB9_16;
	ld.global.u32 	%r2115, [%rd5+640];
$L__BB9_16:
	add.s32 	%r329, %r23, 192;
	setp.ge.s32 	%p9, %r329, %r22;
	mov.b32 	%r2114, -1;
	@%p9 bra 	$L__BB9_18;
	ld.global.u32 	%r2114, [%rd5+768];
$L__BB9_18:
	add.s32 	%r331, %r23, 224;
	setp.ge.s32 	%p10, %r331, %r22;
	mov.b32 	%r2113, -1;
	@%p10 bra 	$L__BB9_20;
	ld.global.u32 	%r2113, [%rd5+896];
$L__BB9_20:
	add.s32 	%r333, %r23, 256;
	setp.ge.s32 	%p11, %r333, %r22;
	mov.b32 	%r2112, -1;
	@%p11 bra 	$L__BB9_22;
	ld.global.u32 	%r2112, [%rd5+1024];
$L__BB9_22:
	add.s32 	%r335, %r23, 288;
	setp.ge.s32 	%p12, %r335, %r22;
	mov.b32 	%r2111, -1;
	@%p12 bra 	$L__BB9_24;
	ld.global.u32 	%r2111, [%rd5+1152];
$L__BB9_24:
	add.s32 	%r337, %r23, 320;
	setp.ge.s32 	%p13, %r337, %r22;
	mov.b32 	%r2110, -1;
	@%p13 bra 	$L__BB9_26;
	ld.global.u32 	%r2110, [%rd5+1280];
$L__BB9_26:
	add.s32 	%r339, %r23, 352;
	setp.ge.s32 	%p14, %r339, %r22;
	mov.b32 	%r2109, -1;
	@%p14 bra 	$L__BB9_28;
	ld.global.u32 	%r2109, [%rd5+1408];
$L__BB9_28:
	add.s32 	%r341, %r23, 384;
	setp.ge.s32 	%p15, %r341, %r22;
	mov.b32 	%r2108, -1;
	@%p15 bra 	$L__BB9_30;
	ld.global.u32 	%r2108, [%rd5+1536];
$L__BB9_30:
	add.s32 	%r343, %r23, 416;
	setp.ge.s32 	%p16, %r343, %r22;
	mov.b32 	%r2107, -1;
	@%p16 bra 	$L__BB9_32;
	ld.global.u32 	%r2107, [%rd5+1664];
$L__BB9_32:
	add.s32 	%r345, %r23, 448;
	setp.ge.s32 	%p17, %r345, %r22;
	mov.b32 	%r2106, -1;
	@%p17 bra 	$L__BB9_34;
	ld.global.u32 	%r2106, [%rd5+1792];
$L__BB9_34:
	add.s32 	%r347, %r23, 480;
	setp.ge.s32 	%p18, %r347, %r22;
	mov.b32 	%r2105, -1;
	@%p18 bra 	$L__BB9_36;
	ld.global.u32 	%r2105, [%rd5+1920];
$L__BB9_36:
	add.s32 	%r349, %r23, 512;
	setp.ge.s32 	%p19, %r349, %r22;
	mov.b32 	%r2104, -1;
	@%p19 bra 	$L__BB9_38;
	ld.global.u32 	%r2104, [%rd5+2048];
$L__BB9_38:
	ld.param.u32 	%r2086, [_ZN3cub18CUB_300001_SM_10006detail10radix_sort29DeviceRadixSortOnesweepKernelINS1_5radix10policy_hubIffyE10Policy1000ELNS0_9SortOrderE1EffyiiNS1_21identity_decomposer_tEEEvPT5_SB_PT3_PKSC_PT1_PKSG_PT2_PKSK_T4_iiT6__param_10];
	mov.b32 	%r350, -1;
	shl.b32 	%r351, %r350, %r2086;
	not.b32 	%r74, %r351;
	shl.b32 	%r352, %r1, 5;
	and.b32  	%r353, %r352, 31744;
	mov.u32 	%r354, _ZZN3cub18CUB_300001_SM_10006detail10radix_sort29DeviceRadixSortOnesweepKernelINS1_5radix10policy_hubIffyE10Policy1000ELNS0_9SortOrderE1EffyiiNS1_21identity_decomposer_tEEEvPT5_SB_PT3_PKSC_PT1_PKSG_PT2_PKSK_T4_iiT6_E1s;
	add.s32 	%r75, %r354, %r353;
	setp.gt.s32 	%p20, %r306, 255;
	@%p20 bra 	$L__BB9_51;
	max.s32 	%r355, %r306, 224;
	sub.s32 	%r356, %r355, %r306;
	add.s32 	%r357, %r356, 31;
	shr.u32 	%r358, %r357, 5;
	add.s32 	%r76, %r358, 1;
	setp.lt.u32 	%p21, %r357, 480;
	mov.u32 	%r2124, %r306;
	@%p21 bra 	$L__BB9_42;
	and.b32  	%r359, %r76, 268435440;
	neg.s32 	%r2122, %r359;
	shl.b32 	%r362, %r306, 2;
	add.s32 	%r363, %r353, %r362;
	add.s32 	%r365, %r363, %r354;
	add.s32 	%r2121, %r365, 1024;
	mov.u32 	%r2124, %r306;
$L__BB9_41:
	.pragma "nounroll";
	mov.b32 	%r366, 0;
	st.shared.u32 	[%r2121+-1024], %r366;
	st.shared.u32 	[%r2121+-896], %r366;
	st.shared.u32 	[%r2121+-768], %r366;
	st.shared.u32 	[%r2121+-640], %r366;
	st.shared.u32 	[%r2121+-512], %r366;
	st.shared.u32 	[%r2121+-384], %r366;
	st.shared.u32 	[%r2121+-256], %r366;
	st.shared.u32 	[%r2121+-128], %r366;
	st.shared.u32 	[%r2121], %r366;
	st.shared.u32 	[%r2121+128], %r366;
	st.shared.u32 	[%r2121+256], %r366;
	st.shared.u32 	[%r2121+384], %r366;
	st.shared.u32 	[%r2121+512], %r366;
	st.shared.u32 	[%r2121+640], %r366;
	st.shared.u32 	[%r2121+768], %r366;
	st.shared.u32 	[%r2121+896], %r366;
	add.s32 	%r2124, %r2124, 512;
	add.s32 	%r2122, %r2122, 16;
	add.s32 	%r2121, %r2121, 2048;
	setp.ne.s32 	%p22, %r2122, 0;
	@%p22 bra 	$L__BB9_41;
$L__BB9_42:
	and.b32  	%r367, %r76, 15;
	setp.eq.s32 	%p23, %r367, 0;
	@%p23 bra 	$L__BB9_51;
	setp.lt.u32 	%p24, %r367, 8;
	@%p24 bra 	$L__BB9_45;
	shl.b32 	%r369, %r2124, 2;
	add.s32 	%r370, %r75, %r369;
	mov.b32 	%r371, 0;
	st.shared.u32 	[%r370], %r371;
	st.shared.u32 	[%r370+128], %r371;
	st.shared.u32 	[%r370+256], %r371;
	st.shared.u32 	[%r370+384], %r371;
	st.shared.u32 	[%r370+512], %r371;
	st.shared.u32 	[%r370+640], %r371;
	st.shared.u32 	[%r370+768], %r371;
	st.shared.u32 	[%r370+896], %r371;
	add.s32 	%r2124, %r2124, 256;
$L__BB9_45:
	and.b32  	%r372, %r76, 7;
	setp.eq.s32 	%p25, %r372, 0;
	@%p25 bra 	$L__BB9_51;
	and.b32  	%r88, %r76, 3;
	setp.lt.u32 	%p26, %r372, 4;
	@%p26 bra 	$L__BB9_48;
	shl.b32 	%r374, %r2124, 2;
	add.s32 	%r375, %r75, %r374;
	mov.b32 	%r376, 0;
	st.shared.u32 	[%r375], %r376;
	st.shared.u32 	[%r375+128], %r376;
	st.shared.u32 	[%r375+256], %r376;
	st.shared.u32 	[%r375+384], %r376;
	add.s32 	%r2124, %r2124, 128;
$L__BB9_48:
	setp.eq.s32 	%p27, %r88, 0;
	@%p27 bra 	$L__BB9_51;
	shl.b32 	%r379, %r2124, 2;
	add.s32 	%r380, %r353, %r379;
	add.s32 	%r2128, %r354, %r380;
	neg.s32 	%r2127, %r88;
$L__BB9_50:
	.pragma "nounroll";
	mov.b32 	%r382, 0;
	st.shared.u32 	[%r2128], %r382;
	add.s32 	%r2128, %r2128, 128;
	add.s32 	%r2127, %r2127, 1;
	setp.ne.s32 	%p28, %r2127, 0;
	@%p28 bra 	$L__BB9_50;
$L__BB9_51:
	ld.param.u32 	%r2049, [_ZN3cub18CUB_300001_SM_10006detail10radix_sort29DeviceRadixSortOnesweepKernelINS1_5radix10policy_hubIffyE10Policy1000ELNS0_9SortOrderE1EffyiiNS1_21identity_decomposer_tEEEvPT5_SB_PT3_PKSC_PT1_PKSG_PT2_PKSK_T4_iiT6__param_9];
	bar.warp.sync 	-1;
	setp.lt.s32 	%p29, %r2120, 0;
	selp.b32 	%r384, 0, 2147483647, %p29;
	xor.b32  	%r385, %r384, %r2120;
	setp.eq.s32 	%p30, %r385, 2147483647;
	selp.b32 	%r386, -2147483648, %r385, %p30;
	shr.u32 	%r387, %r386, %r2049;
	and.b32  	%r97, %r387, %r74;
	shl.b32 	%r388, %r97, 2;
	add.s32 	%r389, %r75, %r388;
	atom.shared.add.u32 	%r390, [%r389], 1;
	setp.lt.s32 	%p31, %r2119, 0;
	selp.b32 	%r391, 0, 2147483647, %p31;
	xor.b32  	%r392, %r391, %r2119;
	setp.eq.s32 	%p32, %r392, 2147483647;
	selp.b32 	%r393, -2147483648, %r392, %p32;
	shr.u32 	%r394, %r393, %r2049;
	and.b32  	%r395, %r394, %r74;
	shl.b32 	%r396, %r395, 2;
	add.s32 	%r397, %r75, %r396;
	atom.shared.add.u32 	%r398, [%r397], 1;
	setp.lt.s32 	%p33, %r2118, 0;
	selp.b32 	%r399, 0, 2147483647, %p33;
	xor.b32  	%r400, %r399, %r2118;
	setp.eq.s32 	%p34, %r400, 2147483647;
	selp.b32 	%r401, -2147483648, %r400, %p34;
	shr.u32 	%r402, %r401, %r2049;
	and.b32  	%r403, %r402, %r74;
	shl.b32 	%r404, %r403, 2;
	add.s32 	%r405, %r75, %r404;
	atom.shared.add.u32 	%r406, [%r405], 1;
	setp.lt.s32 	%p35, %r2117, 0;
	selp.b32 	%r407, 0, 2147483647, %p35;
	xor.b32  	%r408, %r407, %r2117;
	setp.eq.s32 	%p36, %r408, 2147483647;
	selp.b32 	%r409, -2147483648, %r408, %p36;
	shr.u32 	%r410, %r409, %r2049;
	and.b32  	%r411, %r410, %r74;
	shl.b32 	%r412, %r411, 2;
	add.s32 	%r413, %r75, %r412;
	atom.shared.add.u32 	%r414, [%r413], 1;
	setp.lt.s32 	%p37, %r2116, 0;
	selp.b32 	%r415, 0, 2147483647, %p37;
	xor.b32  	%r416, %r415, %r2116;
	setp.eq.s32 	%p38, %r416, 2147483647;
	selp.b32 	%r417, -2147483648, %r416, %p38;
	shr.u32 	%r418, %r417, %r2049;
	and.b32  	%r419, %r418, %r74;
	shl.b32 	%r420, %r419, 2;
	add.s32 	%r421, %r75, %r420;
	atom.shared.add.u32 	%r422, [%r421], 1;
	setp.lt.s32 	%p39, %r2115, 0;
	selp.b32 	%r423, 0, 2147483647, %p39;
	xor.b32  	%r424, %r423, %r2115;
	setp.eq.s32 	%p40, %r424, 2147483647;
	selp.b32 	%r425, -2147483648, %r424, %p40;
	shr.u32 	%r426, %r425, %r2049;
	and.b32  	%r427, %r426, %r74;
	shl.b32 	%r428, %r427, 2;
	add.s32 	%r429, %r75, %r428;
	atom.shared.add.u32 	%r430, [%r429], 1;
	setp.lt.s32 	%p41, %r2114, 0;
	selp.b32 	%r431, 0, 2147483647, %p41;
	xor.b32  	%r432, %r431, %r2114;
	setp.eq.s32 	%p42, %r432, 2147483647;
	selp.b32 	%r433, -2147483648, %r432, %p42;
	shr.u32 	%r434, %r433, %r2049;
	and.b32  	%r435, %r434, %r74;
	shl.b32 	%r436, %r435, 2;
	add.s32 	%r437, %r75, %r436;
	atom.shared.add.u32 	%r438, [%r437], 1;
	setp.lt.s32 	%p43, %r2113, 0;
	selp.b32 	%r439, 0, 2147483647, %p43;
	xor.b32  	%r440, %r439, %r2113;
	setp.eq.s32 	%p44, %r440, 2147483647;
	selp.b32 	%r441, -2147483648, %r440, %p44;
	shr.u32 	%r442, %r441, %r2049;
	and.b32  	%r443, %r442, %r74;
	shl.b32 	%r444, %r443, 2;
	add.s32 	%r445, %r75, %r444;
	atom.shared.add.u32 	%r446, [%r445], 1;
	setp.lt.s32 	%p45, %r2112, 0;
	selp.b32 	%r447, 0, 2147483647, %p45;
	xor.b32  	%r448, %r447, %r2112;
	setp.eq.s32 	%p46, %r448, 2147483647;
	selp.b32 	%r449, -2147483648, %r448, %p46;
	shr.u32 	%r450, %r449, %r2049;
	and.b32  	%r451, %r450, %r74;
	shl.b32 	%r452, %r451, 2;
	add.s32 	%r453, %r75, %r452;
	atom.shared.add.u32 	%r454, [%r453], 1;
	setp.lt.s32 	%p47, %r2111, 0;
	selp.b32 	%r455, 0, 2147483647, %p47;
	xor.b32  	%r456, %r455, %r2111;
	setp.eq.s32 	%p48, %r456, 2147483647;
	selp.b32 	%r457, -2147483648, %r456, %p48;
	shr.u32 	%r458, %r457, %r2049;
	and.b32  	%r459, %r458, %r74;
	shl.b32 	%r460, %r459, 2;
	add.s32 	%r461, %r75, %r460;
	atom.shared.add.u32 	%r462, [%r461], 1;
	setp.lt.s32 	%p49, %r2110, 0;
	selp.b32 	%r463, 0, 2147483647, %p49;
	xor.b32  	%r464, %r463, %r2110;
	setp.eq.s32 	%p50, %r464, 2147483647;
	selp.b32 	%r465, -2147483648, %r464, %p50;
	shr.u32 	%r466, %r465, %r2049;
	and.b32  	%r467, %r466, %r74;
	shl.b32 	%r468, %r467, 2;
	add.s32 	%r469, %r75, %r468;
	atom.shared.add.u32 	%r470, [%r469], 1;
	setp.lt.s32 	%p51, %r2109, 0;
	selp.b32 	%r471, 0, 2147483647, %p51;
	xor.b32  	%r472, %r471, %r2109;
	setp.eq.s32 	%p52, %r472, 2147483647;
	selp.b32 	%r473, -2147483648, %r472, %p52;
	shr.u32 	%r474, %r473, %r2049;
	and.b32  	%r475, %r474, %r74;
	shl.b32 	%r476, %r475, 2;
	add.s32 	%r477, %r75, %r476;
	atom.shared.add.u32 	%r478, [%r477], 1;
	setp.lt.s32 	%p53, %r2108, 0;
	selp.b32 	%r479, 0, 2147483647, %p53;
	xor.b32  	%r480, %r479, %r2108;
	setp.eq.s32 	%p54, %r480, 2147483647;
	selp.b32 	%r481, -2147483648, %r480, %p54;
	shr.u32 	%r482, %r481, %r2049;
	and.b32  	%r483, %r482, %r74;
	shl.b32 	%r484, %r483, 2;
	add.s32 	%r485, %r75, %r484;
	atom.shared.add.u32 	%r486, [%r485], 1;
	setp.lt.s32 	%p55, %r2107, 0;
	selp.b32 	%r487, 0, 2147483647, %p55;
	xor.b32  	%r488, %r487, %r2107;
	setp.eq.s32 	%p56, %r488, 2147483647;
	selp.b32 	%r489, -2147483648, %r488, %p56;
	shr.u32 	%r490, %r489, %r2049;
	and.b32  	%r491, %r490, %r74;
	shl.b32 	%r492, %r491, 2;
	add.s32 	%r493, %r75, %r492;
	atom.shared.add.u32 	%r494, [%r493], 1;
	setp.lt.s32 	%p57, %r2106, 0;
	selp.b32 	%r495, 0, 2147483647, %p57;
	xor.b32  	%r496, %r495, %r2106;
	setp.eq.s32 	%p58, %r496, 2147483647;
	selp.b32 	%r497, -2147483648, %r496, %p58;
	shr.u32 	%r498, %r497, %r2049;
	and.b32  	%r499, %r498, %r74;
	shl.b32 	%r500, %r499, 2;
	add.s32 	%r501, %r75, %r500;
	atom.shared.add.u32 	%r502, [%r501], 1;
	setp.lt.s32 	%p59, %r2105, 0;
	selp.b32 	%r503, 0, 2147483647, %p59;
	xor.b32  	%r504, %r503, %r2105;
	setp.eq.s32 	%p60, %r504, 2147483647;
	selp.b32 	%r505, -2147483648, %r504, %p60;
	shr.u32 	%r506, %r505, %r2049;
	and.b32  	%r507, %r506, %r74;
	shl.b32 	%r508, %r507, 2;
	add.s32 	%r509, %r75, %r508;
	atom.shared.add.u32 	%r510, [%r509], 1;
	setp.lt.s32 	%p61, %r2104, 0;
	selp.b32 	%r511, 0, 2147483647, %p61;
	xor.b32  	%r512, %r511, %r2104;
	setp.eq.s32 	%p62, %r512, 2147483647;
	selp.b32 	%r513, -2147483648, %r512, %p62;
	shr.u32 	%r514, %r513, %r2049;
	and.b32  	%r515, %r514, %r74;
	shl.b32 	%r516, %r515, 2;
	add.s32 	%r517, %r75, %r516;
	atom.shared.add.u32 	%r518, [%r517], 1;
	bar.sync 	0;
	setp.gt.u32 	%p63, %r1, 255;
	shl.b32 	%r519, %r1, 2;
	add.s32 	%r98, %r354, %r519;
	mov.b32 	%r2129, 0;
	@%p63 bra 	$L__BB9_53;
	ld.shared.u32 	%r521, [%r98];
	mov.b32 	%r522, 0;
	st.shared.u32 	[%r98], %r522;
	ld.shared.u32 	%r523, [%r98+1024];
	st.shared.u32 	[%r98+1024], %r521;
	add.s32 	%r524, %r523, %r521;
	ld.shared.u32 	%r525, [%r98+2048];
	st.shared.u32 	[%r98+2048], %r524;
	add.s32 	%r526, %r525, %r524;
	ld.shared.u32 	%r527, [%r98+3072];
	st.shared.u32 	[%r98+3072], %r526;
	add.s32 	%r528, %r527, %r526;
	ld.shared.u32 	%r529, [%r98+4096];
	st.shared.u32 	[%r98+4096], %r528;
	add.s32 	%r530, %r529, %r528;
	ld.shared.u32 	%r531, [%r98+5120];
	st.shared.u32 	[%r98+5120], %r530;
	add.s32 	%r532, %r531, %r530;
	ld.shared.u32 	%r533, [%r98+6144];
	st.shared.u32 	[%r98+6144], %r532;
	add.s32 	%r534, %r533, %r532;
	ld.shared.u32 	%r535, [%r98+7168];
	st.shared.u32 	[%r98+7168], %r534;
	add.s32 	%r536, %r535, %r534;
	ld.shared.u32 	%r537, [%r98+8192];
	st.shared.u32 	[%r98+8192], %r536;
	add.s32 	%r538, %r537, %r536;
	ld.shared.u32 	%r539, [%r98+9216];
	st.shared.u32 	[%r98+9216], %r538;
	add.s32 	%r540, %r539, %r538;
	ld.shared.u32 	%r541, [%r98+10240];
	st.shared.u32 	[%r98+10240], %r540;
	add.s32 	%r542, %r541, %r540;
	ld.shared.u32 	%r543, [%r98+11264];
	st.shared.u32 	[%r98+11264], %r542;
	add.s32 	%r2129, %r543, %r542;
$L__BB9_53:
	setp.gt.u32 	%p64, %r1, 255;
	shl.b32 	%r544, %r3, 8;
	add.s32 	%r545, %r544, %r1;
	mul.wide.s32 	%rd59, %r545, 4;
	add.s64 	%rd6, %rd2, %rd59;
	@%p64 bra 	$L__BB9_55;
	or.b32  	%r546, %r2129, 1073741824;
	st.volatile.global.u32 	[%rd6], %r546;
$L__BB9_55:
	ld.param.u64 	%rd442, [_ZN3cub18CUB_300001_SM_10006detail10radix_sort29DeviceRadixSortOnesweepKernelINS1_5radix10policy_hubIffyE10Policy1000ELNS0_9SortOrderE1EffyiiNS1_21identity_decomposer_tEEEvPT5_SB_PT3_PKSC_PT1_PKSG_PT2_PKSK_T4_iiT6__param_7];
	setp.lt.s32 	%p65, %r2104, 0;
	selp.b32 	%r547, 0, 2147483647, %p65;
	xor.b32  	%r2134, %r547, %r2104;
	setp.lt.s32 	%p66, %r2119, 0;
	selp.b32 	%r548, 0, 2147483647, %p66;
	xor.b32  	%r2149, %r548, %r2119;
	setp.lt.s32 	%p67, %r2118, 0;
	selp.b32 	%r549, 0, 2147483647, %p67;
	xor.b32  	%r2148, %r549, %r2118;
	setp.lt.s32 	%p68, %r2117, 0;
	selp.b32 	%r550, 0, 2147483647, %p68;
	xor.b32  	%r2147, %r550, %r2117;
	setp.lt.s32 	%p69, %r2115, 0;
	selp.b32 	%r551, 0, 2147483647, %p69;
	xor.b32  	%r2145, %r551, %r2115;
	setp.lt.s32 	%p70, %r2116, 0;
	selp.b32 	%r552, 0, 2147483647, %p70;
	xor.b32  	%r2146, %r552, %r2116;
	setp.lt.s32 	%p71, %r2114, 0;
	selp.b32 	%r553, 0, 2147483647, %p71;
	xor.b32  	%r2144, %r553, %r2114;
	setp.lt.s32 	%p72, %r2113, 0;
	selp.b32 	%r554, 0, 2147483647, %p72;
	xor.b32  	%r2143, %r554, %r2113;
	setp.lt.s32 	%p73, %r2111, 0;
	selp.b32 	%r555, 0, 2147483647, %p73;
	xor.b32  	%r2141, %r555, %r2111;
	setp.lt.s32 	%p74, %r2110, 0;
	selp.b32 	%r556, 0, 2147483647, %p74;
	xor.b32  	%r2140, %r556, %r2110;
	setp.lt.s32 	%p75, %r2109, 0;
	selp.b32 	%r557, 0, 2147483647, %p75;
	xor.b32  	%r2139, %r557, %r2109;
	setp.lt.s32 	%p76, %r2112, 0;
	selp.b32 	%r558, 0, 2147483647, %p76;
	xor.b32  	%r2142, %r558, %r2112;
	setp.lt.s32 	%p77, %r2107, 0;
	selp.b32 	%r559, 0, 2147483647, %p77;
	xor.b32  	%r2137, %r559, %r2107;
	setp.lt.s32 	%p78, %r2108, 0;
	selp.b32 	%r560, 0, 2147483647, %p78;
	xor.b32  	%r2138, %r560, %r2108;
	setp.lt.s32 	%p79, %r2120, 0;
	selp.b32 	%r561, 0, 2147483647, %p79;
	xor.b32  	%r2150, %r561, %r2120;
	setp.lt.s32 	%p80, %r2105, 0;
	selp.b32 	%r562, 0, 2147483647, %p80;
	xor.b32  	%r2135, %r562, %r2105;
	setp.lt.s32 	%p81, %r2106, 0;
	selp.b32 	%r563, 0, 2147483647, %p81;
	xor.b32  	%r2136, %r563, %r2106;
	setp.lt.u32 	%p82, %r1, 256;
	setp.eq.s32 	%p83, %r2129, 6528;
	and.pred  	%p84, %p82, %p83;
	selp.u32 	%r564, 1, 0, %p84;
	{ 
	.reg .pred 	%p1; 
	.reg .pred 	%p2; 
	setp.ne.u32 	%p1, %r564, 0; 
	bar.red.or.pred 	%p2, 0, %p1; 
	selp.u32 	%r565, 1, 0, %p2; 
	}
	setp.eq.s32 	%p85, %r565, 0;
	and.b32  	%r566, %r1, 992;
	and.b32  	%r567, %r1, 31;
	mul.lo.s32 	%r568, %r566, 17;
	or.b32  	%r569, %r568, %r567;
	cvt.u64.u32 	%rd7, %r569;
	add.s64 	%rd61, %rd7, %rd4;
	cvta.to.global.u64 	%rd62, %rd442;
	shl.b64 	%rd63, %rd61, 2;
	add.s64 	%rd8, %rd62, %rd63;
	cvt.u64.u32 	%rd9, %r1;
	@%p85 bra 	$L__BB9_175;
	setp.gt.u32 	%p86, %r1, 255;
	shl.b32 	%r571, %r1, 3;
	add.s32 	%r573, %r354, %r571;
	add.s32 	%r118, %r573, 26112;
	@%p86 bra 	$L__BB9_64;
	ld.param.u64 	%rd436, [_ZN3cub18CUB_300001_SM_10006detail10radix_sort29DeviceRadixSortOnesweepKernelINS1_5radix10policy_hubIffyE10Policy1000ELNS0_9SortOrderE1EffyiiNS1_21identity_decomposer_tEEEvPT5_SB_PT3_PKSC_PT1_PKSG_PT2_PKSK_T4_iiT6__param_3];
	cvta.to.global.u64 	%rd64, %rd436;
	shl.b64 	%rd65, %rd9, 3;
	add.s64 	%rd66, %rd64, %rd65;
	ld.global.u64 	%rd67, [%rd66];
	setp.gt.u32 	%p87, %r1, %r97;
	selp.b64 	%rd68, 6528, 0, %p87;
	sub.s64 	%rd455, %rd67, %rd68;
	st.shared.u64 	[%r118], %rd455;
	setp.lt.s32 	%p88, %r3, 1;
	mov.u32 	%r2133, %r2129;
	@%p88 bra 	$L__BB9_63;
	mov.b32 	%r2131, -1;
	mov.u32 	%r2130, %r3;
	mov.u32 	%r2133, %r2129;
$L__BB9_59:
	ld.param.u64 	%rd429, [_ZN3cub18CUB_300001_SM_10006detail10radix_sort29DeviceRadixSortOnesweepKernelINS1_5radix10policy_hubIffyE10Policy1000ELNS0_9SortOrderE1EffyiiNS1_21identity_decomposer_tEEEvPT5_SB_PT3_PKSC_PT1_PKSG_PT2_PKSK_T4_iiT6__param_0];
	add.s32 	%r122, %r2130, -1;
	shl.b32 	%r575, %r122, 8;
	add.s32 	%r576, %r575, %r1;
	cvta.to.global.u64 	%rd69, %rd429;
	mul.wide.s32 	%rd70, %r576, 4;
	add.s64 	%rd11, %rd69, %rd70;
$L__BB9_60:
	membar.cta;
	ld.volatile.global.u32 	%r123, [%rd11];
	setp.eq.s32 	%p89, %r123, 0;
	@%p89 bra 	$L__BB9_60;
	and.b32  	%r577, %r123, 1073741823;
	add.s32 	%r2133, %r577, %r2133;
	setp.gt.s32 	%p90, %r123, -1;
	vote.sync.ballot.b32 	%r2131, %p90, %r2131;
	setp.gt.u32 	%p92, %r2130, 1;
	and.pred  	%p93, %p90, %p92;
	mov.u32 	%r2130, %r122;
	@%p93 bra 	$L__BB9_59;
	ld.shared.u64 	%rd455, [%r118];
$L__BB9_63:
	or.b32  	%r578, %r2133, -2147483648;
	st.volatile.global.u32 	[%rd6], %r578;
	sub.s32 	%r579, %r2133, %r2129;
	cvt.s64.s32 	%rd71, %r579;
	add.s64 	%rd72, %rd455, %rd71;
	st.shared.u64 	[%r118], %rd72;
$L__BB9_64:
	ld.param.u32 	%r2035, [_ZN3cub18CUB_300001_SM_10006detail10radix_sort29DeviceRadixSortOnesweepKernelINS1_5radix10policy_hubIffyE10Policy1000ELNS0_9SortOrderE1EffyiiNS1_21identity_decomposer_tEEEvPT5_SB_PT3_PKSC_PT1_PKSG_PT2_PKSK_T4_iiT6__param_8];
	ld.param.u64 	%rd432, [_ZN3cub18CUB_300001_SM_10006detail10radix_sort29DeviceRadixSortOnesweepKernelINS1_5radix10policy_hubIffyE10Policy1000ELNS0_9SortOrderE1EffyiiNS1_21identity_decomposer_tEEEvPT5_SB_PT3_PKSC_PT1_PKSG_PT2_PKSK_T4_iiT6__param_2];
	setp.gt.u32 	%p94, %r1, 255;
	setp.lt.s32 	%p95, %r4, %r2035;
	setp.eq.s64 	%p96, %rd432, 0;
	or.pred  	%p97, %p96, %p95;
	or.pred  	%p98, %p94, %p97;
	@%p98 bra 	$L__BB9_66;
	ld.param.u64 	%rd433, [_ZN3cub18CUB_300001_SM_10006detail10radix_sort29DeviceRadixSortOnesweepKernelINS1_5radix10policy_hubIffyE10Policy1000ELNS0_9SortOrderE1EffyiiNS1_21identity_decomposer_tEEEvPT5_SB_PT3_PKSC_PT1_PKSG_PT2_PKSK_T4_iiT6__param_2];
	ld.shared.u64 	%rd73, [%r118];
	setp.gt.u32 	%p99, %r1, %r97;
	selp.b64 	%rd74, 6528, 0, %p99;
	cvt.s64.s32 	%rd75, %r2129;
	add.s64 	%rd76, %rd74, %rd75;
	add.s64 	%rd77, %rd76, %rd73;
	cvta.to.global.u64 	%rd78, %rd433;
	shl.b64 	%rd79, %rd9, 3;
	add.s64 	%rd80, %rd78, %rd79;
	st.global.u64 	[%rd80], %rd77;
$L__BB9_66:
	ld.param.u32 	%r2036, [_ZN3cub18CUB_300001_SM_10006detail10radix_sort29DeviceRadixSortOnesweepKernelINS1_5radix10policy_hubIffyE10Policy1000ELNS0_9SortOrderE1EffyiiNS1_21identity_decomposer_tEEEvPT5_SB_PT3_PKSC_PT1_PKSG_PT2_PKSK_T4_iiT6__param_8];
	setp.gt.s32 	%p100, %r4, %r2036;
	bar.sync 	0;
	shl.b32 	%r580, %r97, 3;
	add.s32 	%r582, %r354, %r580;
	ld.shared.u64 	%rd14, [%r582+26112];
	@%p100 bra 	$L__BB9_68;
	add.s64 	%rd81, %rd14, %rd7;
	shl.b64 	%rd82, %rd81, 2;
	add.s64 	%rd83, %rd1, %rd82;
	st.global.u32 	[%rd83], %r2120;
	st.global.u32 	[%rd83+128], %r2119;
	st.global.u32 	[%rd83+256], %r2118;
	st.global.u32 	[%rd83+384], %r2117;
	st.global.u32 	[%rd83+512], %r2116;
	st.global.u32 	[%rd83+640], %r2115;
	st.global.u32 	[%rd83+768], %r2114;
	st.global.u32 	[%rd83+896], %r2113;
	st.global.u32 	[%rd83+1024], %r2112;
	st.global.u32 	[%rd83+1152], %r2111;
	st.global.u32 	[%rd83+1280], %r2110;
	st.global.u32 	[%rd83+1408], %r2109;
	st.global.u32 	[%rd83+1536], %r2108;
	st.global.u32 	[%rd83+1664], %r2107;
	st.global.u32 	[%rd83+1792], %r2106;
	st.global.u32 	[%rd83+1920], %r2105;
	st.global.u32 	[%rd83+2048], %r2104;
	bra.uni 	$L__BB9_102;
$L__BB9_68:
	ld.param.u32 	%r2037, [_ZN3cub18CUB_300001_SM_10006detail10radix_sort29DeviceRadixSortOnesweepKernelINS1_5radix10policy_hubIffyE10Policy1000ELNS0_9SortOrderE1EffyiiNS1_21identity_decomposer_tEEEvPT5_SB_PT3_PKSC_PT1_PKSG_PT2_PKSK_T4_iiT6__param_8];
	cvt.u32.u64 	%r583, %rd7;
	mad.lo.s32 	%r127, %r3, -6528, %r2037;
	setp.ge.s32 	%p101, %r583, %r127;
	add.s64 	%rd84, %rd14, %rd7;
	shl.b64 	%rd85, %rd84, 2;
	add.s64 	%rd15, %rd1, %rd85;
	@%p101 bra 	$L__BB9_70;
	st.global.u32 	[%rd15], %r2120;
$L__BB9_70:
	add.s32 	%r585, %r583, 32;
	setp.ge.s32 	%p102, %r585, %r127;
	@%p102 bra 	$L__BB9_72;
	st.global.u32 	[%rd15+128], %r2119;
$L__BB9_72:
	add.s32 	%r587, %r583, 64;
	setp.ge.s32 	%p103, %r587, %r127;
	@%p103 bra 	$L__BB9_74;
	st.global.u32 	[%rd15+256], %r2118;
$L__BB9_74:
	add.s32 	%r589, %r583, 96;
	setp.ge.s32 	%p104, %r589, %r127;
	@%p104 bra 	$L__BB9_76;
	st.global.u32 	[%rd15+384], %r2117;
$L__BB9_76:
	add.s32 	%r591, %r583, 128;
	setp.ge.s32 	%p105, %r591, %r127;
	@%p105 bra 	$L__BB9_78;
	st.global.u32 	[%rd15+512], %r2116;
$L__BB9_78:
	add.s32 	%r593, %r583, 160;
	setp.ge.s32 	%p106, %r593, %r127;
	@%p106 bra 	$L__BB9_80;
	st.global.u32 	[%rd15+640], %r2115;
$L__BB9_80:
	add.s32 	%r595, %r583, 192;
	setp.ge.s32 	%p107, %r595, %r127;
	@%p107 bra 	$L__BB9_82;
	st.global.u32 	[%rd15+768], %r2114;
$L__BB9_82:
	add.s32 	%r597, %r583, 224;
	setp.ge.s32 	%p108, %r597, %r127;
	@%p108 bra 	$L__BB9_84;
	st.global.u32 	[%rd15+896], %r2113;
$L__BB9_84:
	add.s32 	%r599, %r583, 256;
	setp.ge.s32 	%p109, %r599, %r127;
	@%p109 bra 	$L__BB9_86;
	st.global.u32 	[%rd15+1024], %r2112;
$L__BB9_86:
	add.s32 	%r601, %r583, 288;
	setp.ge.s32 	%p110, %r601, %r127;
	@%p110 bra 	$L__BB9_88;
	st.global.u32 	[%rd15+1152], %r2111;
$L__BB9_88:
	add.s32 	%r603, %r583, 320;
	setp.ge.s32 	%p111, %r603, %r127;
	@%p111 bra 	$L__BB9_90;
	st.global.u32 	[%rd15+1280], %r2110;
$L__BB9_90:
	add.s32 	%r605, %r583, 352;
	setp.ge.s32 	%p112, %r605, %r127;
	@%p112 bra 	$L__BB9_92;
	st.global.u32 	[%rd15+1408], %r2109;
$L__BB9_92:
	add.s32 	%r607, %r583, 384;
	setp.ge.s32 	%p113, %r607, %r127;
	@%p113 bra 	$L__BB9_94;
	st.global.u32 	[%rd15+1536], %r2108;
$L__BB9_94:
	add.s32 	%r609, %r583, 416;
	setp.ge.s32 	%p114, %r609, %r127;
	@%p114 bra 	$L__BB9_96;
	st.global.u32 	[%rd15+1664], %r2107;
$L__BB9_96:
	add.s32 	%r611, %r583, 448;
	setp.ge.s32 	%p115, %r611, %r127;
	@%p115 bra 	$L__BB9_98;
	st.global.u32 	[%rd15+1792], %r2106;
$L__BB9_98:
	add.s32 	%r613, %r583, 480;
	setp.ge.s32 	%p116, %r613, %r127;
	@%p116 bra 	$L__BB9_100;
	st.global.u32 	[%rd15+1920], %r2105;
$L__BB9_100:
	add.s32 	%r615, %r583, 512;
	setp.ge.s32 	%p117, %r615, %r127;
	@%p117 bra 	$L__BB9_102;
	st.global.u32 	[%rd15+2048], %r2104;
$L__BB9_102:
	ld.param.u32 	%r2038, [_ZN3cub18CUB_300001_SM_10006detail10radix_sort29DeviceRadixSortOnesweepKernelINS1_5radix10policy_hubIffyE10Policy1000ELNS0_9SortOrderE1EffyiiNS1_21identity_decomposer_tEEEvPT5_SB_PT3_PKSC_PT1_PKSG_PT2_PKSK_T4_iiT6__param_8];
	setp.gt.s32 	%p118, %r4, %r2038;
	@%p118 bra 	$L__BB9_104;
	ld.global.f32 	%f235, [%rd8];
	ld.global.f32 	%f234, [%rd8+128];
	ld.global.f32 	%f233, [%rd8+256];
	ld.global.f32 	%f232, [%rd8+384];
	ld.global.f32 	%f231, [%rd8+512];
	ld.global.f32 	%f230, [%rd8+640];
	ld.global.f32 	%f229, [%rd8+768];
	ld.global.f32 	%f228, [%rd8+896];
	ld.global.f32 	%f227, [%rd8+1024];
	ld.global.f32 	%f226, [%rd8+1152];
	ld.global.f32 	%f225, [%rd8+1280];
	ld.global.f32 	%f224, [%rd8+1408];
	ld.global.f32 	%f223, [%rd8+1536];
	ld.global.f32 	%f222, [%rd8+1664];
	ld.global.f32 	%f221, [%rd8+1792];
	ld.global.f32 	%f220, [%rd8+1920];
	ld.global.f32 	%f219, [%rd8+2048];
	bra.uni 	$L__BB9_138;
$L__BB9_104:
	ld.param.u32 	%r2039, [_ZN3cub18CUB_300001_SM_10006detail10radix_sort29DeviceRadixSortOnesweepKernelINS1_5radix10policy_hubIffyE10Policy1000ELNS0_9SortOrderE1EffyiiNS1_21identity_decomposer_tEEEvPT5_SB_PT3_PKSC_PT1_PKSG_PT2_PKSK_T4_iiT6__param_8];
	cvt.u32.u64 	%r616, %rd7;
	sub.s32 	%r128, %r2039, %r308;
	setp.ge.s32 	%p119, %r616, %r128;
	@%p119 bra 	$L__BB9_106;
	ld.global.f32 	%f235, [%rd8];
$L__BB9_106:
	add.s32 	%r619, %r616, 32;
	setp.ge.s32 	%p120, %r619, %r128;
	@%p120 bra 	$L__BB9_108;
	ld.global.f32 	%f234, [%rd8+128];
$L__BB9_108:
	add.s32 	%r621, %r616, 64;
	setp.ge.s32 	%p121, %r621, %r128;
	@%p121 bra 	$L__BB9_110;
	ld.global.f32 	%f233, [%rd8+256];
$L__BB9_110:
	add.s32 	%r623, %r616, 96;
	setp.ge.s32 	%p122, %r623, %r128;
	@%p122 bra 	$L__BB9_112;
	ld.global.f32 	%f232, [%rd8+384];
$L__BB9_112:
	add.s32 	%r625, %r616, 128;
	setp.ge.s32 	%p123, %r625, %r128;
	@%p123 bra 	$L__BB9_114;
	ld.global.f32 	%f231, [%rd8+512];
$L__BB9_114:
	add.s32 	%r627, %r616, 160;
	setp.ge.s32 	%p124, %r627, %r128;
	@%p124 bra 	$L__BB9_116;
	ld.global.f32 	%f230, [%rd8+640];
$L__BB9_116:
	add.s32 	%r629, %r616, 192;
	setp.ge.s32 	%p125, %r629, %r128;
	@%p125 bra 	$L__BB9_118;
	ld.global.f32 	%f229, [%rd8+768];
$L__BB9_118:
	add.s32 	%r631, %r616, 224;
	setp.ge.s32 	%p126, %r631, %r128;
	@%p126 bra 	$L__BB9_120;
	ld.global.f32 	%f228, [%rd8+896];
$L__BB9_120:
	add.s32 	%r633, %r616, 256;
	setp.ge.s32 	%p127, %r633, %r128;
	@%p127 bra 	$L__BB9_122;
	ld.global.f32 	%f227, [%rd8+1024];
$L__BB9_122:
	add.s32 	%r635, %r616, 288;
	setp.ge.s32 	%p128, %r635, %r128;
	@%p128 bra 	$L__BB9_124;
	ld.global.f32 	%f226, [%rd8+1152];
$L__BB9_124:
	add.s32 	%r637, %r616, 320;
	setp.ge.s32 	%p129, %r637, %r128;
	@%p129 bra 	$L__BB9_126;
	ld.global.f32 	%f225, [%rd8+1280];
$L__BB9_126:
	add.s32 	%r639, %r616, 352;
	setp.ge.s32 	%p130, %r639, %r128;
	@%p130 bra 	$L__BB9_128;
	ld.global.f32 	%f224, [%rd8+1408];
$L__BB9_128:
	add.s32 	%r641, %r616, 384;
	setp.ge.s32 	%p131, %r641, %r128;
	@%p131 bra 	$L__BB9_130;
	ld.global.f32 	%f223, [%rd8+1536];
$L__BB9_130:
	add.s32 	%r643, %r616, 416;
	setp.ge.s32 	%p132, %r643, %r128;
	@%p132 bra 	$L__BB9_132;
	ld.global.f32 	%f222, [%rd8+1664];
$L__BB9_132:
	add.s32 	%r645, %r616, 448;
	setp.ge.s32 	%p133, %r645, %r128;
	@%p133 bra 	$L__BB9_134;
	ld.global.f32 	%f221, [%rd8+1792];
$L__BB9_134:
	add.s32 	%r647, %r616, 480;
	setp.ge.s32 	%p134, %r647, %r128;
	@%p134 bra 	$L__BB9_136;
	ld.global.f32 	%f220, [%rd8+1920];
$L__BB9_136:
	add.s32 	%r649, %r616, 512;
	setp.ge.s32 	%p135, %r649, %r128;
	@%p135 bra 	$L__BB9_138;
	ld.global.f32 	%f219, [%rd8+2048];
$L__BB9_138:
	ld.param.u32 	%r2040, [_ZN3cub18CUB_300001_SM_10006detail10radix_sort29DeviceRadixSortOnesweepKernelINS1_5radix10policy_hubIffyE10Policy1000ELNS0_9SortOrderE1EffyiiNS1_21identity_decomposer_tEEEvPT5_SB_PT3_PKSC_PT1_PKSG_PT2_PKSK_T4_iiT6__param_8];
	mad.lo.s32 	%r650, %r3, 6528, 6528;
	setp.gt.s32 	%p136, %r650, %r2040;
	@%p136 bra 	$L__BB9_140;
	ld.param.u64 	%rd439, [_ZN3cub18CUB_300001_SM_10006detail10radix_sort29DeviceRadixSortOnesweepKernelINS1_5radix10policy_hubIffyE10Policy1000ELNS0_9SortOrderE1EffyiiNS1_21identity_decomposer_tEEEvPT5_SB_PT3_PKSC_PT1_PKSG_PT2_PKSK_T4_iiT6__param_6];
	add.s64 	%rd86, %rd14, %rd7;
	cvta.to.global.u64 	%rd87, %rd439;
	shl.b64 	%rd88, %rd86, 2;
	add.s64 	%rd89, %rd87, %rd88;
	st.global.f32 	[%rd89], %f235;
	st.global.f32 	[%rd89+128], %f234;
	st.global.f32 	[%rd89+256], %f233;
	st.global.f32 	[%rd89+384], %f232;
	st.global.f32 	[%rd89+512], %f231;
	st.global.f32 	[%rd89+640], %f230;
	st.global.f32 	[%rd89+768], %f229;
	st.global.f32 	[%rd89+896], %f228;
	st.global.f32 	[%rd89+1024], %f227;
	st.global.f32 	[%rd89+1152], %f226;
	st.global.f32 	[%rd89+1280], %f225;
	st.global.f32 	[%rd89+1408], %f224;
	st.global.f32 	[%rd89+1536], %f223;
	st.global.f32 	[%rd89+1664], %f222;
	st.global.f32 	[%rd89+1792], %f221;
	st.global.f32 	[%rd89+1920], %f220;
	st.global.f32 	[%rd89+2048], %f219;
	bra.uni 	$L__BB9_174;
$L__BB9_140:
	ld.param.u32 	%r2041, [_ZN3cub18CUB_300001_SM_10006detail10radix_sort29DeviceRadixSortOnesweepKernelINS1_5radix10policy_hubIffyE10Policy1000ELNS0_9SortOrderE1EffyiiNS1_21identity_decomposer_tEEEvPT5_SB_PT3_PKSC_PT1_PKSG_PT2_PKSK_T4_iiT6__param_8];
	ld.param.u64 	%rd440, [_ZN3cub18CUB_300001_SM_10006detail10radix_sort29DeviceRadixSortOnesweepKernelINS1_5radix10policy_hubIffyE10Policy1000ELNS0_9SortOrderE1EffyiiNS1_21identity_decomposer_tEEEvPT5_SB_PT3_PKSC_PT1_PKSG_PT2_PKSK_T4_iiT6__param_6];
	cvt.u32.u64 	%r651, %rd7;
	mad.lo.s32 	%r129, %r3, -6528, %r2041;
	setp.ge.s32 	%p137, %r651, %r129;
	add.s64 	%rd90, %rd14, %rd7;
	cvta.to.global.u64 	%rd91, %rd440;
	shl.b64 	%rd92, %rd90, 2;
	add.s64 	%rd16, %rd91, %rd92;
	@%p137 bra 	$L__BB9_142;
	st.global.f32 	[%rd16], %f235;
$L__BB9_142:
	add.s32 	%r653, %r651, 32;
	setp.ge.s32 	%p138, %r653, %r129;
	@%p138 bra 	$L__BB9_144;
	st.global.f32 	[%rd16+128], %f234;
$L__BB9_144:
	add.s32 	%r655, %r651, 64;
	setp.ge.s32 	%p139, %r655, %r129;
	@%p139 bra 	$L__BB9_146;
	st.global.f32 	[%rd16+256], %f233;
$L__BB9_146:
	add.s32 	%r657, %r651, 96;
	setp.ge.s32 	%p140, %r657, %r129;
	@%p140 bra 	$L__BB9_148;
	st.global.f32 	[%rd16+384], %f232;
$L__BB9_148:
	add.s32 	%r659, %r651, 128;
	setp.ge.s32 	%p141, %r659, %r129;
	@%p141 bra 	$L__BB9_150;
	st.global.f32 	[%rd16+512], %f231;
$L__BB9_150:
	add.s32 	%r661, %r651, 160;
	setp.ge.s32 	%p142, %r661, %r129;
	@%p142 bra 	$L__BB9_152;
	st.global.f32 	[%rd16+640], %f230;
$L__BB9_152:
	add.s32 	%r663, %r651, 192;
	setp.ge.s32 	%p143, %r663, %r129;
	@%p143 bra 	$L__BB9_154;
	st.global.f32 	[%rd16+768], %f229;
$L__BB9_154:
	add.s32 	%r665, %r651, 224;
	setp.ge.s32 	%p144, %r665, %r129;
	@%p144 bra 	$L__BB9_156;
	st.global.f32 	[%rd16+896], %f228;
$L__BB9_156:
	add.s32 	%r667, %r651, 256;
	setp.ge.s32 	%p145, %r667, %r129;
	@%p145 bra 	$L__BB9_158;
	st.global.f32 	[%rd16+1024], %f227;
$L__BB9_158:
	add.s32 	%r669, %r651, 288;
	setp.ge.s32 	%p146, %r669, %r129;
	@%p146 bra 	$L__BB9_160;
	st.global.f32 	[%rd16+1152], %f226;
$L__BB9_160:
	add.s32 	%r671, %r651, 320;
	setp.ge.s32 	%p147, %r671, %r129;
	@%p147 bra 	$L__BB9_162;
	st.global.f32 	[%rd16+1280], %f225;
$L__BB9_162:
	add.s32 	%r673, %r651, 352;
	setp.ge.s32 	%p148, %r673, %r129;
	@%p148 bra 	$L__BB9_164;
	st.global.f32 	[%rd16+1408], %f224;
$L__BB9_164:
	add.s32 	%r675, %r651, 384;
	setp.ge.s32 	%p149, %r675, %r129;
	@%p149 bra 	$L__BB9_166;
	st.global.f32 	[%rd16+1536], %f223;
$L__BB9_166:
	add.s32 	%r677, %r651, 416;
	setp.ge.s32 	%p150, %r677, %r129;
	@%p150 bra 	$L__BB9_168;
	st.global.f32 	[%rd16+1664], %f222;
$L__BB9_168:
	add.s32 	%r679, %r651, 448;
	setp.ge.s32 	%p151, %r679, %r129;
	@%p151 bra 	$L__BB9_170;
	st.global.f32 	[%rd16+1792], %f221;
$L__BB9_170:
	add.s32 	%r681, %r651, 480;
	setp.ge.s32 	%p152, %r681, %r129;
	@%p152 bra 	$L__BB9_172;
	st.global.f32 	[%rd16+1920], %f220;
$L__BB9_172:
	add.s32 	%r683, %r651, 512;
	setp.ge.s32 	%p153, %r683, %r129;
	@%p153 bra 	$L__BB9_174;
	st.global.f32 	[%rd16+2048], %f219;
$L__BB9_174:
	// begin inline asm
	exit;
	// end inline asm
	mov.u32 	%r2134, %r2104;
	mov.u32 	%r2135, %r2105;
	mov.u32 	%r2136, %r2106;
	mov.u32 	%r2137, %r2107;
	mov.u32 	%r2138, %r2108;
	mov.u32 	%r2139, %r2109;
	mov.u32 	%r2140, %r2110;
	mov.u32 	%r2141, %r2111;
	mov.u32 	%r2142, %r2112;
	mov.u32 	%r2143, %r2113;
	mov.u32 	%r2144, %r2114;
	mov.u32 	%r2145, %r2115;
	mov.u32 	%r2146, %r2116;
	mov.u32 	%r2147, %r2117;
	mov.u32 	%r2148, %r2118;
	mov.u32 	%r2149, %r2119;
	mov.u32 	%r2150, %r2120;
$L__BB9_175:
	mul.hi.u32 	%r684, %r1, 357913942;
	add.s32 	%r685, %r684, %r1;
	shl.b32 	%r686, %r685, 2;
	add.s32 	%r688, %r354, %r686;
	add.s32 	%r147, %r688, 13328;
	st.shared.u32 	[%r688+13328], %r2129;
	bar.sync 	0;
	setp.gt.u32 	%p154, %r1, 31;
	@%p154 bra 	$L__BB9_177;
	mad.lo.s32 	%r720, %r1, 52, %r354;
	ld.shared.u32 	%r721, [%r720+13328];
	ld.shared.u32 	%r722, [%r720+13332];
	ld.shared.u32 	%r723, [%r720+13336];
	ld.shared.u32 	%r724, [%r720+13340];
	ld.shared.u32 	%r725, [%r720+13344];
	ld.shared.u32 	%r726, [%r720+13348];
	ld.shared.u32 	%r727, [%r720+13352];
	ld.shared.u32 	%r728, [%r720+13356];
	ld.shared.u32 	%r729, [%r720+13360];
	ld.shared.u32 	%r730, [%r720+13364];
	ld.shared.u32 	%r731, [%r720+13368];
	ld.shared.u32 	%r732, [%r720+13372];
	add.s32 	%r733, %r722, %r721;
	add.s32 	%r734, %r733, %r723;
	add.s32 	%r735, %r734, %r724;
	add.s32 	%r736, %r735, %r725;
	add.s32 	%r737, %r736, %r726;
	add.s32 	%r738, %r737, %r727;
	add.s32 	%r739, %r738, %r728;
	add.s32 	%r740, %r739, %r729;
	add.s32 	%r741, %r740, %r730;
	add.s32 	%r742, %r741, %r731;
	add.s32 	%r693, %r742, %r732;
	mov.b32 	%r691, 1;
	mov.b32 	%r716, 0;
	mov.b32 	%r718, -1;
	// begin inline asm
	{  .reg .s32 r0;  .reg .pred p;  shfl.sync.up.b32 r0|p, %r693, %r691, %r716, %r718;  @p add.s32 r0, r0, %r693;  mov.s32 %r689, r0;}
	// end inline asm
	mov.b32 	%r697, 2;
	// begin inline asm
	{  .reg .s32 r0;  .reg .pred p;  shfl.sync.up.b32 r0|p, %r689, %r697, %r716, %r718;  @p add.s32 r0, r0, %r689;  mov.s32 %r695, r0;}
	// end inline asm
	mov.b32 	%r703, 4;
	// begin inline asm
	{  .reg .s32 r0;  .reg .pred p;  shfl.sync.up.b32 r0|p, %r695, %r703, %r716, %r718;  @p add.s32 r0, r0, %r695;  mov.s32 %r701, r0;}
	// end inline asm
	mov.b32 	%r709, 8;
	// begin inline asm
	{  .reg .s32 r0;  .reg .pred p;  shfl.sync.up.b32 r0|p, %r701, %r709, %r716, %r718;  @p add.s32 r0, r0, %r701;  mov.s32 %r707, r0;}
	// end inline asm
	mov.b32 	%r715, 16;
	// begin inline asm
	{  .reg .s32 r0;  .reg .pred p;  shfl.sync.up.b32 r0|p, %r707, %r715, %r716, %r718;  @p add.s32 r0, r0, %r707;  mov.s32 %r713, r0;}
	// end inline asm
	sub.s32 	%r743, %r713, %r693;
	add.s32 	%r744, %r721, %r743;
	add.s32 	%r745, %r722, %r744;
	add.s32 	%r746, %r723, %r745;
	add.s32 	%r747, %r724, %r746;
	add.s32 	%r748, %r725, %r747;
	add.s32 	%r749, %r726, %r748;
	add.s32 	%r750, %r727, %r749;
	add.s32 	%r751, %r728, %r750;
	add.s32 	%r752, %r729, %r751;
	add.s32 	%r753, %r730, %r752;
	add.s32 	%r754, %r731, %r753;
	st.shared.u32 	[%r720+13328], %r743;
	st.shared.u32 	[%r720+13332], %r744;
	st.shared.u32 	[%r720+13336], %r745;
	st.shared.u32 	[%r720+13340], %r746;
	st.shared.u32 	[%r720+13344], %r747;
	st.shared.u32 	[%r720+13348], %r748;
	st.shared.u32 	[%r720+13352], %r749;
	st.shared.u32 	[%r720+13356], %r750;
	st.shared.u32 	[%r720+13360], %r751;
	st.shared.u32 	[%r720+13364], %r752;
	st.shared.u32 	[%r720+13368], %r753;
	st.shared.u32 	[%r720+13372], %r754;
$L__BB9_177:
	setp.gt.u32 	%p155, %r1, 255;
	bar.sync 	0;
	ld.shared.u32 	%r148, [%r147];
	@%p155 bra 	$L__BB9_179;
	shl.b32 	%r755, %r1, 2;
	add.s32 	%r757, %r354, %r755;
	ld.shared.u32 	%r758, [%r757];
	add.s32 	%r759, %r758, %r148;
	st.shared.u32 	[%r757], %r759;
	ld.shared.u32 	%r760, [%r757+1024];
	add.s32 	%r761, %r760, %r148;
	st.shared.u32 	[%r757+1024], %r761;
	ld.shared.u32 	%r762, [%r757+2048];
	add.s32 	%r763, %r762, %r148;
	st.shared.u32 	[%r757+2048], %r763;
	ld.shared.u32 	%r764, [%r757+3072];
	add.s32 	%r765, %r764, %r148;
	st.shared.u32 	[%r757+3072], %r765;
	ld.shared.u32 	%r766, [%r757+4096];
	add.s32 	%r767, %r766, %r148;
	st.shared.u32 	[%r757+4096], %r767;
	ld.shared.u32 	%r768, [%r757+5120];
	add.s32 	%r769, %r768, %r148;
	st.shared.u32 	[%r757+5120], %r769;
	ld.shared.u32 	%r770, [%r757+6144];
	add.s32 	%r771, %r770, %r148;
	st.shared.u32 	[%r757+6144], %r771;
	ld.shared.u32 	%r772, [%r757+7168];
	add.s32 	%r773, %r772, %r148;
	st.shared.u32 	[%r757+7168], %r773;
	ld.shared.u32 	%r774, [%r757+8192];
	add.s32 	%r775, %r774, %r148;
	st.shared.u32 	[%r757+8192], %r775;
	ld.shared.u32 	%r776, [%r757+9216];
	add.s32 	%r777, %r776, %r148;
	st.shared.u32 	[%r757+9216], %r777;
	ld.shared.u32 	%r778, [%r757+10240];
	add.s32 	%r779, %r778, %r148;
	st.shared.u32 	[%r757+10240], %r779;
	ld.shared.u32 	%r780, [%r757+11264];
	add.s32 	%r781, %r780, %r148;
	st.shared.u32 	[%r757+11264], %r781;
$L__BB9_179:
	ld.param.u32 	%r2087, [_ZN3cub18CUB_300001_SM_10006detail10radix_sort29DeviceRadixSortOnesweepKernelINS1_5radix10policy_hubIffyE10Policy1000ELNS0_9SortOrderE1EffyiiNS1_21identity_decomposer_tEEEvPT5_SB_PT3_PKSC_PT1_PKSG_PT2_PKSK_T4_iiT6__param_10];
	ld.param.u32 	%r2050, [_ZN3cub18CUB_300001_SM_10006detail10radix_sort29DeviceRadixSortOnesweepKernelINS1_5radix10policy_hubIffyE10Policy1000ELNS0_9SortOrderE1EffyiiNS1_21identity_decomposer_tEEEvPT5_SB_PT3_PKSC_PT1_PKSG_PT2_PKSK_T4_iiT6__param_9];
	shl.b32 	%r808, %r1, 5;
	and.b32  	%r809, %r808, 31744;
	add.s32 	%r149, %r354, %r809;
	bar.sync 	0;
	// begin inline asm
	mov.u32 %r782, %lanemask_le;
	// end inline asm
	setp.eq.s32 	%p156, %r2150, 2147483647;
	selp.b32 	%r811, -2147483648, %r2150, %p156;
	shr.u32 	%r812, %r811, %r2050;
	mov.b32 	%r813, -1;
	shl.b32 	%r814, %r813, %r2087;
	not.b32 	%r151, %r814;
	and.b32  	%r805, %r812, %r151;
	mov.b32 	%r785, 1;
	// begin inline asm
	{
    .reg .pred p;
    and.b32 %r783, %r805, %r785;    setp.ne.u32 p, %r783, 0;
    vote.ballot.sync.b32 %r783, p, 0xffffffff;
    @!p not.b32 %r783, %r783;
}

	// end inline asm
	mov.b32 	%r788, 2;
	// begin inline asm
	{
    .reg .pred p;
    and.b32 %r786, %r805, %r788;    setp.ne.u32 p, %r786, 0;
    vote.ballot.sync.b32 %r786, p, 0xffffffff;
    @!p not.b32 %r786, %r786;
}

	// end inline asm
	and.b32  	%r815, %r786, %r783;
	mov.b32 	%r791, 4;
	// begin inline asm
	{
    .reg .pred p;
    and.b32 %r789, %r805, %r791;    setp.ne.u32 p, %r789, 0;
    vote.ballot.sync.b32 %r789, p, 0xffffffff;
    @!p not.b32 %r789, %r789;
}

	// end inline asm
	and.b32  	%r816, %r789, %r815;
	mov.b32 	%r794, 8;
	// begin inline asm
	{
    .reg .pred p;
    and.b32 %r792, %r805, %r794;    setp.ne.u32 p, %r792, 0;
    vote.ballot.sync.b32 %r792, p, 0xffffffff;
    @!p not.b32 %r792, %r792;
}

	// end inline asm
	and.b32  	%r817, %r792, %r816;
	mov.b32 	%r797, 16;
	// begin inline asm
	{
    .reg .pred p;
    and.b32 %r795, %r805, %r797;    setp.ne.u32 p, %r795, 0;
    vote.ballot.sync.b32 %r795, p, 0xffffffff;
    @!p not.b32 %r795, %r795;
}

	// end inline asm
	and.b32  	%r818, %r795, %r817;
	mov.b32 	%r800, 32;
	// begin inline asm
	{
    .reg .pred p;
    and.b32 %r798, %r805, %r800;    setp.ne.u32 p, %r798, 0;
    vote.ballot.sync.b32 %r798, p, 0xffffffff;
    @!p not.b32 %r798, %r798;
}

	// end inline asm
	and.b32  	%r819, %r798, %r818;
	mov.b32 	%r803, 64;
	// begin inline asm
	{
    .reg .pred p;
    and.b32 %r801, %r805, %r803;    setp.ne.u32 p, %r801, 0;
    vote.ballot.sync.b32 %r801, p, 0xffffffff;
    @!p not.b32 %r801, %r801;
}

	// end inline asm
	and.b32  	%r820, %r801, %r819;
	mov.b32 	%r806, 128;
	// begin inline asm
	{
    .reg .pred p;
    and.b32 %r804, %r805, %r806;    setp.ne.u32 p, %r804, 0;
    vote.ballot.sync.b32 %r804, p, 0xffffffff;
    @!p not.b32 %r804, %r804;
}

	// end inline asm
	and.b32  	%r821, %r804, %r820;
	clz.b32 	%r822, %r821;
	sub.s32 	%r153, 31, %r822;
	and.b32  	%r823, %r782, %r821;
	popc.b32 	%r154, %r823;
	setp.ne.s32 	%p157, %r306, %r153;
	mov.b32 	%r2151, 0;
	@%p157 bra 	$L__BB9_181;
	shl.b32 	%r824, %r805, 2;
	add.s32 	%r825, %r149, %r824;
	atom.shared.add.u32 	%r2151, [%r825], %r154;
$L__BB9_181:
	ld.param.u32 	%r2051, [_ZN3cub18CUB_300001_SM_10006detail10radix_sort29DeviceRadixSortOnesweepKernelINS1_5radix10policy_hubIffyE10Policy1000ELNS0_9SortOrderE1EffyiiNS1_21identity_decomposer_tEEEvPT5_SB_PT3_PKSC_PT1_PKSG_PT2_PKSK_T4_iiT6__param_9];
	shfl.sync.idx.b32	%r851|%p158, %r2151, %r153, 31, -1;
	add.s32 	%r157, %r154, %r851;
	setp.eq.s32 	%p159, %r2149, 2147483647;
	selp.b32 	%r852, -2147483648, %r2149, %p159;
	shr.u32 	%r853, %r852, %r2051;
	and.b32  	%r848, %r853, %r151;
	mov.b32 	%r828, 1;
	// begin inline asm
	{
    .reg .pred p;
    and.b32 %r826, %r848, %r828;    setp.ne.u32 p, %r826, 0;
    vote.ballot.sync.b32 %r826, p, 0xffffffff;
    @!p not.b32 %r826, %r826;
}

	// end inline asm
	mov.b32 	%r831, 2;
	// begin inline asm
	{
    .reg .pred p;
    and.b32 %r829, %r848, %r831;    setp.ne.u32 p, %r829, 0;
    vote.ballot.sync.b32 %r829, p, 0xffffffff;
    @!p not.b32 %r829, %r829;
}

	// end inline asm
	and.b32  	%r854, %r829, %r826;
	mov.b32 	%r834, 4;
	// begin inline asm
	{
    .reg .pred p;
    and.b32 %r832, %r848, %r834;    setp.ne.u32 p, %r832, 0;
    vote.ballot.sync.b32 %r832, p, 0xffffffff;
    @!p not.b32 %r832, %r832;
}

	// end inline asm
	and.b32  	%r855, %r832, %r854;
	mov.b32 	%r837, 8;
	// begin inline asm
	{
    .reg .pred p;
    and.b32 %r835, %r848, %r837;    setp.ne.u32 p, %r835, 0;
    vote.ballot.sync.b32 %r835, p, 0xffffffff;
    @!p not.b32 %r835, %r835;
}

	// end inline asm
	and.b32  	%r856, %r835, %r855;
	mov.b32 	%r840, 16;
	// begin inline asm
	{
    .reg .pred p;
    and.b32 %r838, %r848, %r840;    setp.ne.u32 p, %r838, 0;
    vote.ballot.sync.b32 %r838, p, 0xffffffff;
    @!p not.b32 %r838, %r838;
}

	// end inline asm
	and.b32  	%r857, %r838, %r856;
	mov.b32 	%r843, 32;
	// begin inline asm
	{
    .reg .pred p;
    and.b32 %r841, %r848, %r843;    setp.ne.u32 p, %r841, 0;
    vote.ballot.sync.b32 %r841, p, 0xffffffff;
    @!p not.b32 %r841, %r841;
}

	// end inline asm
	and.b32  	%r858, %r841, %r857;
	mov.b32 	%r846, 64;
	// begin inline asm
	{
    .reg .pred p;
    and.b32 %r844, %r848, %r846;    setp.ne.u32 p, %r844, 0;
    vote.ballot.sync.b32 %r844, p, 0xffffffff;
    @!p not.b32 %r844, %r844;
}

	// end inline asm
	and.b32  	%r859, %r844, %r858;
	mov.b32 	%r849, 128;
	// begin inline asm
	{
    .reg .pred p;
    and.b32 %r847, %r848, %r849;    setp.ne.u32 p, %r847, 0;
    vote.ballot.sync.b32 %r847, p, 0xffffffff;
    @!p not.b32 %r847, %r847;
}

	// end inline asm
	and.b32  	%r860, %r847, %r859;
	clz.b32 	%r861, %r860;
	sub.s32 	%r159, 31, %r861;
	and.b32  	%r862, %r782, %r860;
	popc.b32 	%r160, %r862;
	setp.ne.s32 	%p160, %r306, %r159;
	mov.b32 	%r2152, 0;
	@%p160 bra 	$L__BB9_183;
	shl.b32 	%r863, %r848, 2;
	add.s32 	%r864, %r149, %r863;
	atom.shared.add.u32 	%r2152, [%r864], %r160;
$L__BB9_183:
	ld.param.u32 	%r2052, [_ZN3cub18CUB_300001_SM_10006detail10radix_sort29DeviceRadixSortOnesweepKernelINS1_5radix10policy_hubIffyE10Policy1000ELNS0_9SortOrderE1EffyiiNS1_21identity_decomposer_tEEEvPT5_SB_PT3_PKSC_PT1_PKSG_PT2_PKSK_T4_iiT6__param_9];
	shfl.sync.idx.b32	%r890|%p161, %r2152, %r159, 31, -1;
	add.s32 	%r163, %r160, %r890;
	setp.eq.s32 	%p162, %r2148, 2147483647;
	selp.b32 	%r891, -2147483648, %r2148, %p162;
	shr.u32 	%r892, %r891, %r2052;
	and.b32  	%r887, %r892, %r151;
	mov.b32 	%r867, 1;
	// begin inline asm
	{
    .reg .pred p;
    and.b32 %r865, %r887, %r867;    setp.ne.u32 p, %r865, 0;
    vote.ballot.sync.b32 %r865, p, 0xffffffff;
    @!p not.b32 %r865, %r865;
}

	// end inline asm
	mov.b32 	%r870, 2;
	// begin inline asm
	{
    .reg .pred p;
    and.b32 %r868, %r887, %r870;    setp.ne.u32 p, %r868, 0;
    vote.ballot.sync.b32 %r868, p, 0xffffffff;
    @!p not.b32 %r868, %r868;
}

	// end inline asm
	and.b32  	%r893, %r868, %r865;
	mov.b32 	%r873, 4;
	// begin inline asm
	{
    .reg .pred p;
    and.b32 %r871, %r887, %r873;    setp.ne.u32 p, %r871, 0;
    vote.ballot.sync.b32 %r871, p, 0xffffffff;
    @!p not.b32 %r871, %r871;
}

	// end inline asm
	and.b32  	%r894, %r871, %r893;
	mov.b32 	%r876, 8;
	// begin inline asm
	{
    .reg .pred p;
    and.b32 %r874, %r887, %r876;    setp.ne.u32 p, %r874, 0;
    vote.ballot.sync.b32 %r874, p, 0xffffffff;
    @!p not.b32 %r874, %r874;
}

	// end inline asm
	and.b32  	%r895, %r874, %r894;
	mov.b32 	%r879, 16;
	// begin inline asm
	{
    .reg .pred p;
    and.b32 %r877, %r887, %r879;    setp.ne.u32 p, %r877, 0;
    vote.ballot.sync.b32 %r877, p, 0xffffffff;
    @!p not.b32 %r877, %r877;
}

	// end inline asm
	and.b32  	%r896, %r877, %r895;
	mov.b32 	%r882, 32;
	// begin inline asm
	{
    .reg .pred p;
    and.b32 %r880, %r887, %r882;    setp.ne.u32 p, %r880, 0;
    vote.ballot.sync.b32 %r880, p, 0xffffffff;
    @!p not.b32 %r880, %r880;
}

	// end inline asm
	and.b32  	%r897, %r880, %r896;
	mov.b32 	%r885, 64;
	// begin inline asm
	{
    .reg .pred p;
    and.b32 %r883, %r887, %r885;    setp.ne.u32 p, %r883, 0;
    vote.ballot.sync.b32 %r883, p, 0xffffffff;
    @!p not.b32 %r883, %r883;
}

	// end inline asm
	and.b32  	%r898, %r883, %r897;
	mov.b32 	%r888, 128;
	// begin inline asm
	{
    .reg .pred p;
    and.b32 %r886, %r887, %r888;    setp.ne.u32 p, %r886, 0;
    vote.ballot.sync.b32 %r886, p, 0xffffffff;
    @!p not.b32 %r886, %r886;
}

	// end inline asm
	and.b32  	%r899, %r886, %r898;
	clz.b32 	%r900, %r899;
	sub.s32 	%r165, 31, %r900;
	and.b32  	%r901, %r782, %r899;
	popc.b32 	%r166, %r901;
	setp.ne.s32 	%p163, %r306, %r165;
	mov.b32 	%r2153, 0;
	@%p163 bra 	$L__BB9_185;
	shl.b32 	%r902, %r887, 2;
	add.s32 	%r903, %r149, %r902;
	atom.shared.add.u32 	%r2153, [%r903], %r166;
$L__BB9_185:
	ld.param.u32 	%r2053, [_ZN3cub18CUB_300001_SM_10006detail10radix_sort29DeviceRadixSortOnesweepKernelINS1_5radix10policy_hubIffyE10Policy1000ELNS0_9SortOrderE1EffyiiNS1_21identity_decomposer_tEEEvPT5_SB_PT3_PKSC_PT1_PKSG_PT2_PKSK_T4_iiT6__param_9];
	shfl.sync.idx.b32	%r929|%p164, %r2153, %r165, 31, -1;
	add.s32 	%r169, %r166, %r929;
	setp.eq.s32 	%p165, %r2147, 2147483647;
	selp.b32 	%r930, -2147483648, %r2147, %p165;
	shr.u32 	%r931, %r930, %r2053;
	and.b32  	%r926, %r931, %r151;
	mov.b32 	%r906, 1;
	// begin inline asm
	{
    .reg .pred p;
    and.b32 %r904, %r926, %r906;    setp.ne.u32 p, %r904, 0;
    vote.ballot.sync.b32 %r904, p, 0xffffffff;
    @!p not.b32 %r904, %r904;
}

	// end inline asm
	mov.b32 	%r909, 2;
	// begin inline asm
	{
    .reg .pred p;
    and.b32 %r907, %r926, %r909;    setp.ne.u32 p, %r907, 0;
    vote.ballot.sync.b32 %r907, p, 0xffffffff;
    @!p not.b32 %r907, %r907;
}

	// end inline asm
	and.b32  	%r932, %r907, %r904;
	mov.b32 	%r912, 4;
	// begin inline asm
	{
    .reg .pred p;
    and.b32 %r910, %r926, %r912;    setp.ne.u32 p, %r910, 0;
    vote.ballot.sync.b32 %r910, p, 0xffffffff;
    @!p not.b32 %r910, %r910;
}

	// end inline asm
	and.b32  	%r933, %r910, %r932;
	mov.b32 	%r915, 8;
	// begin inline asm
	{
    .reg .pred p;
    and.b32 %r913, %r926, %r915;    setp.ne.u32 p, %r913, 0;
    vote.ballot.sync.b32 %r913, p, 0xffffffff;
    @!p not.b32 %r913, %r913;
}

	// end inline asm
	and.b32  	%r934, %r913, %r933;
	mov.b32 	%r918, 16;
	// begin inline asm
	{
    .reg .pred p;
    and.b32 %r916, %r926, %r918;    setp.ne.u32 p, %r916, 0;
    vote.ballot.sync.b32 %r916, p, 0xffffffff;
    @!p not.b32 %r916, %r916;
}

	// end inline asm
	and.b32  	%r935, %r916, %r934;
	mov.b32 	%r921, 32;
	// begin inline asm
	{
    .reg .pred p;
    and.b32 %r919, %r926, %r921;    setp.ne.u32 p, %r919, 0;
    vote.ballot.sync.b32 %r919, p, 0xffffffff;
    @!p not.b32 %r919, %r919;
}

	// end inline asm
	and.b32  	%r936, %r919, %r935;
	mov.b32 	%r924, 64;
	// begin inline asm
	{
    .reg .pred p;
    and.b32 %r922, %r926, %r924;    setp.ne.u32 p, %r922, 0;
    vote.ballot.sync.b32 %r922, p, 0xffffffff;
    @!p not.b32 %r922, %r922;
}

	// end inline asm
	and.b32  	%r937, %r922, %r936;
	mov.b32 	%r927, 128;
	// begin inline asm
	{
    .reg .pred p;
    and.b32 %r925, %r926, %r927;    setp.ne.u32 p, %r925, 0;
    vote.ballot.sync.b32 %r925, p, 0xffffffff;
    @!p not.b32 %r925, %r925;
}

	// end inline asm
	and.b32  	%r938, %r925, %r937;
	clz.b32 	%r939, %r938;
	sub.s32 	%r171, 31, %r939;
	and.b32  	%r940, %r782, %r938;
	popc.b32 	%r172, %r940;
	setp.ne.s32 	%p166, %r306, %r171;
	mov.b32 	%r2154, 0;
	@%p166 bra 	$L__BB9_187;
	shl.b32 	%r941, %r926, 2;
	add.s32 	%r942, %r149, %r941;
	atom.shared.add.u32 	%r2154, [%r942], %r172;
$L__BB9_187:
	ld.param.u32 	%r2054, [_ZN3cub18CUB_300001_SM_10006detail10radix_sort29DeviceRadixSortOnesweepKernelINS1_5radix10policy_hubIffyE10Policy1000ELNS0_9SortOrderE1EffyiiNS1_21identity_decomposer_tEEEvPT5_SB_PT3_PKSC_PT1_PKSG_PT2_PKSK_T4_iiT6__param_9];
	shfl.sync.idx.b32	%r968|%p167, %r2154, %r171, 31, -1;
	add.s32 	%r175, %r172, %r968;
	setp.eq.s32 	%p168, %r2146, 2147483647;
	selp.b32 	%r969, -2147483648, %r2146, %p168;
	shr.u32 	%r970, %r969, %r2054;
	and.b32  	%r965, %r970, %r151;
	mov.b32 	%r945, 1;
	// begin inline asm
	{
    .reg .pred p;
    and.b32 %r943, %r965, %r945;    setp.ne.u32 p, %r943, 0;
    vote.ballot.sync.b32 %r943, p, 0xffffffff;
    @!p not.b32 %r943, %r943;
}

	// end inline asm
	mov.b32 	%r948, 2;
	// begin inline asm
	{
    .reg .pred p;
    and.b32 %r946, %r965, %r948;    setp.ne.u32 p, %r946, 0;
    vote.ballot.sync.b32 %r946, p, 0xffffffff;
    @!p not.b32 %r946, %r946;
}

	// end inline asm
	and.b32  	%r971, %r946, %r943;
	mov.b32 	%r951, 4;
	// begin inline asm
	{
    .reg .pred p;
    and.b32 %r949, %r965, %r951;    setp.ne.u32 p, %r949, 0;
    vote.ballot.sync.b32 %r949, p, 0xffffffff;
    @!p not.b32 %r949, %r949;
}

	// end inline asm
	and.b32  	%r972, %r949, %r971;
	mov.b32 	%r954, 8;
	// begin inline asm
	{
    .reg .pred p;
    and.b32 %r952, %r965, %r954;    setp.ne.u32 p, %r952, 0;
    vote.ballot.sync.b32 %r952, p, 0xffffffff;
    @!p not.b32 %r952, %r952;
}

	// end inline asm
	and.b32  	%r973, %r952, %r972;
	mov.b32 	%r957, 16;
	// begin inline asm
	{
    .reg .pred p;
    and.b32 %r955, %r965, %r957;    setp.ne.u32 p, %r955, 0;
    vote.ballot.sync.b32 %r955, p, 0xffffffff;
    @!p not.b32 %r955, %r955;
}

	// end inline asm
	and.b32  	%r974, %r955, %r973;
	mov.b32 	%r960, 32;
	// begin inline asm
	{
    .reg .pred p;
    and.b32 %r958, %r965, %r960;    setp.ne.u32 p, %r958, 0;
    vote.ballot.sync.b32 %r958, p, 0xffffffff;
    @!p not.b32 %r958, %r958;
}

	// end inline asm
	and.b32  	%r975, %r958, %r974;
	mov.b32 	%r963, 64;
	// begin inline asm
	{
    .reg .pred p;
    and.b32 %r961, %r965, %r963;    setp.ne.u32 p, %r961, 0;
    vote.ballot.sync.b32 %r961, p, 0xffffffff;
    @!p not.b32 %r961, %r961;
}

	// end inline asm
	and.b32  	%r976, %r961, %r975;
	mov.b32 	%r966, 128;
	// begin inline asm
	{
    .reg .pred p;
    and.b32 %r964, %r965, %r966;    setp.ne.u32 p, %r964, 0;
    vote.ballot.sync.b32 %r964, p, 0xffffffff;
    @!p not.b32 %r964, %r964;
}

	// end inline asm
	and.b32  	%r977, %r964, %r976;
	clz.b32 	%r978, %r977;
	sub.s32 	%r177, 31, %r978;
	and.b32  	%r979, %r782, %r977;
	popc.b32 	%r178, %r979;
	setp.ne.s32 	%p169, %r306, %r177;
	mov.b32 	%r2155, 0;
	@%p169 bra 	$L__BB9_189;
	shl.b32 	%r980, %r965, 2;
	add.s32 	%r981, %r149, %r980;
	atom.shared.add.u32 	%r2155, [%r981], %r178;
$L__BB9_189:
	ld.param.u32 	%r2055, [_ZN3cub18CUB_300001_SM_10006detail10radix_sort29DeviceRadixSortOnesweepKernelINS1_5radix10policy_hubIffyE10Policy1000ELNS0_9SortOrderE1EffyiiNS1_21identity_decomposer_tEEEvPT5_SB_PT3_PKSC_PT1_PKSG_PT2_PKSK_T4_iiT6__param_9];
	shfl.sync.idx.b32	%r1007|%p170, %r2155, %r177, 31, -1;
	add.s32 	%r181, %r178, %r1007;
	setp.eq.s32 	%p171, %r2145, 2147483647;
	selp.b32 	%r1008, -2147483648, %r2145, %p171;
	shr.u32 	%r1009, %r1008, %r2055;
	and.b32  	%r1004, %r1009, %r151;
	mov.b32 	%r984, 1;
	// begin inline asm
	{
    .reg .pred p;
    and.b32 %r982, %r1004, %r984;    setp.ne.u32 p, %r982, 0;
    vote.ballot.sync.b32 %r982, p, 0xffffffff;
    @!p not.b32 %r982, %r982;
}

	// end inline asm
	mov.b32 	%r987, 2;
	// begin inline asm
	{
    .reg .pred p;
    and.b32 %r985, %r1004, %r987;    setp.ne.u32 p, %r985, 0;
    vote.ballot.sync.b32 %r985, p, 0xffffffff;
    @!p not.b32 %r985, %r985;
}

	// end inline asm
	and.b32  	%r1010, %r985, %r982;
	mov.b32 	%r990, 4;
	// begin inline asm
	{
    .reg .pred p;
    and.b32 %r988, %r1004, %r990;    setp.ne.u32 p, %r988, 0;
    vote.ballot.sync.b32 %r988, p, 0xffffffff;
    @!p not.b32 %r988, %r988;
}

	// end inline asm
	and.b32  	%r1011, %r988, %r1010;
	mov.b32 	%r993, 8;
	// begin inline asm
	{
    .reg .pred p;
    and.b32 %r991, %r1004, %r993;    setp.ne.u32 p, %r991, 0;
    vote.ballot.sync.b32 %r991, p, 0xffffffff;
    @!p not.b32 %r991, %r991;
}

	// end inline asm
	and.b32  	%r1012, %r991, %r1011;
	mov.b32 	%r996, 16;
	// begin inline asm
	{
    .reg .pred p;
    and.b32 %r994, %r1004, %r996;    setp.ne.u32 p, %r994, 0;
    vote.ballot.sync.b32 %r994, p, 0xffffffff;
    @!p not.b32 %r994, %r994;
}

	// end inline asm
	and.b32  	%r1013, %r994, %r1012;
	mov.b32 	%r999, 32;
	// begin inline asm
	{
    .reg .pred p;
    and.b32 %r997, %r1004, %r999;    setp.ne.u32 p, %r997, 0;
    vote.ballot.sync.b32 %r997, p, 0xffffffff;
    @!p not.b32 %r997, %r997;
}

	// end inline asm
	and.b32  	%r1014, %r997, %r1013;
	mov.b32 	%r1002, 64;
	// begin inline asm
	{
    .reg .pred p;
    and.b32 %r1000, %r1004, %r1002;    setp.ne.u32 p, %r1000, 0;
    vote.ballot.sync.b32 %r1000, p, 0xffffffff;
    @!p not.b32 %r1000, %r1000;
}

	// end inline asm
	and.b32  	%r1015, %r1000, %r1014;
	mov.b32 	%r1005, 128;
	// begin inline asm
	{
    .reg .pred p;
    and.b32 %r1003, %r1004, %r1005;    setp.ne.u32 p, %r1003, 0;
    vote.ballot.sync.b32 %r1003, p, 0xffffffff;
    @!p not.b32 %r1003, %r1003;
}

	// end inline asm
	and.b32  	%r1016, %r1003, %r1015;
	clz.b32 	%r1017, %r1016;
	sub.s32 	%r183, 31, %r1017;
	and.b32  	%r1018, %r782, %r1016;
	popc.b32 	%r184, %r1018;
	setp.ne.s32 	%p172, %r306, %r183;
	mov.b32 	%r2156, 0;
	@%p172 bra 	$L__BB9_191;
	shl.b32 	%r1019, %r1004, 2;
	add.s32 	%r1020, %r149, %r1019;
	atom.shared.add.u32 	%r2156, [%r1020], %r184;
$L__BB9_191:
	ld.param.u32 	%r2056, [_ZN3cub18CUB_300001_SM_10006detail10radix_sort29DeviceRadixSortOnesweepKernelINS1_5radix10policy_hubIffyE10Policy1000ELNS0_9SortOrderE1EffyiiNS1_21identity_decomposer_tEEEvPT5_SB_PT3_PKSC_PT1_PKSG_PT2_PKSK_T4_iiT6__param_9];
	shfl.sync.idx.b32	%r1046|%p173, %r2156, %r183, 31, -1;
	add.s32 	%r187, %r184, %r1046;
	setp.eq.s32 	%p174, %r2144, 2147483647;
	selp.b32 	%r1047, -2147483648, %r2144, %p174;
	shr.u32 	%r1048, %r1047, %r2056;
	and.b32  	%r1043, %r1048, %r151;
	mov.b32 	%r1023, 1;
	// begin inline asm
	{
    .reg .pred p;
    and.b32 %r1021, %r1043, %r1023;    setp.ne.u32 p, %r1021, 0;
    vote.ballot.sync.b32 %r1021, p, 0xffffffff;
    @!p not.b32 %r1021, %r1021;
}

	// end inline asm
	mov.b32 	%r1026, 2;
	// begin inline asm
	{
    .reg .pred p;
    and.b32 %r1024, %r1043, %r1026;    setp.ne.u32 p, %r1024, 0;
    vote.ballot.sync.b32 %r1024, p, 0xffffffff;
    @!p not.b32 %r1024, %r1024;
}

	// end inline asm
	and.b32  	%r1049, %r1024, %r1021;
	mov.b32 	%r1029, 4;
	// begin inline asm
	{
    .reg .pred p;
    and.b32 %r1027, %r1043, %r1029;    setp.ne.u32 p, %r1027, 0;
    vote.ballot.sync.b32 %r1027, p, 0xffffffff;
    @!p not.b32 %r1027, %r1027;
}

	// end inline asm
	and.b32  	%r1050, %r1027, %r1049;
	mov.b32 	%r1032, 8;
	// begin inline asm
	{
    .reg .pred p;
    and.b32 %r1030, %r1043, %r1032;    setp.ne.u32 p, %r1030, 0;
    vote.ballot.sync.b32 %r1030, p, 0xffffffff;
    @!p not.b32 %r1030, %r1030;
}

	// end inline asm
	and.b32  	%r1051, %r1030, %r1050;
	mov.b32 	%r1035, 16;
	// begin inline asm
	{
    .reg .pred p;
    and.b32 %r1033, %r1043, %r1035;    setp.ne.u32 p, %r1033, 0;
    vote.ballot.sync.b32 %r1033, p, 0xffffffff;
    @!p not.b32 %r1033, %r1033;
}

	// end inline asm
	and.b32  	%r1052, %r1033, %r1051;
	mov.b32 	%r1038, 32;
	// begin inline asm
	{
    .reg .pred p;
    and.b32 %r1036, %r1043, %r1038;    setp.ne.u32 p, %r1036, 0;
    vote.ballot.sync.b32 %r1036, p, 0xffffffff;
    @!p not.b32 %r1036, %r1036;
}

	// end inline asm
	and.b32  	%r1053, %r1036, %r1052;
	mov.b32 	%r1041, 64;
	// begin inline asm
	{
    .reg .pred p;
    and.b32 %r1039, %r1043, %r1041;    setp.ne.u32 p, %r1039, 0;
    vote.ballot.sync.b32 %r1039, p, 0xffffffff;
    @!p not.b32 %r1039, %r1039;
}

	// end inline asm
	and.b32  	%r1054, %r1039, %r1053;
	mov.b32 	%r1044, 128;
	// begin inline asm
	{
    .reg .pred p;
    and.b32 %r1042, %r1043, %r1044;    setp.ne.u32 p, %r1042, 0;
    vote.ballot.sync.b32 %r1042, p, 0xffffffff;
    @!p not.b32 %r1042, %r1042;
}

	// end inline asm
	and.b32  	%r1055, %r1042, %r1054;
	clz.b32 	%r1056, %r1055;
	sub.s32 	%r189, 31, %r1056;
	and.b32  	%r1057, %r782, %r1055;
	popc.b32 	%r190, %r1057;
	setp.ne.s32 	%p175, %r306, %r189;
	mov.b32 	%r2157, 0;
	@%p175 bra 	$L__BB9_193;
	shl.b32 	%r1058, %r1043, 2;
	add.s32 	%r1059, %r149, %r1058;
	atom.shared.add.u32 	%r2157, [%r1059], %r190;
$L__BB9_193:
	ld.param.u32 	%r2057, [_ZN3cub18CUB_300001_SM_10006detail10radix_sort29DeviceRadixSortOnesweepKernelINS1_5radix10policy_hubIffyE10Policy1000ELNS0_9SortOrderE1EffyiiNS1_21identity_decomposer_tEEEvPT5_SB_PT3_PKSC_PT1_PKSG_PT2_PKSK_T4_iiT6__param_9];
	shfl.sync.idx.b32	%r1085|%p176, %r2157, %r189, 31, -1;
	add.s32 	%r193, %r190, %r1085;
	setp.eq.s32 	%p177, %r2143, 2147483647;
	selp.b32 	%r1086, -2147483648, %r2143, %p177;
	shr.u32 	%r1087, %r1086, %r2057;
	and.b32  	%r1082, %r1087, %r151;
	mov.b32 	%r1062, 1;
	// begin inline asm
	{
    .reg .pred p;
    and.b32 %r1060, %r1082, %r1062;    setp.ne.u32 p, %r1060, 0;
    vote.ballot.sync.b32 %r1060, p, 0xffffffff;
    @!p not.b32 %r1060, %r1060;
}

	// end inline asm
	mov.b32 	%r1065, 2;
	// begin inline asm
	{
    .reg .pred p;
    and.b32 %r1063, %r1082, %r1065;    setp.ne.u32 p, %r1063, 0;
    vote.ballot.sync.b32 %r1063, p, 0xffffffff;
    @!p not.b32 %r1063, %r1063;
}

	// end inline asm
	and.b32  	%r1088, %r1063, %r1060;
	mov.b32 	%r1068, 4;
	// begin inline asm
	{
    .reg .pred p;
    and.b32 %r1066, %r1082, %r1068;    setp.ne.u32 p, %r1066, 0;
    vote.ballot.sync.b32 %r1066, p, 0xffffffff;
    @!p not.b32 %r1066, %r1066;
}

	// end inline asm
	and.b32  	%r1089, %r1066, %r1088;
	mov.b32 	%r1071, 8;
	// begin inline asm
	{
    .reg .pred p;
    and.b32 %r1069, %r1082, %r1071;    setp.ne.u32 p, %r1069, 0;
    vote.ballot.sync.b32 %r1069, p, 0xffffffff;
    @!p not.b32 %r1069, %r1069;
}

	// end inline asm
	and.b32  	%r1090, %r1069, %r1089;
	mov.b32 	%r1074, 16;
	// begin inline asm
	{
    .reg .pred p;
    and.b32 %r1072, %r1082, %r1074;    setp.ne.u32 p, %r1072, 0;
    vote.ballot.sync.b32 %r1072, p, 0xffffffff;
    @!p not.b32 %r1072, %r1072;
}

	// end inline asm
	and.b32  	%r1091, %r1072, %r1090;
	mov.b32 	%r1077, 32;
	// begin inline asm
	{
    .reg .pred p;
    and.b32 %r1075, %r1082, %r1077;    setp.ne.u32 p, %r1075, 0;
    vote.ballot.sync.b32 %r1075, p, 0xffffffff;
    @!p not.b32 %r1075, %r1075;
}

	// end inline asm
	and.b32  	%r1092, %r1075, %r1091;
	mov.b32 	%r1080, 64;
	// begin inline asm
	{
    .reg .pred p;
    and.b32 %r1078, %r1082, %r1080;    setp.ne.u32 p, %r1078, 0;
    vote.ballot.sync.b32 %r1078, p, 0xffffffff;
    @!p not.b32 %r1078, %r1078;
}

	// end inline asm
	and.b32  	%r1093, %r1078, %r1092;
	mov.b32 	%r1083, 128;
	// begin inline asm
	{
    .reg .pred p;
    and.b32 %r1081, %r1082, %r1083;    setp.ne.u32 p, %r1081, 0;
    vote.ballot.sync.b32 %r1081, p, 0xffffffff;
    @!p not.b32 %r1081, %r1081;
}

	// end inline asm
	and.b32  	%r1094, %r1081, %r1093;
	clz.b32 	%r1095, %r1094;
	sub.s32 	%r195, 31, %r1095;
	and.b32  	%r1096, %r782, %r1094;
	popc.b32 	%r196, %r1096;
	setp.ne.s32 	%p178, %r306, %r195;
	mov.b32 	%r2158, 0;
	@%p178 bra 	$L__BB9_195;
	shl.b32 	%r1097, %r1082, 2;
	add.s32 	%r1098, %r149, %r1097;
	atom.shared.add.u32 	%r2158, [%r1098], %r196;
$L__BB9_195:
	ld.param.u32 	%r2058, [_ZN3cub18CUB_300001_SM_10006detail10radix_sort29DeviceRadixSortOnesweepKernelINS1_5radix10policy_hubIffyE10Policy1000ELNS0_9SortOrderE1EffyiiNS1_21identity_decomposer_tEEEvPT5_SB_PT3_PKSC_PT1_PKSG_PT2_PKSK_T4_iiT6__param_9];
	shfl.sync.idx.b32	%r1124|%p179, %r2158, %r195, 31, -1;
	add.s32 	%r199, %r196, %r1124;
	setp.eq.s32 	%p180, %r2142, 2147483647;
	selp.b32 	%r1125, -2147483648, %r2142, %p180;
	shr.u32 	%r1126, %r1125, %r2058;
	and.b32  	%r1121, %r1126, %r151;
	mov.b32 	%r1101, 1;
	// begin inline asm
	{
    .reg .pred p;
    and.b32 %r1099, %r1121, %r1101;    setp.ne.u32 p, %r1099, 0;
    vote.ballot.sync.b32 %r1099, p, 0xffffffff;
    @!p not.b32 %r1099, %r1099;
}

	// end inline asm
	mov.b32 	%r1104, 2;
	// begin inline asm
	{
    .reg .pred p;
    and.b32 %r1102, %r1121, %r1104;    setp.ne.u32 p, %r1102, 0;
    vote.ballot.sync.b32 %r1102, p, 0xffffffff;
    @!p not.b32 %r1102, %r1102;
}

	// end inline asm
	and.b32  	%r1127, %r1102, %r1099;
	mov.b32 	%r1107, 4;
	// begin inline asm
	{
    .reg .pred p;
    and.b32 %r1105, %r1121, %r1107;    setp.ne.u32 p, %r1105, 0;
    vote.ballot.sync.b32 %r1105, p, 0xffffffff;
    @!p not.b32 %r1105, %r1105;
}

	// end inline asm
	and.b32  	%r1128, %r1105, %r1127;
	mov.b32 	%r1110, 8;
	// begin inline asm
	{
    .reg .pred p;
    and.b32 %r1108, %r1121, %r1110;    setp.ne.u32 p, %r1108, 0;
    vote.ballot.sync.b32 %r1108, p, 0xffffffff;
    @!p not.b32 %r1108, %r1108;
}

	// end inline asm
	and.b32  	%r1129, %r1108, %r1128;
	mov.b32 	%r1113, 16;
	// begin inline asm
	{
    .reg .pred p;
    and.b32 %r1111, %r1121, %r1113;    setp.ne.u32 p, %r1111, 0;
    vote.ballot.sync.b32 %r1111, p, 0xffffffff;
    @!p not.b32 %r1111, %r1111;
}

	// end inline asm
	and.b32  	%r1130, %r1111, %r1129;
	mov.b32 	%r1116, 32;
	// begin inline asm
	{
    .reg .pred p;
    and.b32 %r1114, %r1121, %r1116;    setp.ne.u32 p, %r1114, 0;
    vote.ballot.sync.b32 %r1114, p, 0xffffffff;
    @!p not.b32 %r1114, %r1114;
}

	// end inline asm
	and.b32  	%r1131, %r1114, %r1130;
	mov.b32 	%r1119, 64;
	// begin inline asm
	{
    .reg .pred p;
    and.b32 %r1117, %r1121, %r1119;    setp.ne.u32 p, %r1117, 0;
    vote.ballot.sync.b32 %r1117, p, 0xffffffff;
    @!p not.b32 %r1117, %r1117;
}

	// end inline asm
	and.b32  	%r1132, %r1117, %r1131;
	mov.b32 	%r1122, 128;
	// begin inline asm
	{
    .reg .pred p;
    and.b32 %r1120, %r1121, %r1122;    setp.ne.u32 p, %r1120, 0;
    vote.ballot.sync.b32 %r1120, p, 0xffffffff;
    @!p not.b32 %r1120, %r1120;
}

	// end inline asm
	and.b32  	%r1133, %r1120, %r1132;
	clz.b32 	%r1134, %r1133;
	sub.s32 	%r201, 31, %r1134;
	and.b32  	%r1135, %r782, %r1133;
	popc.b32 	%r202, %r1135;
	setp.ne.s32 	%p181, %r306, %r201;
	mov.b32 	%r2159, 0;
	@%p181 bra 	$L__BB9_197;
	shl.b32 	%r1136, %r1121, 2;
	add.s32 	%r1137, %r149, %r1136;
	atom.shared.add.u32 	%r2159, [%r1137], %r202;
$L__BB9_197:
	ld.param.u32 	%r2059, [_ZN3cub18CUB_300001_SM_10006detail10radix_sort29DeviceRadixSortOnesweepKernelINS1_5radix10policy_hubIffyE10Policy1000ELNS0_9SortOrderE1EffyiiNS1_21identity_decomposer_tEEEvPT5_SB_PT3_PKSC_PT1_PKSG_PT2_PKSK_T4_iiT6__param_9];
	shfl.sync.idx.b32	%r1163|%p182, %r2159, %r201, 31, -1;
	add.s32 	%r205, %r202, %r1163;
	setp.eq.s32 	%p183, %r2141, 2147483647;
	selp.b32 	%r1164, -2147483648, %r2141, %p183;
	shr.u32 	%r1165, %r1164, %r2059;
	and.b32  	%r1160, %r1165, %r151;
	mov.b32 	%r1140, 1;
	// begin inline asm
	{
    .reg .pred p;
    and.b32 %r1138, %r1160, %r1140;    setp.ne.u32 p, %r1138, 0;
    vote.ballot.sync.b32 %r1138, p, 0xffffffff;
    @!p not.b32 %r1138, %r1138;
}

	// end inline asm
	mov.b32 	%r1143, 2;
	// begin inline asm
	{
    .reg .pred p;
    and.b32 %r1141, %r1160, %r1143;    setp.ne.u32 p, %r1141, 0;
    vote.ballot.sync.b32 %r1141, p, 0xffffffff;
    @!p not.b32 %r1141, %r1141;
}

	// end inline asm
	and.b32  	%r1166, %r1141, %r1138;
	mov.b32 	%r1146, 4;
	// begin inline asm
	{
    .reg .pred p;
    and.b32 %r1144, %r1160, %r1146;    setp.ne.u32 p, %r1144, 0;
    vote.ballot.sync.b32 %r1144, p, 0xffffffff;
    @!p not.b32 %r1144, %r1144;
}

	// end inline asm
	and.b32  	%r1167, %r1144, %r1166;
	mov.b32 	%r1149, 8;
	// begin inline asm
	{
    .reg .pred p;
    and.b32 %r1147, %r1160, %r1149;    setp.ne.u32 p, %r1147, 0;
    vote.ballot.sync.b32 %r1147, p, 0xffffffff;
    @!p not.b32 %r1147, %r1147;
}

	// end inline asm
	and.b32  	%r1168, %r1147, %r1167;
	mov.b32 	%r1152, 16;
	// begin inline asm
	{
    .reg .pred p;
    and.b32 %r1150, %r1160, %r1152;    setp.ne.u32 p, %r1150, 0;
    vote.ballot.sync.b32 %r1150, p, 0xffffffff;
    @!p not.b32 %r1150, %r1150;
}

	// end inline asm
	and.b32  	%r1169, %r1150, %r1168;
	mov.b32 	%r1155, 32;
	// begin inline asm
	{
    .reg .pred p;
    and.b32 %r1153, %r1160, %r1155;    setp.ne.u32 p, %r1153, 0;
    vote.ballot.sync.b32 %r1153, p, 0xffffffff;
    @!p not.b32 %r1153, %r1153;
}

	// end inline asm
	and.b32  	%r1170, %r1153, %r1169;
	mov.b32 	%r1158, 64;
	// begin inline asm
	{
    .reg .pred p;
    and.b32 %r1156, %r1160, %r1158;    setp.ne.u32 p, %r1156, 0;
    vote.ballot.sync.b32 %r1156, p, 0xffffffff;
    @!p not.b32 %r1156, %r1156;
}

	// end inline asm
	and.b32  	%r1171, %r1156, %r1170;
	mov.b32 	%r1161, 128;
	// begin inline asm
	{
    .reg .pred p;
    and.b32 %r1159, %r1160, %r1161;    setp.ne.u32 p, %r1159, 0;
    vote.ballot.sync.b32 %r1159, p, 0xffffffff;
    @!p not.b32 %r1159, %r1159;
}

	// end inline asm
	and.b32  	%r1172, %r1159, %r1171;
	clz.b32 	%r1173, %r1172;
	sub.s32 	%r207, 31, %r1173;
	and.b32  	%r1174, %r782, %r1172;
	popc.b32 	%r208, %r1174;
	setp.ne.s32 	%p184, %r306, %r207;
	mov.b32 	%r2160, 0;
	@%p184 bra 	$L__BB9_199;
	mov.u32 	%r1177, _ZZN3cub18CUB_300001_SM_10006detail10radix_sort29DeviceRadixSortOnesweepKernelINS1_5radix10policy_hubIffyE10Policy1000ELNS0_9SortOrderE1EffyiiNS1_21identity_decomposer_tEEEvPT5_SB_PT3_PKSC_PT1_PKSG_PT2_PKSK_T4_iiT6_E1s;
	add.s32 	%r1178, %r1177, %r809;
	shl.b32 	%r1179, %r1160, 2;
	add.s32 	%r1180, %r1178, %r1179;
	atom.shared.add.u32 	%r2160, [%r1180], %r208;
$L__BB9_199:
	ld.param.u32 	%r2060, [_ZN3cub18CUB_300001_SM_10006detail10radix_sort29DeviceRadixSortOnesweepKernelINS1_5radix10policy_hubIffyE10Policy1000ELNS0_9SortOrderE1EffyiiNS1_21identity_decomposer_tEEEvPT5_SB_PT3_PKSC_PT1_PKSG_PT2_PKSK_T4_iiT6__param_9];
	shfl.sync.idx.b32	%r1206|%p185, %r2160, %r207, 31, -1;
	add.s32 	%r211, %r208, %r1206;
	setp.eq.s32 	%p186, %r2140, 2147483647;
	selp.b32 	%r1207, -2147483648, %r2140, %p186;
	shr.u32 	%r1208, %r1207, %r2060;
	and.b32  	%r1203, %r1208, %r151;
	mov.b32 	%r1183, 1;
	// begin inline asm
	{
    .reg .pred p;
    and.b32 %r1181, %r1203, %r1183;    setp.ne.u32 p, %r1181, 0;
    vote.ballot.sync.b32 %r1181, p, 0xffffffff;
    @!p not.b32 %r1181, %r1181;
}

	// end inline asm
	mov.b32 	%r1186, 2;
	// begin inline asm
	{
    .reg .pred p;
    and.b32 %r1184, %r1203, %r1186;    setp.ne.u32 p, %r1184, 0;
    vote.ballot.sync.b32 %r1184, p, 0xffffffff;
    @!p not.b32 %r1184, %r1184;
}

	// end inline asm
	and.b32  	%r1209, %r1184, %r1181;
	mov.b32 	%r1189, 4;
	// begin inline asm
	{
    .reg .pred p;
    and.b32 %r1187, %r1203, %r1189;    setp.ne.u32 p, %r1187, 0;
    vote.ballot.sync.b32 %r1187, p, 0xffffffff;
    @!p not.b32 %r1187, %r1187;
}

	// end inline asm
	and.b32  	%r1210, %r1187, %r1209;
	mov.b32 	%r1192, 8;
	// begin inline asm
	{
    .reg .pred p;
    and.b32 %r1190, %r1203, %r1192;    setp.ne.u32 p, %r1190, 0;
    vote.ballot.sync.b32 %r1190, p, 0xffffffff;
    @!p not.b32 %r1190, %r1190;
}

	// end inline asm
	and.b32  	%r1211, %r1190, %r1210;
	mov.b32 	%r1195, 16;
	// begin inline asm
	{
    .reg .pred p;
    and.b32 %r1193, %r1203, %r1195;    setp.ne.u32 p, %r1193, 0;
    vote.ballot.sync.b32 %r1193, p, 0xffffffff;
    @!p not.b32 %r1193, %r1193;
}

	// end inline asm
	and.b32  	%r1212, %r1193, %r1211;
	mov.b32 	%r1198, 32;
	// begin inline asm
	{
    .reg .pred p;
    and.b32 %r1196, %r1203, %r1198;    setp.ne.u32 p, %r1196, 0;
    vote.ballot.sync.b32 %r1196, p, 0xffffffff;
    @!p not.b32 %r1196, %r1196;
}

	// end inline asm
	and.b32  	%r1213, %r1196, %r1212;
	mov.b32 	%r1201, 64;
	// begin inline asm
	{
    .reg .pred p;
    and.b32 %r1199, %r1203, %r1201;    setp.ne.u32 p, %r1199, 0;
    vote.ballot.sync.b32 %r1199, p, 0xffffffff;
    @!p not.b32 %r1199, %r1199;
}

	// end inline asm
	and.b32  	%r1214, %r1199, %r1213;
	mov.b32 	%r1204, 128;
	// begin inline asm
	{
    .reg .pred p;
    and.b32 %r1202, %r1203, %r1204;    setp.ne.u32 p, %r1202, 0;
    vote.ballot.sync.b32 %r1202, p, 0xffffffff;
    @!p not.b32 %r1202, %r1202;
}

	// end inline asm
	and.b32  	%r1215, %r1202, %r1214;
	clz.b32 	%r1216, %r1215;
	sub.s32 	%r213, 31, %r1216;
	and.b32  	%r1217, %r782, %r1215;
	popc.b32 	%r214, %r1217;
	setp.ne.s32 	%p187, %r306, %r213;
	mov.b32 	%r2161, 0;
	@%p187 bra 	$L__BB9_201;
	mov.u32 	%r1220, _ZZN3cub18CUB_300001_SM_10006detail10radix_sort29DeviceRadixSortOnesweepKernelINS1_5radix10policy_hubIffyE10Policy1000ELNS0_9SortOrderE1EffyiiNS1_21identity_decomposer_tEEEvPT5_SB_PT3_PKSC_PT1_PKSG_PT2_PKSK_T4_iiT6_E1s;
	add.s32 	%r1221, %r1220, %r809;
	shl.b32 	%r1222, %r1203, 2;
	add.s32 	%r1223, %r1221, %r1222;
	atom.shared.add.u32 	%r2161, [%r1223], %r214;
$L__BB9_201:
	ld.param.u32 	%r2061, [_ZN3cub18CUB_300001_SM_10006detail10radix_sort29DeviceRadixSortOnesweepKernelINS1_5radix10policy_hubIffyE10Policy1000ELNS0_9SortOrderE1EffyiiNS1_21identity_decomposer_tEEEvPT5_SB_PT3_PKSC_PT1_PKSG_PT2_PKSK_T4_iiT6__param_9];
	shfl.sync.idx.b32	%r1249|%p188, %r2161, %r213, 31, -1;
	add.s32 	%r217, %r214, %r1249;
	setp.eq.s32 	%p189, %r2139, 2147483647;
	selp.b32 	%r1250, -2147483648, %r2139, %p189;
	shr.u32 	%r1251, %r1250, %r2061;
	and.b32  	%r1246, %r1251, %r151;
	mov.b32 	%r1226, 1;
	// begin inline asm
	{
    .reg .pred p;
    and.b32 %r1224, %r1246, %r1226;    setp.ne.u32 p, %r1224, 0;
    vote.ballot.sync.b32 %r1224, p, 0xffffffff;
    @!p not.b32 %r1224, %r1224;
}

	// end inline asm
	mov.b32 	%r1229, 2;
	// begin inline asm
	{
    .reg .pred p;
    and.b32 %r1227, %r1246, %r1229;    setp.ne.u32 p, %r1227, 0;
    vote.ballot.sync.b32 %r1227, p, 0xffffffff;
    @!p not.b32 %r1227, %r1227;
}

	// end inline asm
	and.b32  	%r1252, %r1227, %r1224;
	mov.b32 	%r1232, 4;
	// begin inline asm
	{
    .reg .pred p;
    and.b32 %r1230, %r1246, %r1232;    setp.ne.u32 p, %r1230, 0;
    vote.ballot.sync.b32 %r1230, p, 0xffffffff;
    @!p not.b32 %r1230, %r1230;
}

	// end inline asm
	and.b32  	%r1253, %r1230, %r1252;
	mov.b32 	%r1235, 8;
	// begin inline asm
	{
    .reg .pred p;
    and.b32 %r1233, %r1246, %r1235;    setp.ne.u32 p, %r1233, 0;
    vote.ballot.sync.b32 %r1233, p, 0xffffffff;
    @!p not.b32 %r1233, %r1233;
}

	// end inline asm
	and.b32  	%r1254, %r1233, %r1253;
	mov.b32 	%r1238, 16;
	// begin inline asm
	{
    .reg .pred p;
    and.b32 %r1236, %r1246, %r1238;    setp.ne.u32 p, %r1236, 0;
    vote.ballot.sync.b32 %r1236, p, 0xffffffff;
    @!p not.b32 %r1236, %r1236;
}

	// end inline asm
	and.b32  	%r1255, %r1236, %r1254;
	mov.b32 	%r1241, 32;
	// begin inline asm
	{
    .reg .pred p;
    and.b32 %r1239, %r1246, %r1241;    setp.ne.u32 p, %r1239, 0;
    vote.ballot.sync.b32 %r1239, p, 0xffffffff;
    @!p not.b32 %r1239, %r1239;
}

	// end inline asm
	and.b32  	%r1256, %r1239, %r1255;
	mov.b32 	%r1244, 64;
	// begin inline asm
	{
    .reg .pred p;
    and.b32 %r1242, %r1246, %r1244;    setp.ne.u32 p, %r1242, 0;
    vote.ballot.sync.b32 %r1242, p, 0xffffffff;
    @!p not.b32 %r1242, %r1242;
}

	// end inline asm
	and.b32  	%r1257, %r1242, %r1256;
	mov.b32 	%r1247, 128;
	// begin inline asm
	{
    .reg .pred p;
    and.b32 %r1245, %r1246, %r1247;    setp.ne.u32 p, %r1245, 0;
    vote.ballot.sync.b32 %r1245, p, 0xffffffff;
    @!p not.b32 %r1245, %r1245;
}

	// end inline asm
	and.b32  	%r1258, %r1245, %r1257;
	clz.b32 	%r1259, %r1258;
	sub.s32 	%r219, 31, %r1259;
	and.b32  	%r1260, %r782, %r1258;
	popc.b32 	%r220, %r1260;
	setp.ne.s32 	%p190, %r306, %r219;
	mov.b32 	%r2162, 0;
	@%p190 bra 	$L__BB9_203;
	mov.u32 	%r1263, _ZZN3cub18CUB_300001_SM_10006detail10radix_sort29DeviceRadixSortOnesweepKernelINS1_5radix10policy_hubIffyE10Policy1000ELNS0_9SortOrderE1EffyiiNS1_21identity_decomposer_tEEEvPT5_SB_PT3_PKSC_PT1_PKSG_PT2_PKSK_T4_iiT6_E1s;
	add.s32 	%r1264, %r1263, %r809;
	shl.b32 	%r1265, %r1246, 2;
	add.s32 	%r1266, %r1264, %r1265;
	atom.shared.add.u32 	%r2162, [%r1266], %r220;
$L__BB9_203:
	ld.param.u32 	%r2062, [_ZN3cub18CUB_300001_SM_10006detail10radix_sort29DeviceRadixSortOnesweepKernelINS1_5radix10policy_hubIffyE10Policy1000ELNS0_9SortOrderE1EffyiiNS1_21identity_decomposer_tEEEvPT5_SB_PT3_PKSC_PT1_PKSG_PT2_PKSK_T4_iiT6__param_9];
	shfl.sync.idx.b32	%r1292|%p191, %r2162, %r219, 31, -1;
	add.s32 	%r223, %r220, %r1292;
	setp.eq.s32 	%p192, %r2138, 2147483647;
	selp.b32 	%r1293, -2147483648, %r2138, %p192;
	shr.u32 	%r1294, %r1293, %r2062;
	and.b32  	%r1289, %r1294, %r151;
	mov.b32 	%r1269, 1;
	// begin inline asm
	{
    .reg .pred p;
    and.b32 %r1267, %r1289, %r1269;    setp.ne.u32 p, %r1267, 0;
    vote.ballot.sync.b32 %r1267, p, 0xffffffff;
    @!p not.b32 %r1267, %r1267;
}

	// end inline asm
	mov.b32 	%r1272, 2;
	// begin inline asm
	{
    .reg .pred p;
    and.b32 %r1270, %r1289, %r1272;    setp.ne.u32 p, %r1270, 0;
    vote.ballot.sync.b32 %r1270, p, 0xffffffff;
    @!p not.b32 %r1270, %r1270;
}

	// end inline asm
	and.b32  	%r1295, %r1270, %r1267;
	mov.b32 	%r1275, 4;
	// begin inline asm
	{
    .reg .pred p;
    and.b32 %r1273, %r1289, %r1275;    setp.ne.u32 p, %r1273, 0;
    vote.ballot.sync.b32 %r1273, p, 0xffffffff;
    @!p not.b32 %r1273, %r1273;
}

	// end inline asm
	and.b32  	%r1296, %r1273, %r1295;
	mov.b32 	%r1278, 8;
	// begin inline asm
	{
    .reg .pred p;
    and.b32 %r1276, %r1289, %r1278;    setp.ne.u32 p, %r1276, 0;
    vote.ballot.sync.b32 %r1276, p, 0xffffffff;
    @!p not.b32 %r1276, %r1276;
}

	// end inline asm
	and.b32  	%r1297, %r1276, %r1296;
	mov.b32 	%r1281, 16;
	// begin inline asm
	{
    .reg .pred p;
    and.b32 %r1279, %r1289, %r1281;    setp.ne.u32 p, %r1279, 0;
    vote.ballot.sync.b32 %r1279, p, 0xffffffff;
    @!p not.b32 %r1279, %r1279;
}

	// end inline asm
	and.b32  	%r1298, %r1279, %r1297;
	mov.b32 	%r1284, 32;
	// begin inline asm
	{
    .reg .pred p;
    and.b32 %r1282, %r1289, %r1284;    setp.ne.u32 p, %r1282, 0;
    vote.ballot.sync.b32 %r1282, p, 0xffffffff;
    @!p not.b32 %r1282, %r1282;
}

	// end inline asm
	and.b32  	%r1299, %r1282, %r1298;
	mov.b32 	%r1287, 64;
	// begin inline asm
	{
    .reg .pred p;
    and.b32 %r1285, %r1289, %r1287;    setp.ne.u32 p, %r1285, 0;
    vote.ballot.sync.b32 %r1285, p, 0xffffffff;
    @!p not.b32 %r1285, %r1285;
}

	// end inline asm
	and.b32  	%r1300, %r1285, %r1299;
	mov.b32 	%r1290, 128;
	// begin inline asm
	{
    .reg .pred p;
    and.b32 %r1288, %r1289, %r1290;    setp.ne.u32 p, %r1288, 0;
    vote.ballot.sync.b32 %r1288, p, 0xffffffff;
    @!p not.b32 %r1288, %r1288;
}

	// end inline asm
	and.b32  	%r1301, %r1288, %r1300;
	clz.b32 	%r1302, %r1301;
	sub.s32 	%r225, 31, %r1302;
	and.b32  	%r1303, %r782, %r1301;
	popc.b32 	%r226, %r1303;
	setp.ne.s32 	%p193, %r306, %r225;
	mov.b32 	%r2163, 0;
	@%p193 bra 	$L__BB9_205;
	mov.u32 	%r1306, _ZZN3cub18CUB_300001_SM_10006detail10radix_sort29DeviceRadixSortOnesweepKernelINS1_5radix10policy_hubIffyE10Policy1000ELNS0_9SortOrderE1EffyiiNS1_21identity_decomposer_tEEEvPT5_SB_PT3_PKSC_PT1_PKSG_PT2_PKSK_T4_iiT6_E1s;
	add.s32 	%r1307, %r1306, %r809;
	shl.b32 	%r1308, %r1289, 2;
	add.s32 	%r1309, %r1307, %r1308;
	atom.shared.add.u32 	%r2163, [%r1309], %r226;
$L__BB9_205:
	ld.param.u32 	%r2063, [_ZN3cub18CUB_300001_SM_10006detail10radix_sort29DeviceRadixSortOnesweepKernelINS1_5radix10policy_hubIffyE10Policy1000ELNS0_9SortOrderE1EffyiiNS1_21identity_decomposer_tEEEvPT5_SB_PT3_PKSC_PT1_PKSG_PT2_PKSK_T4_iiT6__param_9];
	shfl.sync.idx.b32	%r1335|%p194, %r2163, %r225, 31, -1;
	add.s32 	%r229, %r226, %r1335;
	setp.eq.s32 	%p195, %r2137, 2147483647;
	selp.b32 	%r1336, -2147483648, %r2137, %p195;
	shr.u32 	%r1337, %r1336, %r2063;
	and.b32  	%r1332, %r1337, %r151;
	mov.b32 	%r1312, 1;
	// begin inline asm
	{
    .reg .pred p;
    and.b32 %r1310, %r1332, %r1312;    setp.ne.u32 p, %r1310, 0;
    vote.ballot.sync.b32 %r1310, p, 0xffffffff;
    @!p not.b32 %r1310, %r1310;
}

	// end inline asm
	mov.b32 	%r1315, 2;
	// begin inline asm
	{
    .reg .pred p;
    and.b32 %r1313, %r1332, %r1315;    setp.ne.u32 p, %r1313, 0;
    vote.ballot.sync.b32 %r1313, p, 0xffffffff;
    @!p not.b32 %r1313, %r1313;
}

	// end inline asm
	and.b32  	%r1338, %r1313, %r1310;
	mov.b32 	%r1318, 4;
	// begin inline asm
	{
    .reg .pred p;
    and.b32 %r1316, %r1332, %r1318;    setp.ne.u32 p, %r1316, 0;
    vote.ballot.sync.b32 %r1316, p, 0xffffffff;
    @!p not.b32 %r1316, %r1316;
}

	// end inline asm
	and.b32  	%r1339, %r1316, %r1338;
	mov.b32 	%r1321, 8;
	// begin inline asm
	{
    .reg .pred p;
    and.b32 %r1319, %r1332, %r1321;    setp.ne.u32 p, %r1319, 0;
    vote.ballot.sync.b32 %r1319, p, 0xffffffff;
    @!p not.b32 %r1319, %r1319;
}

	// end inline asm
	and.b32  	%r1340, %r1319, %r1339;
	mov.b32 	%r1324, 16;
	// begin inline asm
	{
    .reg .pred p;
    and.b32 %r1322, %r1332, %r1324;    setp.ne.u32 p, %r1322, 0;
    vote.ballot.sync.b32 %r1322, p, 0xffffffff;
    @!p not.b32 %r1322, %r1322;
}

	// end inline asm
	and.b32  	%r1341, %r1322, %r1340;
	mov.b32 	%r1327, 32;
	// begin inline asm
	{
    .reg .pred p;
    and.b32 %r1325, %r1332, %r1327;    setp.ne.u32 p, %r1325, 0;
    vote.ballot.sync.b32 %r1325, p, 0xffffffff;
    @!p not.b32 %r1325, %r1325;
}

	// end inline asm
	and.b32  	%r1342, %r1325, %r1341;
	mov.b32 	%r1330, 64;
	// begin inline asm
	{
    .reg .pred p;
    and.b32 %r1328, %r1332, %r1330;    setp.ne.u32 p, %r1328, 0;
    vote.ballot.sync.b32 %r1328, p, 0xffffffff;
    @!p not.b32 %r1328, %r1328;
}

	// end inline asm
	and.b32  	%r1343, %r1328, %r1342;
	mov.b32 	%r1333, 128;
	// begin inline asm
	{
    .reg .pred p;
    and.b32 %r1331, %r1332, %r1333;    setp.ne.u32 p, %r1331, 0;
    vote.ballot.sync.b32 %r1331, p, 0xffffffff;
    @!p not.b32 %r1331, %r1331;
}

	// end inline asm
	and.b32  	%r1344, %r1331, %r1343;
	clz.b32 	%r1345, %r1344;
	sub.s32 	%r231, 31, %r1345;
	and.b32  	%r1346, %r782, %r1344;
	popc.b32 	%r232, %r1346;
	setp.ne.s32 	%p196, %r306, %r231;
	mov.b32 	%r2164, 0;
	@%p196 bra 	$L__BB9_207;
	mov.u32 	%r1349, _ZZN3cub18CUB_300001_SM_10006detail10radix_sort29DeviceRadixSortOnesweepKernelINS1_5radix10policy_hubIffyE10Policy1000ELNS0_9SortOrderE1EffyiiNS1_21identity_decomposer_tEEEvPT5_SB_PT3_PKSC_PT1_PKSG_PT2_PKSK_T4_iiT6_E1s;
	add.s32 	%r1350, %r1349, %r809;
	shl.b32 	%r1351, %r1332, 2;
	add.s32 	%r1352, %r1350, %r1351;
	atom.shared.add.u32 	%r2164, [%r1352], %r232;
$L__BB9_207:
	ld.param.u32 	%r2064, [_ZN3cub18CUB_300001_SM_10006detail10radix_sort29DeviceRadixSortOnesweepKernelINS1_5radix10policy_hubIffyE10Policy1000ELNS0_9SortOrderE1EffyiiNS1_21identity_decomposer_tEEEvPT5_SB_PT3_PKSC_PT1_PKSG_PT2_PKSK_T4_iiT6__param_9];
	shfl.sync.idx.b32	%r1378|%p197, %r2164, %r231, 31, -1;
	add.s32 	%r235, %r232, %r1378;
	setp.eq.s32 	%p198, %r2136, 2147483647;
	selp.b32 	%r1379, -2147483648, %r2136, %p198;
	shr.u32 	%r1380, %r1379, %r2064;
	and.b32  	%r1375, %r1380, %r151;
	mov.b32 	%r1355, 1;
	// begin inline asm
	{
    .reg .pred p;
    and.b32 %r1353, %r1375, %r1355;    setp.ne.u32 p, %r1353, 0;
    vote.ballot.sync.b32 %r1353, p, 0xffffffff;
    @!p not.b32 %r1353, %r1353;
}

	// end inline asm
	mov.b32 	%r1358, 2;
	// begin inline asm
	{
    .reg .pred p;
    and.b32 %r1356, %r1375, %r1358;    setp.ne.u32 p, %r1356, 0;
    vote.ballot.sync.b32 %r1356, p, 0xffffffff;
    @!p not.b32 %r1356, %r1356;
}

	// end inline asm
	and.b32  	%r1381, %r1356, %r1353;
	mov.b32 	%r1361, 4;
	// begin inline asm
	{
    .reg .pred p;
    and.b32 %r1359, %r1375, %r1361;    setp.ne.u32 p, %r1359, 0;
    vote.ballot.sync.b32 %r1359, p, 0xffffffff;
    @!p not.b32 %r1359, %r1359;
}

	// end inline asm
	and.b32  	%r1382, %r1359, %r1381;
	mov.b32 	%r1364, 8;
	// begin inline asm
	{
    .reg .pred p;
    and.b32 %r1362, %r1375, %r1364;    setp.ne.u32 p, %r1362, 0;
    vote.ballot.sync.b32 %r1362, p, 0xffffffff;
    @!p not.b32 %r1362, %r1362;
}

	// end inline asm
	and.b32  	%r1383, %r1362, %r1382;
	mov.b32 	%r1367, 16;
	// begin inline asm
	{
    .reg .pred p;
    and.b32 %r1365, %r1375, %r1367;    setp.ne.u32 p, %r1365, 0;
    vote.ballot.sync.b32 %r1365, p, 0xffffffff;
    @!p not.b32 %r1365, %r1365;
}

	// end inline asm
	and.b32  	%r1384, %r1365, %r1383;
	mov.b32 	%r1370, 32;
	// begin inline asm
	{
    .reg .pred p;
    and.b32 %r1368, %r1375, %r1370;    setp.ne.u32 p, %r1368, 0;
    vote.ballot.sync.b32 %r1368, p, 0xffffffff;
    @!p not.b32 %r1368, %r1368;
}

	// end inline asm
	and.b32  	%r1385, %r1368, %r1384;
	mov.b32 	%r1373, 64;
	// begin inline asm
	{
    .reg .pred p;
    and.b32 %r1371, %r1375, %r1373;    setp.ne.u32 p, %r1371, 0;
    vote.ballot.sync.b32 %r1371, p, 0xffffffff;
    @!p not.b32 %r1371, %r1371;
}

	// end inline asm
	and.b32  	%r1386, %r1371, %r1385;
	mov.b32 	%r1376, 128;
	// begin inline asm
	{
    .reg .pred p;
    and.b32 %r1374, %r1375, %r1376;    setp.ne.u32 p, %r1374, 0;
    vote.ballot.sync.b32 %r1374, p, 0xffffffff;
    @!p not.b32 %r1374, %r1374;
}

	// end inline asm
	and.b32  	%r1387, %r1374, %r1386;
	clz.b32 	%r1388, %r1387;
	sub.s32 	%r237, 31, %r1388;
	and.b32  	%r1389, %r782, %r1387;
	popc.b32 	%r238, %r1389;
	setp.ne.s32 	%p199, %r306, %r237;
	mov.b32 	%r2165, 0;
	@%p199 bra 	$L__BB9_209;
	mov.u32 	%r1392, _ZZN3cub18CUB_300001_SM_10006detail10radix_sort29DeviceRadixSortOnesweepKernelINS1_5radix10policy_hubIffyE10Policy1000ELNS0_9SortOrderE1EffyiiNS1_21identity_decomposer_tEEEvPT5_SB_PT3_PKSC_PT1_PKSG_PT2_PKSK_T4_iiT6_E1s;
	add.s32 	%r1393, %r1392, %r809;
	shl.b32 	%r1394, %r1375, 2;
	add.s32 	%r1395, %r1393, %r1394;
	atom.shared.add.u32 	%r2165, [%r1395], %r238;
$L__BB9_209:
	ld.param.u32 	%r2065, [_ZN3cub18CUB_300001_SM_10006detail10radix_sort29DeviceRadixSortOnesweepKernelINS1_5radix10policy_hubIffyE10Policy1000ELNS0_9SortOrderE1EffyiiNS1_21identity_decomposer_tEEEvPT5_SB_PT3_PKSC_PT1_PKSG_PT2_PKSK_T4_iiT6__param_9];
	shfl.sync.idx.b32	%r1421|%p200, %r2165, %r237, 31, -1;
	add.s32 	%r241, %r238, %r1421;
	setp.eq.s32 	%p201, %r2135, 2147483647;
	selp.b32 	%r1422, -2147483648, %r2135, %p201;
	shr.u32 	%r1423, %r1422, %r2065;
	and.b32  	%r1418, %r1423, %r151;
	mov.b32 	%r1398, 1;
	// begin inline asm
	{
    .reg .pred p;
    and.b32 %r1396, %r1418, %r1398;    setp.ne.u32 p, %r1396, 0;
    vote.ballot.sync.b32 %r1396, p, 0xffffffff;
    @!p not.b32 %r1396, %r1396;
}

	// end inline asm
	mov.b32 	%r1401, 2;
	// begin inline asm
	{
    .reg .pred p;
    and.b32 %r1399, %r1418, %r1401;    setp.ne.u32 p, %r1399, 0;
    vote.ballot.sync.b32 %r1399, p, 0xffffffff;
    @!p not.b32 %r1399, %r1399;
}

	// end inline asm
	and.b32  	%r1424, %r1399, %r1396;
	mov.b32 	%r1404, 4;
	// begin inline asm
	{
    .reg .pred p;
    and.b32 %r1402, %r1418, %r1404;    setp.ne.u32 p, %r1402, 0;
    vote.ballot.sync.b32 %r1402, p, 0xffffffff;
    @!p not.b32 %r1402, %r1402;
}

	// end inline asm
	and.b32  	%r1425, %r1402, %r1424;
	mov.b32 	%r1407, 8;
	// begin inline asm
	{
    .reg .pred p;
    and.b32 %r1405, %r1418, %r1407;    setp.ne.u32 p, %r1405, 0;
    vote.ballot.sync.b32 %r1405, p, 0xffffffff;
    @!p not.b32 %r1405, %r1405;
}

	// end inline asm
	and.b32  	%r1426, %r1405, %r1425;
	mov.b32 	%r1410, 16;
	// begin inline asm
	{
    .reg .pred p;
    and.b32 %r1408, %r1418, %r1410;    setp.ne.u32 p, %r1408, 0;
    vote.ballot.sync.b32 %r1408, p, 0xffffffff;
    @!p not.b32 %r1408, %r1408;
}

	// end inline asm
	and.b32  	%r1427, %r1408, %r1426;
	mov.b32 	%r1413, 32;
	// begin inline asm
	{
    .reg .pred p;
    and.b32 %r1411, %r1418, %r1413;    setp.ne.u32 p, %r1411, 0;
    vote.ballot.sync.b32 %r1411, p, 0xffffffff;
    @!p not.b32 %r1411, %r1411;
}

	// end inline asm
	and.b32  	%r1428, %r1411, %r1427;
	mov.b32 	%r1416, 64;
	// begin inline asm
	{
    .reg .pred p;
    and.b32 %r1414, %r1418, %r1416;    setp.ne.u32 p, %r1414, 0;
    vote.ballot.sync.b32 %r1414, p, 0xffffffff;
    @!p not.b32 %r1414, %r1414;
}

	// end inline asm
	and.b32  	%r1429, %r1414, %r1428;
	mov.b32 	%r1419, 128;
	// begin inline asm
	{
    .reg .pred p;
    and.b32 %r1417, %r1418, %r1419;    setp.ne.u32 p, %r1417, 0;
    vote.ballot.sync.b32 %r1417, p, 0xffffffff;
    @!p not.b32 %r1417, %r1417;
}

	// end inline asm
	and.b32  	%r1430, %r1417, %r1429;
	clz.b32 	%r1431, %r1430;
	sub.s32 	%r243, 31, %r1431;
	and.b32  	%r1432, %r782, %r1430;
	popc.b32 	%r244, %r1432;
	setp.ne.s32 	%p202, %r306, %r243;
	mov.b32 	%r2166, 0;
	@%p202 bra 	$L__BB9_211;
	mov.u32 	%r1435, _ZZN3cub18CUB_300001_SM_10006detail10radix_sort29DeviceRadixSortOnesweepKernelINS1_5radix10policy_hubIffyE10Policy1000ELNS0_9SortOrderE1EffyiiNS1_21identity_decomposer_tEEEvPT5_SB_PT3_PKSC_PT1_PKSG_PT2_PKSK_T4_iiT6_E1s;
	add.s32 	%r1436, %r1435, %r809;
	shl.b32 	%r1437, %r1418, 2;
	add.s32 	%r1438, %r1436, %r1437;
	atom.shared.add.u32 	%r2166, [%r1438], %r244;
$L__BB9_211:
	ld.param.u32 	%r2066, [_ZN3cub18CUB_300001_SM_10006detail10radix_sort29DeviceRadixSortOnesweepKernelINS1_5radix10policy_hubIffyE10Policy1000ELNS0_9SortOrderE1EffyiiNS1_21identity_decomposer_tEEEvPT5_SB_PT3_PKSC_PT1_PKSG_PT2_PKSK_T4_iiT6__param_9];
	shfl.sync.idx.b32	%r1464|%p203, %r2166, %r243, 31, -1;
	add.s32 	%r247, %r244, %r1464;
	setp.eq.s32 	%p204, %r2134, 2147483647;
	selp.b32 	%r1465, -2147483648, %r2134, %p204;
	shr.u32 	%r1466, %r1465, %r2066;
	and.b32  	%r1461, %r1466, %r151;
	mov.b32 	%r1441, 1;
	// begin inline asm
	{
    .reg .pred p;
    and.b32 %r1439, %r1461, %r1441;    setp.ne.u32 p, %r1439, 0;
    vote.ballot.sync.b32 %r1439, p, 0xffffffff;
    @!p not.b32 %r1439, %r1439;
}

	// end inline asm
	mov.b32 	%r1444, 2;
	// begin inline asm
	{
    .reg .pred p;
    and.b32 %r1442, %r1461, %r1444;    setp.ne.u32 p, %r1442, 0;
    vote.ballot.sync.b32 %r1442, p, 0xffffffff;
    @!p not.b32 %r1442, %r1442;
}

	// end inline asm
	and.b32  	%r1467, %r1442, %r1439;
	mov.b32 	%r1447, 4;
	// begin inline asm
	{
    .reg .pred p;
    and.b32 %r1445, %r1461, %r1447;    setp.ne.u32 p, %r1445, 0;
    vote.ballot.sync.b32 %r1445, p, 0xffffffff;
    @!p not.b32 %r1445, %r1445;
}

	// end inline asm
	and.b32  	%r1468, %r1445, %r1467;
	mov.b32 	%r1450, 8;
	// begin inline asm
	{
    .reg .pred p;
    and.b32 %r1448, %r1461, %r1450;    setp.ne.u32 p, %r1448, 0;
    vote.ballot.sync.b32 %r1448, p, 0xffffffff;
    @!p not.b32 %r1448, %r1448;
}

	// end inline asm
	and.b32  	%r1469, %r1448, %r1468;
	mov.b32 	%r1453, 16;
	// begin inline asm
	{
    .reg .pred p;
    and.b32 %r1451, %r1461, %r1453;    setp.ne.u32 p, %r1451, 0;
    vote.ballot.sync.b32 %r1451, p, 0xffffffff;
    @!p not.b32 %r1451, %r1451;
}

	// end inline asm
	and.b32  	%r1470, %r1451, %r1469;
	mov.b32 	%r1456, 32;
	// begin inline asm
	{
    .reg .pred p;
    and.b32 %r1454, %r1461, %r1456;    setp.ne.u32 p, %r1454, 0;
    vote.ballot.sync.b32 %r1454, p, 0xffffffff;
    @!p not.b32 %r1454, %r1454;
}

	// end inline asm
	and.b32  	%r1471, %r1454, %r1470;
	mov.b32 	%r1459, 64;
	// begin inline asm
	{
    .reg .pred p;
    and.b32 %r1457, %r1461, %r1459;    setp.ne.u32 p, %r1457, 0;
    vote.ballot.sync.b32 %r1457, p, 0xffffffff;
    @!p not.b32 %r1457, %r1457;
}

	// end inline asm
	and.b32  	%r1472, %r1457, %r1471;
	mov.b32 	%r1462, 128;
	// begin inline asm
	{
    .reg .pred p;
    and.b32 %r1460, %r1461, %r1462;    setp.ne.u32 p, %r1460, 0;
    vote.ballot.sync.b32 %r1460, p, 0xffffffff;
    @!p not.b32 %r1460, %r1460;
}

	// end inline asm
	and.b32  	%r1473, %r1460, %r1472;
	clz.b32 	%r1474, %r1473;
	sub.s32 	%r249, 31, %r1474;
	and.b32  	%r1475, %r782, %r1473;
	popc.b32 	%r250, %r1475;
	setp.ne.s32 	%p205, %r306, %r249;
	mov.b32 	%r2167, 0;
	@%p205 bra 	$L__BB9_213;
	mov.u32 	%r1478, _ZZN3cub18CUB_300001_SM_10006detail10radix_sort29DeviceRadixSortOnesweepKernelINS1_5radix10policy_hubIffyE10Policy1000ELNS0_9SortOrderE1EffyiiNS1_21identity_decomposer_tEEEvPT5_SB_PT3_PKSC_PT1_PKSG_PT2_PKSK_T4_iiT6_E1s;
	add.s32 	%r1479, %r1478, %r809;
	shl.b32 	%r1480, %r1461, 2;
	add.s32 	%r1481, %r1479, %r1480;
	atom.shared.add.u32 	%r2167, [%r1481], %r250;
$L__BB9_213:
	setp.gt.u32 	%p206, %r1, 255;
	shfl.sync.idx.b32	%r1482|%p207, %r2167, %r249, 31, -1;
	add.s32 	%r1483, %r250, %r1482;
	bar.sync 	0;
	shl.b32 	%r1484, %r157, 2;
	mov.u32 	%r1485, _ZZN3cub18CUB_300001_SM_10006detail10radix_sort29DeviceRadixSortOnesweepKernelINS1_5radix10policy_hubIffyE10Policy1000ELNS0_9SortOrderE1EffyiiNS1_21identity_decomposer_tEEEvPT5_SB_PT3_PKSC_PT1_PKSG_PT2_PKSK_T4_iiT6_E1s;
	add.s32 	%r253, %r1485, %r1484;
	st.shared.u32 	[%r253+-4], %r2150;
	shl.b32 	%r1486, %r163, 2;
	add.s32 	%r254, %r1485, %r1486;
	st.shared.u32 	[%r254+-4], %r2149;
	shl.b32 	%r1487, %r169, 2;
	add.s32 	%r255, %r1485, %r1487;
	st.shared.u32 	[%r255+-4], %r2148;
	shl.b32 	%r1488, %r175, 2;
	add.s32 	%r256, %r1485, %r1488;
	st.shared.u32 	[%r256+-4], %r2147;
	shl.b32 	%r1489, %r181, 2;
	add.s32 	%r257, %r1485, %r1489;
	st.shared.u32 	[%r257+-4], %r2146;
	shl.b32 	%r1490, %r187, 2;
	add.s32 	%r258, %r1485, %r1490;
	st.shared.u32 	[%r258+-4], %r2145;
	shl.b32 	%r1491, %r193, 2;
	add.s32 	%r259, %r1485, %r1491;
	st.shared.u32 	[%r259+-4], %r2144;
	shl.b32 	%r1492, %r199, 2;
	add.s32 	%r260, %r1485, %r1492;
	st.shared.u32 	[%r260+-4], %r2143;
	shl.b32 	%r1493, %r205, 2;
	add.s32 	%r261, %r1485, %r1493;
	st.shared.u32 	[%r261+-4], %r2142;
	shl.b32 	%r1494, %r211, 2;
	add.s32 	%r262, %r1485, %r1494;
	st.shared.u32 	[%r262+-4], %r2141;
	shl.b32 	%r1495, %r217, 2;
	add.s32 	%r263, %r1485, %r1495;
	st.shared.u32 	[%r263+-4], %r2140;
	shl.b32 	%r1496, %r223, 2;
	add.s32 	%r264, %r1485, %r1496;
	st.shared.u32 	[%r264+-4], %r2139;
	shl.b32 	%r1497, %r229, 2;
	add.s32 	%r265, %r1485, %r1497;
	st.shared.u32 	[%r265+-4], %r2138;
	shl.b32 	%r1498, %r235, 2;
	add.s32 	%r266, %r1485, %r1498;
	st.shared.u32 	[%r266+-4], %r2137;
	shl.b32 	%r1499, %r241, 2;
	add.s32 	%r267, %r1485, %r1499;
	st.shared.u32 	[%r267+-4], %r2136;
	shl.b32 	%r1500, %r247, 2;
	add.s32 	%r268, %r1485, %r1500;
	st.shared.u32 	[%r268+-4], %r2135;
	shl.b32 	%r1501, %r1483, 2;
	add.s32 	%r269, %r1485, %r1501;
	st.shared.u32 	[%r269+-4], %r2134;
	shl.b32 	%r1502, %r1, 3;
	add.s32 	%r1503, %r1485, %r1502;
	add.s32 	%r270, %r1503, 26112;
	@%p206 bra 	$L__BB9_221;
	ld.param.u64 	%rd437, [_ZN3cub18CUB_300001_SM_10006detail10radix_sort29DeviceRadixSortOnesweepKernelINS1_5radix10policy_hubIffyE10Policy1000ELNS0_9SortOrderE1EffyiiNS1_21identity_decomposer_tEEEvPT5_SB_PT3_PKSC_PT1_PKSG_PT2_PKSK_T4_iiT6__param_3];
	cvta.to.global.u64 	%rd93, %rd437;
	shl.b64 	%rd94, %rd9, 3;
	add.s64 	%rd95, %rd93, %rd94;
	ld.global.u64 	%rd96, [%rd95];
	cvt.s64.s32 	%rd97, %r148;
	sub.s64 	%rd456, %rd96, %rd97;
	st.shared.u64 	[%r270], %rd456;
	setp.lt.s32 	%p208, %r3, 1;
	mov.u32 	%r2171, %r2129;
	@%p208 bra 	$L__BB9_220;
	mov.b32 	%r2169, -1;
	mov.u32 	%r2168, %r3;
	mov.u32 	%r2171, %r2129;
$L__BB9_216:
	ld.param.u64 	%rd430, [_ZN3cub18CUB_300001_SM_10006detail10radix_sort29DeviceRadixSortOnesweepKernelINS1_5radix10policy_hubIffyE10Policy1000ELNS0_9SortOrderE1EffyiiNS1_21identity_decomposer_tEEEvPT5_SB_PT3_PKSC_PT1_PKSG_PT2_PKSK_T4_iiT6__param_0];
	add.s32 	%r274, %r2168, -1;
	shl.b32 	%r1505, %r274, 8;
	add.s32 	%r1506, %r1505, %r1;
	cvta.to.global.u64 	%rd98, %rd430;
	mul.wide.s32 	%rd99, %r1506, 4;
	add.s64 	%rd19, %rd98, %rd99;
$L__BB9_217:
	membar.cta;
	ld.volatile.global.u32 	%r275, [%rd19];
	setp.eq.s32 	%p209, %r275, 0;
	@%p209 bra 	$L__BB9_217;
	and.b32  	%r1507, %r275, 1073741823;
	add.s32 	%r2171, %r1507, %r2171;
	setp.gt.s32 	%p210, %r275, -1;
	vote.sync.ballot.b32 	%r2169, %p210, %r2169;
	setp.gt.u32 	%p212, %r2168, 1;
	and.pred  	%p213, %p210, %p212;
	mov.u32 	%r2168, %r274;
	@%p213 bra 	$L__BB9_216;
	ld.shared.u64 	%rd456, [%r270];
$L__BB9_220:
	ld.param.u64 	%rd431, [_ZN3cub18CUB_300001_SM_10006detail10radix_sort29DeviceRadixSortOnesweepKernelINS1_5radix10policy_hubIffyE10Policy1000ELNS0_9SortOrderE1EffyiiNS1_21identity_decomposer_tEEEvPT5_SB_PT3_PKSC_PT1_PKSG_PT2_PKSK_T4_iiT6__param_0];
	or.b32  	%r1508, %r2171, -2147483648;
	cvta.to.global.u64 	%rd100, %rd431;
	shl.b32 	%r1509, %r3, 8;
	add.s32 	%r1510, %r1509, %r1;
	mul.wide.s32 	%rd101, %r1510, 4;
	add.s64 	%rd102, %rd100, %rd101;
	st.volatile.global.u32 	[%rd102], %r1508;
	sub.s32 	%r1511, %r2171, %r2129;
	cvt.s64.s32 	%rd103, %r1511;
	add.s64 	%rd104, %rd456, %rd103;
	st.shared.u64 	[%r270], %rd104;
$L__BB9_221:
	ld.param.u32 	%r2042, [_ZN3cub18CUB_300001_SM_10006detail10radix_sort29DeviceRadixSortOnesweepKernelINS1_5radix10policy_hubIffyE10Policy1000ELNS0_9SortOrderE1EffyiiNS1_21identity_decomposer_tEEEvPT5_SB_PT3_PKSC_PT1_PKSG_PT2_PKSK_T4_iiT6__param_8];
	ld.param.u64 	%rd434, [_ZN3cub18CUB_300001_SM_10006detail10radix_sort29DeviceRadixSortOnesweepKernelINS1_5radix10policy_hubIffyE10Policy1000ELNS0_9SortOrderE1EffyiiNS1_21identity_decomposer_tEEEvPT5_SB_PT3_PKSC_PT1_PKSG_PT2_PKSK_T4_iiT6__param_2];
	setp.gt.u32 	%p214, %r1, 255;
	mad.lo.s32 	%r279, %r3, 6528, 6528;
	setp.lt.s32 	%p215, %r279, %r2042;
	setp.eq.s64 	%p216, %rd434, 0;
	or.pred  	%p217, %p216, %p215;
	or.pred  	%p218, %p214, %p217;
	@%p218 bra 	$L__BB9_223;
	ld.param.u64 	%rd435, [_ZN3cub18CUB_300001_SM_10006detail10radix_sort29DeviceRadixSortOnesweepKernelINS1_5radix10policy_hubIffyE10Policy1000ELNS0_9SortOrderE1EffyiiNS1_21identity_decomposer_tEEEvPT5_SB_PT3_PKSC_PT1_PKSG_PT2_PKSK_T4_iiT6__param_2];
	ld.shared.u64 	%rd105, [%r270];
	cvt.s64.s32 	%rd106, %r2129;
	cvt.s64.s32 	%rd107, %r148;
	add.s64 	%rd108, %rd107, %rd106;
	add.s64 	%rd109, %rd108, %rd105;
	cvta.to.global.u64 	%rd110, %rd435;
	shl.b64 	%rd111, %rd9, 3;
	add.s64 	%rd112, %rd110, %rd111;
	st.global.u64 	[%rd112], %rd109;
$L__BB9_223:
	ld.param.u32 	%r2043, [_ZN3cub18CUB_300001_SM_10006detail10radix_sort29DeviceRadixSortOnesweepKernelINS1_5radix10policy_hubIffyE10Policy1000ELNS0_9SortOrderE1EffyiiNS1_21identity_decomposer_tEEEvPT5_SB_PT3_PKSC_PT1_PKSG_PT2_PKSK_T4_iiT6__param_8];
	ld.param.u64 	%rd438, [_ZN3cub18CUB_300001_SM_10006detail10radix_sort29DeviceRadixSortOnesweepKernelINS1_5radix10policy_hubIffyE10Policy1000ELNS0_9SortOrderE1EffyiiNS1_21identity_decomposer_tEEEvPT5_SB_PT3_PKSC_PT1_PKSG_PT2_PKSK_T4_iiT6__param_4];
	cvta.to.global.u64 	%rd22, %rd438;
	shl.b32 	%r1512, %r1, 2;
	add.s32 	%r280, %r1485, %r1512;
	setp.gt.s32 	%p219, %r279, %r2043;
	bar.sync 	0;
	@%p219 bra 	$L__BB9_225;
	ld.param.u32 	%r2067, [_ZN3cub18CUB_300001_SM_10006detail10radix_sort29DeviceRadixSortOnesweepKernelINS1_5radix10policy_hubIffyE10Policy1000ELNS0_9SortOrderE1EffyiiNS1_21identity_decomposer_tEEEvPT5_SB_PT3_PKSC_PT1_PKSG_PT2_PKSK_T4_iiT6__param_9];
	ld.shared.u32 	%r1514, [%r280];
	setp.eq.s32 	%p220, %r1514, 2147483647;
	selp.b32 	%r1515, -2147483648, %r1514, %p220;
	shr.u32 	%r1516, %r1515, %r2067;
	and.b32  	%r1517, %r1516, %r151;
	shl.b32 	%r1518, %r1517, 3;
	add.s32 	%r1520, %r1485, 26112;
	add.s32 	%r1521, %r1520, %r1518;
	ld.shared.u64 	%rd113, [%r1521];
	add.s64 	%rd114, %rd113, %rd9;
	setp.lt.s32 	%p221, %r1514, 0;
	selp.b32 	%r1522, 0, 2147483647, %p221;
	xor.b32  	%r1523, %r1522, %r1514;
	shl.b64 	%rd115, %rd114, 2;
	add.s64 	%rd116, %rd22, %rd115;
	st.global.u32 	[%rd116], %r1523;
	bar.warp.sync 	-1;
	ld.shared.u32 	%r1524, [%r280+1536];
	setp.eq.s32 	%p222, %r1524, 2147483647;
	selp.b32 	%r1525, -2147483648, %r1524, %p222;
	shr.u32 	%r1526, %r1525, %r2067;
	and.b32  	%r1527, %r1526, %r151;
	shl.b32 	%r1528, %r1527, 3;
	add.s32 	%r1529, %r1520, %r1528;
	ld.shared.u64 	%rd117, [%r1529];
	add.s64 	%rd118, %rd117, %rd9;
	setp.lt.s32 	%p223, %r1524, 0;
	selp.b32 	%r1530, 0, 2147483647, %p223;
	xor.b32  	%r1531, %r1530, %r1524;
	shl.b64 	%rd119, %rd118, 2;
	add.s64 	%rd120, %rd22, %rd119;
	st.global.u32 	[%rd120+1536], %r1531;
	bar.warp.sync 	-1;
	ld.shared.u32 	%r1532, [%r280+3072];
	setp.eq.s32 	%p224, %r1532, 2147483647;
	selp.b32 	%r1533, -2147483648, %r1532, %p224;
	shr.u32 	%r1534, %r1533, %r2067;
	and.b32  	%r1535, %r1534, %r151;
	shl.b32 	%r1536, %r1535, 3;
	add.s32 	%r1537, %r1520, %r1536;
	ld.shared.u64 	%rd121, [%r1537];
	add.s64 	%rd122, %rd121, %rd9;
	setp.lt.s32 	%p225, %r1532, 0;
	selp.b32 	%r1538, 0, 2147483647, %p225;
	xor.b32  	%r1539, %r1538, %r1532;
	shl.b64 	%rd123, %rd122, 2;
	add.s64 	%rd124, %rd22, %rd123;
	st.global.u32 	[%rd124+3072], %r1539;
	bar.warp.sync 	-1;
	ld.shared.u32 	%r1540, [%r280+4608];
	setp.eq.s32 	%p226, %r1540, 2147483647;
	selp.b32 	%r1541, -2147483648, %r1540, %p226;
	shr.u32 	%r1542, %r1541, %r2067;
	and.b32  	%r1543, %r1542, %r151;
	shl.b32 	%r1544, %r1543, 3;
	add.s32 	%r1545, %r1520, %r1544;
	ld.shared.u64 	%rd125, [%r1545];
	add.s64 	%rd126, %rd125, %rd9;
	setp.lt.s32 	%p227, %r1540, 0;
	selp.b32 	%r1546, 0, 2147483647, %p227;
	xor.b32  	%r1547, %r1546, %r1540;
	shl.b64 	%rd127, %rd126, 2;
	add.s64 	%rd128, %rd22, %rd127;
	st.global.u32 	[%rd128+4608], %r1547;
	bar.warp.sync 	-1;
	ld.shared.u32 	%r1548, [%r280+6144];
	setp.eq.s32 	%p228, %r1548, 2147483647;
	selp.b32 	%r1549, -2147483648, %r1548, %p228;
	shr.u32 	%r1550, %r1549, %r2067;
	and.b32  	%r1551, %r1550, %r151;
	shl.b32 	%r1552, %r1551, 3;
	add.s32 	%r1553, %r1520, %r1552;
	ld.shared.u64 	%rd129, [%r1553];
	add.s64 	%rd130, %rd129, %rd9;
	setp.lt.s32 	%p229, %r1548, 0;
	selp.b32 	%r1554, 0, 2147483647, %p229;
	xor.b32  	%r1555, %r1554, %r1548;
	shl.b64 	%rd131, %rd130, 2;
	add.s64 	%rd132, %rd22, %rd131;
	st.global.u32 	[%rd132+6144], %r1555;
	bar.warp.sync 	-1;
	ld.shared.u32 	%r1556, [%r280+7680];
	setp.eq.s32 	%p230, %r1556, 2147483647;
	selp.b32 	%r1557, -2147483648, %r1556, %p230;
	shr.u32 	%r1558, %r1557, %r2067;
	and.b32  	%r1559, %r1558, %r151;
	shl.b32 	%r1560, %r1559, 3;
	add.s32 	%r1561, %r1520, %r1560;
	ld.shared.u64 	%rd133, [%r1561];
	add.s64 	%rd134, %rd133, %rd9;
	setp.lt.s32 	%p231, %r1556, 0;
	selp.b32 	%r1562, 0, 2147483647, %p231;
	xor.b32  	%r1563, %r1562, %r1556;
	shl.b64 	%rd135, %rd134, 2;
	add.s64 	%rd136, %rd22, %rd135;
	st.global.u32 	[%rd136+7680], %r1563;
	bar.warp.sync 	-1;
	ld.shared.u32 	%r1564, [%r280+9216];
	setp.eq.s32 	%p232, %r1564, 2147483647;
	selp.b32 	%r1565, -2147483648, %r1564, %p232;
	shr.u32 	%r1566, %r1565, %r2067;
	and.b32  	%r1567, %r1566, %r151;
	shl.b32 	%r1568, %r1567, 3;
	add.s32 	%r1569, %r1520, %r1568;
	ld.shared.u64 	%rd137, [%r1569];
	add.s64 	%rd138, %rd137, %rd9;
	setp.lt.s32 	%p233, %r1564, 0;
	selp.b32 	%r1570, 0, 2147483647, %p233;
	xor.b32  	%r1571, %r1570, %r1564;
	shl.b64 	%rd139, %rd138, 2;
	add.s64 	%rd140, %rd22, %rd139;
	st.global.u32 	[%rd140+9216], %r1571;
	bar.warp.sync 	-1;
	ld.shared.u32 	%r1572, [%r280+10752];
	setp.eq.s32 	%p234, %r1572, 2147483647;
	selp.b32 	%r1573, -2147483648, %r1572, %p234;
	shr.u32 	%r1574, %r1573, %r2067;
	and.b32  	%r1575, %r1574, %r151;
	shl.b32 	%r1576, %r1575, 3;
	add.s32 	%r1577, %r1520, %r1576;
	ld.shared.u64 	%rd141, [%r1577];
	add.s64 	%rd142, %rd141, %rd9;
	setp.lt.s32 	%p235, %r1572, 0;
	selp.b32 	%r1578, 0, 2147483647, %p235;
	xor.b32  	%r1579, %r1578, %r1572;
	shl.b64 	%rd143, %rd142, 2;
	add.s64 	%rd144, %rd22, %rd143;
	st.global.u32 	[%rd144+10752], %r1579;
	bar.warp.sync 	-1;
	ld.shared.u32 	%r1580, [%r280+12288];
	setp.eq.s32 	%p236, %r1580, 2147483647;
	selp.b32 	%r1581, -2147483648, %r1580, %p236;
	shr.u32 	%r1582, %r1581, %r2067;
	and.b32  	%r1583, %r1582, %r151;
	shl.b32 	%r1584, %r1583, 3;
	add.s32 	%r1585, %r1520, %r1584;
	ld.shared.u64 	%rd145, [%r1585];
	add.s64 	%rd146, %rd145, %rd9;
	setp.lt.s32 	%p237, %r1580, 0;
	selp.b32 	%r1586, 0, 2147483647, %p237;
	xor.b32  	%r1587, %r1586, %r1580;
	shl.b64 	%rd147, %rd146, 2;
	add.s64 	%rd148, %rd22, %rd147;
	st.global.u32 	[%rd148+12288], %r1587;
	bar.warp.sync 	-1;
	ld.shared.u32 	%r1588, [%r280+13824];
	setp.eq.s32 	%p238, %r1588, 2147483647;
	selp.b32 	%r1589, -2147483648, %r1588, %p238;
	shr.u32 	%r1590, %r1589, %r2067;
	and.b32  	%r1591, %r1590, %r151;
	shl.b32 	%r1592, %r1591, 3;
	add.s32 	%r1593, %r1520, %r1592;
	ld.shared.u64 	%rd149, [%r1593];
	add.s64 	%rd150, %rd149, %rd9;
	setp.lt.s32 	%p239, %r1588, 0;
	selp.b32 	%r1594, 0, 2147483647, %p239;
	xor.b32  	%r1595, %r1594, %r1588;
	shl.b64 	%rd151, %rd150, 2;
	add.s64 	%rd152, %rd22, %rd151;
	st.global.u32 	[%rd152+13824], %r1595;
	bar.warp.sync 	-1;
	ld.shared.u32 	%r1596, [%r280+15360];
	setp.eq.s32 	%p240, %r1596, 2147483647;
	selp.b32 	%r1597, -2147483648, %r1596, %p240;
	shr.u32 	%r1598, %r1597, %r2067;
	and.b32  	%r1599, %r1598, %r151;
	shl.b32 	%r1600, %r1599, 3;
	add.s32 	%r1601, %r1520, %r1600;
	ld.shared.u64 	%rd153, [%r1601];
	add.s64 	%rd154, %rd153, %rd9;
	setp.lt.s32 	%p241, %r1596, 0;
	selp.b32 	%r1602, 0, 2147483647, %p241;
	xor.b32  	%r1603, %r1602, %r1596;
	shl.b64 	%rd155, %rd154, 2;
	add.s64 	%rd156, %rd22, %rd155;
	st.global.u32 	[%rd156+15360], %r1603;
	bar.warp.sync 	-1;
	ld.shared.u32 	%r1604, [%r280+16896];
	setp.eq.s32 	%p242, %r1604, 2147483647;
	selp.b32 	%r1605, -2147483648, %r1604, %p242;
	shr.u32 	%r1606, %r1605, %r2067;
	and.b32  	%r1607, %r1606, %r151;
	shl.b32 	%r1608, %r1607, 3;
	add.s32 	%r1609, %r1520, %r1608;
	ld.shared.u64 	%rd157, [%r1609];
	add.s64 	%rd158, %rd157, %rd9;
	setp.lt.s32 	%p243, %r1604, 0;
	selp.b32 	%r1610, 0, 2147483647, %p243;
	xor.b32  	%r1611, %r1610, %r1604;
	shl.b64 	%rd159, %rd158, 2;
	add.s64 	%rd160, %rd22, %rd159;
	st.global.u32 	[%rd160+16896], %r1611;
	bar.warp.sync 	-1;
	ld.shared.u32 	%r1612, [%r280+18432];
	setp.eq.s32 	%p244, %r1612, 2147483647;
	selp.b32 	%r1613, -2147483648, %r1612, %p244;
	shr.u32 	%r1614, %r1613, %r2067;
	and.b32  	%r1615, %r1614, %r151;
	shl.b32 	%r1616, %r1615, 3;
	add.s32 	%r1617, %r1520, %r1616;
	ld.shared.u64 	%rd161, [%r1617];
	add.s64 	%rd162, %rd161, %rd9;
	setp.lt.s32 	%p245, %r1612, 0;
	selp.b32 	%r1618, 0, 2147483647, %p245;
	xor.b32  	%r1619, %r1618, %r1612;
	shl.b64 	%rd163, %rd162, 2;
	add.s64 	%rd164, %rd22, %rd163;
	st.global.u32 	[%rd164+18432], %r1619;
	bar.warp.sync 	-1;
	ld.shared.u32 	%r1620, [%r280+19968];
	setp.eq.s32 	%p246, %r1620, 2147483647;
	selp.b32 	%r1621, -2147483648, %r1620, %p246;
	shr.u32 	%r1622, %r1621, %r2067;
	and.b32  	%r1623, %r1622, %r151;
	shl.b32 	%r1624, %r1623, 3;
	add.s32 	%r1625, %r1520, %r1624;
	ld.shared.u64 	%rd165, [%r1625];
	add.s64 	%rd166, %rd165, %rd9;
	setp.lt.s32 	%p247, %r1620, 0;
	selp.b32 	%r1626, 0, 2147483647, %p247;
	xor.b32  	%r1627, %r1626, %r1620;
	shl.b64 	%rd167, %rd166, 2;
	add.s64 	%rd168, %rd22, %rd167;
	st.global.u32 	[%rd168+19968], %r1627;
	bar.warp.sync 	-1;
	ld.shared.u32 	%r1628, [%r280+21504];
	setp.eq.s32 	%p248, %r1628, 2147483647;
	selp.b32 	%r1629, -2147483648, %r1628, %p248;
	shr.u32 	%r1630, %r1629, %r2067;
	and.b32  	%r1631, %r1630, %r151;
	shl.b32 	%r1632, %r1631, 3;
	add.s32 	%r1633, %r1520, %r1632;
	ld.shared.u64 	%rd169, [%r1633];
	add.s64 	%rd170, %rd169, %rd9;
	setp.lt.s32 	%p249, %r1628, 0;
	selp.b32 	%r1634, 0, 2147483647, %p249;
	xor.b32  	%r1635, %r1634, %r1628;
	shl.b64 	%rd171, %rd170, 2;
	add.s64 	%rd172, %rd22, %rd171;
	st.global.u32 	[%rd172+21504], %r1635;
	bar.warp.sync 	-1;
	ld.shared.u32 	%r1636, [%r280+23040];
	setp.eq.s32 	%p250, %r1636, 2147483647;
	selp.b32 	%r1637, -2147483648, %r1636, %p250;
	shr.u32 	%r1638, %r1637, %r2067;
	and.b32  	%r1639, %r1638, %r151;
	shl.b32 	%r1640, %r1639, 3;
	add.s32 	%r1641, %r1520, %r1640;
	ld.shared.u64 	%rd173, [%r1641];
	add.s64 	%rd174, %rd173, %rd9;
	setp.lt.s32 	%p251, %r1636, 0;
	selp.b32 	%r1642, 0, 2147483647, %p251;
	xor.b32  	%r1643, %r1642, %r1636;
	shl.b64 	%rd175, %rd174, 2;
	add.s64 	%rd176, %rd22, %rd175;
	st.global.u32 	[%rd176+23040], %r1643;
	bar.warp.sync 	-1;
	ld.shared.u32 	%r1644, [%r280+24576];
	setp.eq.s32 	%p252, %r1644, 2147483647;
	selp.b32 	%r1645, -2147483648, %r1644, %p252;
	shr.u32 	%r1646, %r1645, %r2067;
	and.b32  	%r1647, %r1646, %r151;
	shl.b32 	%r1648, %r1647, 3;
	add.s32 	%r1649, %r1520, %r1648;
	ld.shared.u64 	%rd177, [%r1649];
	add.s64 	%rd178, %rd177, %rd9;
	setp.lt.s32 	%p253, %r1644, 0;
	selp.b32 	%r1650, 0, 2147483647, %p253;
	xor.b32  	%r1651, %r1650, %r1644;
	shl.b64 	%rd179, %rd178, 2;
	add.s64 	%rd180, %rd22, %rd179;
	st.global.u32 	[%rd180+24576], %r1651;
	bar.warp.sync 	-1;
	bra.uni 	$L__BB9_260;
$L__BB9_225:
	ld.param.u32 	%r2044, [_ZN3cub18CUB_300001_SM_10006detail10radix_sort29DeviceRadixSortOnesweepKernelINS1_5radix10policy_hubIffyE10Policy1000ELNS0_9SortOrderE1EffyiiNS1_21identity_decomposer_tEEEvPT5_SB_PT3_PKSC_PT1_PKSG_PT2_PKSK_T4_iiT6__param_8];
	mad.lo.s32 	%r281, %r3, -6528, %r2044;
	setp.ge.s32 	%p254, %r1, %r281;
	@%p254 bra 	$L__BB9_227;
	ld.param.u32 	%r2068, [_ZN3cub18CUB_300001_SM_10006detail10radix_sort29DeviceRadixSortOnesweepKernelINS1_5radix10policy_hubIffyE10Policy1000ELNS0_9SortOrderE1EffyiiNS1_21identity_decomposer_tEEEvPT5_SB_PT3_PKSC_PT1_PKSG_PT2_PKSK_T4_iiT6__param_9];
	ld.shared.u32 	%r1652, [%r280];
	setp.eq.s32 	%p255, %r1652, 2147483647;
	selp.b32 	%r1653, -2147483648, %r1652, %p255;
	shr.u32 	%r1654, %r1653, %r2068;
	and.b32  	%r1655, %r1654, %r151;
	shl.b32 	%r1656, %r1655, 3;
	add.s32 	%r1658, %r1485, %r1656;
	ld.shared.u64 	%rd181, [%r1658+26112];
	setp.lt.s32 	%p256, %r1652, 0;
	selp.b32 	%r1659, 0, 2147483647, %p256;
	xor.b32  	%r1660, %r1659, %r1652;
	add.s64 	%rd182, %rd181, %rd9;
	shl.b64 	%rd183, %rd182, 2;
	add.s64 	%rd184, %rd22, %rd183;
	st.global.u32 	[%rd184], %r1660;
$L__BB9_227:
	bar.warp.sync 	-1;
	add.s32 	%r1661, %r1, 384;
	setp.ge.s32 	%p257, %r1661, %r281;
	@%p257 bra 	$L__BB9_229;
	ld.param.u32 	%r2069, [_ZN3cub18CUB_300001_SM_10006detail10radix_sort29DeviceRadixSortOnesweepKernelINS1_5radix10policy_hubIffyE10Policy1000ELNS0_9SortOrderE1EffyiiNS1_21identity_decomposer_tEEEvPT5_SB_PT3_PKSC_PT1_PKSG_PT2_PKSK_T4_iiT6__param_9];
	ld.shared.u32 	%r1662, [%r280+1536];
	setp.eq.s32 	%p258, %r1662, 2147483647;
	selp.b32 	%r1663, -2147483648, %r1662, %p258;
	shr.u32 	%r1664, %r1663, %r2069;
	and.b32  	%r1665, %r1664, %r151;
	shl.b32 	%r1666, %r1665, 3;
	add.s32 	%r1668, %r1485, %r1666;
	ld.shared.u64 	%rd185, [%r1668+26112];
	setp.lt.s32 	%p259, %r1662, 0;
	selp.b32 	%r1669, 0, 2147483647, %p259;
	xor.b32  	%r1670, %r1669, %r1662;
	add.s64 	%rd186, %rd185, %rd9;
	shl.b64 	%rd187, %rd186, 2;
	add.s64 	%rd188, %rd22, %rd187;
	st.global.u32 	[%rd188+1536], %r1670;
$L__BB9_229:
	bar.warp.sync 	-1;
	add.s32 	%r1671, %r1, 768;
	setp.ge.s32 	%p260, %r1671, %r281;
	@%p260 bra 	$L__BB9_231;
	ld.param.u32 	%r2070, [_ZN3cub18CUB_300001_SM_10006detail10radix_sort29DeviceRadixSortOnesweepKernelINS1_5radix10policy_hubIffyE10Policy1000ELNS0_9SortOrderE1EffyiiNS1_21identity_decomposer_tEEEvPT5_SB_PT3_PKSC_PT1_PKSG_PT2_PKSK_T4_iiT6__param_9];
	ld.shared.u32 	%r1672, [%r280+3072];
	setp.eq.s32 	%p261, %r1672, 2147483647;
	selp.b32 	%r1673, -2147483648, %r1672, %p261;
	shr.u32 	%r1674, %r1673, %r2070;
	and.b32  	%r1675, %r1674, %r151;
	shl.b32 	%r1676, %r1675, 3;
	add.s32 	%r1678, %r1485, %r1676;
	ld.shared.u64 	%rd189, [%r1678+26112];
	setp.lt.s32 	%p262, %r1672, 0;
	selp.b32 	%r1679, 0, 2147483647, %p262;
	xor.b32  	%r1680, %r1679, %r1672;
	add.s64 	%rd190, %rd189, %rd9;
	shl.b64 	%rd191, %rd190, 2;
	add.s64 	%rd192, %rd22, %rd191;
	st.global.u32 	[%rd192+3072], %r1680;
$L__BB9_231:
	bar.warp.sync 	-1;
	add.s32 	%r1681, %r1, 1152;
	setp.ge.s32 	%p263, %r1681, %r281;
	@%p263 bra 	$L__BB9_233;
	ld.param.u32 	%r2071, [_ZN3cub18CUB_300001_SM_10006detail10radix_sort29DeviceRadixSortOnesweepKernelINS1_5radix10policy_hubIffyE10Policy1000ELNS0_9SortOrderE1EffyiiNS1_21identity_decomposer_tEEEvPT5_SB_PT3_PKSC_PT1_PKSG_PT2_PKSK_T4_iiT6__param_9];
	ld.shared.u32 	%r1682, [%r280+4608];
	setp.eq.s32 	%p264, %r1682, 2147483647;
	selp.b32 	%r1683, -2147483648, %r1682, %p264;
	shr.u32 	%r1684, %r1683, %r2071;
	and.b32  	%r1685, %r1684, %r151;
	shl.b32 	%r1686, %r1685, 3;
	add.s32 	%r1688, %r1485, %r1686;
	ld.shared.u64 	%rd193, [%r1688+26112];
	setp.lt.s32 	%p265, %r1682, 0;
	selp.b32 	%r1689, 0, 2147483647, %p265;
	xor.b32  	%r1690, %r1689, %r1682;
	add.s64 	%rd194, %rd193, %rd9;
	shl.b64 	%rd195, %rd194, 2;
	add.s64 	%rd196, %rd22, %rd195;
	st.global.u32 	[%rd196+4608], %r1690;
$L__BB9_233:
	bar.warp.sync 	-1;
	add.s32 	%r1691, %r1, 1536;
	setp.ge.s32 	%p266, %r1691, %r281;
	@%p266 bra 	$L__BB9_235;
	ld.param.u32 	%r2072, [_ZN3cub18CUB_300001_SM_10006detail10radix_sort29DeviceRadixSortOnesweepKernelINS1_5radix10policy_hubIffyE10Policy1000ELNS0_9SortOrderE1EffyiiNS1_21identity_decomposer_tEEEvPT5_SB_PT3_PKSC_PT1_PKSG_PT2_PKSK_T4_iiT6__param_9];
	ld.shared.u32 	%r1692, [%r280+6144];
	setp.eq.s32 	%p267, %r1692, 2147483647;
	selp.b32 	%r1693, -2147483648, %r1692, %p267;
	shr.u32 	%r1694, %r1693, %r2072;
	and.b32  	%r1695, %r1694, %r151;
	shl.b32 	%r1696, %r1695, 3;
	add.s32 	%r1698, %r1485, %r1696;
	ld.shared.u64 	%rd197, [%r1698+26112];
	setp.lt.s32 	%p268, %r1692, 0;
	selp.b32 	%r1699, 0, 2147483647, %p268;
	xor.b32  	%r1700, %r1699, %r1692;
	add.s64 	%rd198, %rd197, %rd9;
	shl.b64 	%rd199, %rd198, 2;
	add.s64 	%rd200, %rd22, %rd199;
	st.global.u32 	[%rd200+6144], %r1700;
$L__BB9_235:
	bar.warp.sync 	-1;
	add.s32 	%r1701, %r1, 1920;
	setp.ge.s32 	%p269, %r1701, %r281;
	@%p269 bra 	$L__BB9_237;
	ld.param.u32 	%r2073, [_ZN3cub18CUB_300001_SM_10006detail10radix_sort29DeviceRadixSortOnesweepKernelINS1_5radix10policy_hubIffyE10Policy1000ELNS0_9SortOrderE1EffyiiNS1_21identity_decomposer_tEEEvPT5_SB_PT3_PKSC_PT1_PKSG_PT2_PKSK_T4_iiT6__param_9];
	ld.shared.u32 	%r1702, [%r280+7680];
	setp.eq.s32 	%p270, %r1702, 2147483647;
	selp.b32 	%r1703, -2147483648, %r1702, %p270;
	shr.u32 	%r1704, %r1703, %r2073;
	and.b32  	%r1705, %r1704, %r151;
	shl.b32 	%r1706, %r1705, 3;
	add.s32 	%r1708, %r1485, %r1706;
	ld.shared.u64 	%rd201, [%r1708+26112];
	setp.lt.s32 	%p271, %r1702, 0;
	selp.b32 	%r1709, 0, 2147483647, %p271;
	xor.b32  	%r1710, %r1709, %r1702;
	add.s64 	%rd202, %rd201, %rd9;
	shl.b64 	%rd203, %rd202, 2;
	add.s64 	%rd204, %rd22, %rd203;
	st.global.u32 	[%rd204+7680], %r1710;
$L__BB9_237:
	bar.warp.sync 	-1;
	add.s32 	%r1711, %r1, 2304;
	setp.ge.s32 	%p272, %r1711, %r281;
	@%p272 bra 	$L__BB9_239;
	ld.param.u32 	%r2074, [_ZN3cub18CUB_300001_SM_10006detail10radix_sort29DeviceRadixSortOnesweepKernelINS1_5radix10policy_hubIffyE10Policy1000ELNS0_9SortOrderE1EffyiiNS1_21identity_decomposer_tEEEvPT5_SB_PT3_PKSC_PT1_PKSG_PT2_PKSK_T4_iiT6__param_9];
	ld.shared.u32 	%r1712, [%r280+9216];
	setp.eq.s32 	%p273, %r1712, 2147483647;
	selp.b32 	%r1713, -2147483648, %r1712, %p273;
	shr.u32 	%r1714, %r1713, %r2074;
	and.b32  	%r1715, %r1714, %r151;
	shl.b32 	%r1716, %r1715, 3;
	add.s32 	%r1718, %r1485, %r1716;
	ld.shared.u64 	%rd205, [%r1718+26112];
	setp.lt.s32 	%p274, %r1712, 0;
	selp.b32 	%r1719, 0, 2147483647, %p274;
	xor.b32  	%r1720, %r1719, %r1712;
	add.s64 	%rd206, %rd205, %rd9;
	shl.b64 	%rd207, %rd206, 2;
	add.s64 	%rd208, %rd22, %rd207;
	st.global.u32 	[%rd208+9216], %r1720;
$L__BB9_239:
	bar.warp.sync 	-1;
	add.s32 	%r1721, %r1, 2688;
	setp.ge.s32 	%p275, %r1721, %r281;
	@%p275 bra 	$L__BB9_241;
	ld.param.u32 	%r2075, [_ZN3cub18CUB_300001_SM_10006detail10radix_sort29DeviceRadixSortOnesweepKernelINS1_5radix10policy_hubIffyE10Policy1000ELNS0_9SortOrderE1EffyiiNS1_21identity_decomposer_tEEEvPT5_SB_PT3_PKSC_PT1_PKSG_PT2_PKSK_T4_iiT6__param_9];
	ld.shared.u32 	%r1722, [%r280+10752];
	setp.eq.s32 	%p276, %r1722, 2147483647;
	selp.b32 	%r1723, -2147483648, %r1722, %p276;
	shr.u32 	%r1724, %r1723, %r2075;
	and.b32  	%r1725, %r1724, %r151;
	shl.b32 	%r1726, %r1725, 3;
	add.s32 	%r1728, %r1485, %r1726;
	ld.shared.u64 	%rd209, [%r1728+26112];
	setp.lt.s32 	%p277, %r1722, 0;
	selp.b32 	%r1729, 0, 2147483647, %p277;
	xor.b32  	%r1730, %r1729, %r1722;
	add.s64 	%rd210, %rd209, %rd9;
	shl.b64 	%rd211, %rd210, 2;
	add.s64 	%rd212, %rd22, %rd211;
	st.global.u32 	[%rd212+10752], %r1730;
$L__BB9_241:
	bar.warp.sync 	-1;
	or.b32  	%r1731, %r1, 3072;
	setp.ge.s32 	%p278, %r1731, %r281;
	@%p278 bra 	$L__BB9_243;
	ld.param.u32 	%r2076, [_ZN3cub18CUB_300001_SM_10006detail10radix_sort29DeviceRadixSortOnesweepKernelINS1_5radix10policy_hubIffyE10Policy1000ELNS0_9SortOrderE1EffyiiNS1_21identity_decomposer_tEEEvPT5_SB_PT3_PKSC_PT1_PKSG_PT2_PKSK_T4_iiT6__param_9];
	ld.shared.u32 	%r1732, [%r280+12288];
	setp.eq.s32 	%p279, %r1732, 2147483647;
	selp.b32 	%r1733, -2147483648, %r1732, %p279;
	shr.u32 	%r1734, %r1733, %r2076;
	and.b32  	%r1735, %r1734, %r151;
	shl.b32 	%r1736, %r1735, 3;
	add.s32 	%r1738, %r1485, %r1736;
	ld.shared.u64 	%rd213, [%r1738+26112];
	setp.lt.s32 	%p280, %r1732, 0;
	selp.b32 	%r1739, 0, 2147483647, %p280;
	xor.b32  	%r1740, %r1739, %r1732;
	add.s64 	%rd214, %rd213, %rd9;
	shl.b64 	%rd215, %rd214, 2;
	add.s64 	%rd216, %rd22, %rd215;
	st.global.u32 	[%rd216+12288], %r1740;
$L__BB9_243:
	bar.warp.sync 	-1;
	add.s32 	%r1741, %r1, 3456;
	setp.ge.s32 	%p281, %r1741, %r281;
	@%p281 bra 	$L__BB9_245;
	ld.param.u32 	%r2077, [_ZN3cub18CUB_300001_SM_10006detail10radix_sort29DeviceRadixSortOnesweepKernelINS1_5radix10policy_hubIffyE10Policy1000ELNS0_9SortOrderE1EffyiiNS1_21identity_decomposer_tEEEvPT5_SB_PT3_PKSC_PT1_PKSG_PT2_PKSK_T4_iiT6__param_9];
	ld.shared.u32 	%r1742, [%r280+13824];
	setp.eq.s32 	%p282, %r1742, 2147483647;
	selp.b32 	%r1743, -2147483648, %r1742, %p282;
	shr.u32 	%r1744, %r1743, %r2077;
	and.b32  	%r1745, %r1744, %r151;
	shl.b32 	%r1746, %r1745, 3;
	add.s32 	%r1748, %r1485, %r1746;
	ld.shared.u64 	%rd217, [%r1748+26112];
	setp.lt.s32 	%p283, %r1742, 0;
	selp.b32 	%r1749, 0, 2147483647, %p283;
	xor.b32  	%r1750, %r1749, %r1742;
	add.s64 	%rd218, %rd217, %rd9;
	shl.b64 	%rd219, %rd218, 2;
	add.s64 	%rd220, %rd22, %rd219;
	st.global.u32 	[%rd220+13824], %r1750;
$L__BB9_245:
	bar.warp.sync 	-1;
	add.s32 	%r1751, %r1, 3840;
	setp.ge.s32 	%p284, %r1751, %r281;
	@%p284 bra 	$L__BB9_247;
	ld.param.u32 	%r2078, [_ZN3cub18CUB_300001_SM_10006detail10radix_sort29DeviceRadixSortOnesweepKernelINS1_5radix10policy_hubIffyE10Policy1000ELNS0_9SortOrderE1EffyiiNS1_21identity_decomposer_tEEEvPT5_SB_PT3_PKSC_PT1_PKSG_PT2_PKSK_T4_iiT6__param_9];
	ld.shared.u32 	%r1752, [%r280+15360];
	setp.eq.s32 	%p285, %r1752, 2147483647;
	selp.b32 	%r1753, -2147483648, %r1752, %p285;
	shr.u32 	%r1754, %r1753, %r2078;
	and.b32  	%r1755, %r1754, %r151;
	shl.b32 	%r1756, %r1755, 3;
	add.s32 	%r1758, %r1485, %r1756;
	ld.shared.u64 	%rd221, [%r1758+26112];
	setp.lt.s32 	%p286, %r1752, 0;
	selp.b32 	%r1759, 0, 2147483647, %p286;
	xor.b32  	%r1760, %r1759, %r1752;
	add.s64 	%rd222, %rd221, %rd9;
	shl.b64 	%rd223, %rd222, 2;
	add.s64 	%rd224, %rd22, %rd223;
	st.global.u32 	[%rd224+15360], %r1760;
$L__BB9_247:
	bar.warp.sync 	-1;
	add.s32 	%r1761, %r1, 4224;
	setp.ge.s32 	%p287, %r1761, %r281;
	@%p287 bra 	$L__BB9_249;
	ld.param.u32 	%r2079, [_ZN3cub18CUB_300001_SM_10006detail10radix_sort29DeviceRadixSortOnesweepKernelINS1_5radix10policy_hubIffyE10Policy1000ELNS0_9SortOrderE1EffyiiNS1_21identity_decomposer_tEEEvPT5_SB_PT3_PKSC_PT1_PKSG_PT2_PKSK_T4_iiT6__param_9];
	ld.shared.u32 	%r1762, [%r280+16896];
	setp.eq.s32 	%p288, %r1762, 2147483647;
	selp.b32 	%r1763, -2147483648, %r1762, %p288;
	shr.u32 	%r1764, %r1763, %r2079;
	and.b32  	%r1765, %r1764, %r151;
	shl.b32 	%r1766, %r1765, 3;
	add.s32 	%r1768, %r1485, %r1766;
	ld.shared.u64 	%rd225, [%r1768+26112];
	setp.lt.s32 	%p289, %r1762, 0;
	selp.b32 	%r1769, 0, 2147483647, %p289;
	xor.b32  	%r1770, %r1769, %r1762;
	add.s64 	%rd226, %rd225, %rd9;
	shl.b64 	%rd227, %rd226, 2;
	add.s64 	%rd228, %rd22, %rd227;
	st.global.u32 	[%rd228+16896], %r1770;
$L__BB9_249:
	bar.warp.sync 	-1;
	add.s32 	%r1771, %r1, 4608;
	setp.ge.s32 	%p290, %r1771, %r281;
	@%p290 bra 	$L__BB9_251;
	ld.param.u32 	%r2080, [_ZN3cub18CUB_300001_SM_10006detail10radix_sort29DeviceRadixSortOnesweepKernelINS1_5radix10policy_hubIffyE10Policy1000ELNS0_9SortOrderE1EffyiiNS1_21identity_decomposer_tEEEvPT5_SB_PT3_PKSC_PT1_PKSG_PT2_PKSK_T4_iiT6__param_9];
	ld.shared.u32 	%r1772, [%r280+18432];
	setp.eq.s32 	%p291, %r1772, 2147483647;
	selp.b32 	%r1773, -2147483648, %r1772, %p291;
	shr.u32 	%r1774, %r1773, %r2080;
	and.b32  	%r1775, %r1774, %r151;
	shl.b32 	%r1776, %r1775, 3;
	add.s32 	%r1778, %r1485, %r1776;
	ld.shared.u64 	%rd229, [%r1778+26112];
	setp.lt.s32 	%p292, %r1772, 0;
	selp.b32 	%r1779, 0, 2147483647, %p292;
	xor.b32  	%r1780, %r1779, %r1772;
	add.s64 	%rd230, %rd229, %rd9;
	shl.b64 	%rd231, %rd230, 2;
	add.s64 	%rd232, %rd22, %rd231;
	st.global.u32 	[%rd232+18432], %r1780;
$L__BB9_251:
	bar.warp.sync 	-1;
	add.s32 	%r1781, %r1, 4992;
	setp.ge.s32 	%p293, %r1781, %r281;
	@%p293 bra 	$L__BB9_253;
	ld.param.u32 	%r2081, [_ZN3cub18CUB_300001_SM_10006detail10radix_sort29DeviceRadixSortOnesweepKernelINS1_5radix10policy_hubIffyE10Policy1000ELNS0_9SortOrderE1EffyiiNS1_21identity_decomposer_tEEEvPT5_SB_PT3_PKSC_PT1_PKSG_PT2_PKSK_T4_iiT6__param_9];
	ld.shared.u32 	%r1782, [%r280+19968];
	setp.eq.s32 	%p294, %r1782, 2147483647;
	selp.b32 	%r1783, -2147483648, %r1782, %p294;
	shr.u32 	%r1784, %r1783, %r2081;
	and.b32  	%r1785, %r1784, %r151;
	shl.b32 	%r1786, %r1785, 3;
	add.s32 	%r1788, %r1485, %r1786;
	ld.shared.u64 	%rd233, [%r1788+26112];
	setp.lt.s32 	%p295, %r1782, 0;
	selp.b32 	%r1789, 0, 2147483647, %p295;
	xor.b32  	%r1790, %r1789, %r1782;
	add.s64 	%rd234, %rd233, %rd9;
	shl.b64 	%rd235, %rd234, 2;
	add.s64 	%rd236, %rd22, %rd235;
	st.global.u32 	[%rd236+19968], %r1790;
$L__BB9_253:
	bar.warp.sync 	-1;
	add.s32 	%r1791, %r1, 5376;
	setp.ge.s32 	%p296, %r1791, %r281;
	@%p296 bra 	$L__BB9_255;
	ld.param.u32 	%r2082, [_ZN3cub18CUB_300001_SM_10006detail10radix_sort29DeviceRadixSortOnesweepKernelINS1_5radix10policy_hubIffyE10Policy1000ELNS0_9SortOrderE1EffyiiNS1_21identity_decomposer_tEEEvPT5_SB_PT3_PKSC_PT1_PKSG_PT2_PKSK_T4_iiT6__param_9];
	ld.shared.u32 	%r1792, [%r280+21504];
	setp.eq.s32 	%p297, %r1792, 2147483647;
	selp.b32 	%r1793, -2147483648, %r1792, %p297;
	shr.u32 	%r1794, %r1793, %r2082;
	and.b32  	%r1795, %r1794, %r151;
	shl.b32 	%r1796, %r1795, 3;
	add.s32 	%r1798, %r1485, %r1796;
	ld.shared.u64 	%rd237, [%r1798+26112];
	setp.lt.s32 	%p298, %r1792, 0;
	selp.b32 	%r1799, 0, 2147483647, %p298;
	xor.b32  	%r1800, %r1799, %r1792;
	add.s64 	%rd238, %rd237, %rd9;
	shl.b64 	%rd239, %rd238, 2;
	add.s64 	%rd240, %rd22, %rd239;
	st.global.u32 	[%rd240+21504], %r1800;
$L__BB9_255:
	bar.warp.sync 	-1;
	add.s32 	%r1801, %r1, 5760;
	setp.ge.s32 	%p299, %r1801, %r281;
	@%p299 bra 	$L__BB9_257;
	ld.param.u32 	%r2083, [_ZN3cub18CUB_300001_SM_10006detail10radix_sort29DeviceRadixSortOnesweepKernelINS1_5radix10policy_hubIffyE10Policy1000ELNS0_9SortOrderE1EffyiiNS1_21identity_decomposer_tEEEvPT5_SB_PT3_PKSC_PT1_PKSG_PT2_PKSK_T4_iiT6__param_9];
	ld.shared.u32 	%r1802, [%r280+23040];
	setp.eq.s32 	%p300, %r1802, 2147483647;
	selp.b32 	%r1803, -2147483648, %r1802, %p300;
	shr.u32 	%r1804, %r1803, %r2083;
	and.b32  	%r1805, %r1804, %r151;
	shl.b32 	%r1806, %r1805, 3;
	add.s32 	%r1808, %r1485, %r1806;
	ld.shared.u64 	%rd241, [%r1808+26112];
	setp.lt.s32 	%p301, %r1802, 0;
	selp.b32 	%r1809, 0, 2147483647, %p301;
	xor.b32  	%r1810, %r1809, %r1802;
	add.s64 	%rd242, %rd241, %rd9;
	shl.b64 	%rd243, %rd242, 2;
	add.s64 	%rd244, %rd22, %rd243;
	st.global.u32 	[%rd244+23040], %r1810;
$L__BB9_257:
	bar.warp.sync 	-1;
	or.b32  	%r1811, %r1, 6144;
	setp.ge.s32 	%p302, %r1811, %r281;
	@%p302 bra 	$L__BB9_259;
	ld.param.u32 	%r2084, [_ZN3cub18CUB_300001_SM_10006detail10radix_sort29DeviceRadixSortOnesweepKernelINS1_5radix10policy_hubIffyE10Policy1000ELNS0_9SortOrderE1EffyiiNS1_21identity_decomposer_tEEEvPT5_SB_PT3_PKSC_PT1_PKSG_PT2_PKSK_T4_iiT6__param_9];
	ld.shared.u32 	%r1812, [%r280+24576];
	setp.eq.s32 	%p303, %r1812, 2147483647;
	selp.b32 	%r1813, -2147483648, %r1812, %p303;
	shr.u32 	%r1814, %r1813, %r2084;
	and.b32  	%r1815, %r1814, %r151;
	shl.b32 	%r1816, %r1815, 3;
	add.s32 	%r1818, %r1485, %r1816;
	ld.shared.u64 	%rd245, [%r1818+26112];
	setp.lt.s32 	%p304, %r1812, 0;
	selp.b32 	%r1819, 0, 2147483647, %p304;
	xor.b32  	%r1820, %r1819, %r1812;
	add.s64 	%rd246, %rd245, %rd9;
	shl.b64 	%rd247, %rd246, 2;
	add.s64 	%rd248, %rd22, %rd247;
	st.global.u32 	[%rd248+24576], %r1820;
$L__BB9_259:
	bar.warp.sync 	-1;
$L__BB9_260:
	ld.param.u32 	%r2085, [_ZN3cub18CUB_300001_SM_10006detail10radix_sort29DeviceRadixSortOnesweepKernelINS1_5radix10policy_hubIffyE10Policy1000ELNS0_9SortOrderE1EffyiiNS1_21identity_decomposer_tEEEvPT5_SB_PT3_PKSC_PT1_PKSG_PT2_PKSK_T4_iiT6__param_9];
	ld.param.u32 	%r2045, [_ZN3cub18CUB_300001_SM_10006detail10radix_sort29DeviceRadixSortOnesweepKernelINS1_5radix10policy_hubIffyE10Policy1000ELNS0_9SortOrderE1EffyiiNS1_21identity_decomposer_tEEEvPT5_SB_PT3_PKSC_PT1_PKSG_PT2_PKSK_T4_iiT6__param_8];
	setp.gt.s32 	%p305, %r279, %r2045;
	ld.shared.u32 	%r1821, [%r280];
	setp.eq.s32 	%p306, %r1821, 2147483647;
	selp.b32 	%r1822, -2147483648, %r1821, %p306;
	shr.u32 	%r1823, %r1822, %r2085;
	and.b32  	%r282, %r1823, %r151;
	ld.shared.u32 	%r1824, [%r280+1536];
	setp.eq.s32 	%p307, %r1824, 2147483647;
	selp.b32 	%r1825, -2147483648, %r1824, %p307;
	shr.u32 	%r1826, %r1825, %r2085;
	and.b32  	%r283, %r1826, %r151;
	ld.shared.u32 	%r1827, [%r280+3072];
	setp.eq.s32 	%p308, %r1827, 2147483647;
	selp.b32 	%r1828, -2147483648, %r1827, %p308;
	shr.u32 	%r1829, %r1828, %r2085;
	and.b32  	%r284, %r1829, %r151;
	ld.shared.u32 	%r1830, [%r280+4608];
	setp.eq.s32 	%p309, %r1830, 2147483647;
	selp.b32 	%r1831, -2147483648, %r1830, %p309;
	shr.u32 	%r1832, %r1831, %r2085;
	and.b32  	%r285, %r1832, %r151;
	ld.shared.u32 	%r1833, [%r280+6144];
	setp.eq.s32 	%p310, %r1833, 2147483647;
	selp.b32 	%r1834, -2147483648, %r1833, %p310;
	shr.u32 	%r1835, %r1834, %r2085;
	and.b32  	%r286, %r1835, %r151;
	ld.shared.u32 	%r1836, [%r280+7680];
	setp.eq.s32 	%p311, %r1836, 2147483647;
	selp.b32 	%r1837, -2147483648, %r1836, %p311;
	shr.u32 	%r1838, %r1837, %r2085;
	and.b32  	%r287, %r1838, %r151;
	ld.shared.u32 	%r1839, [%r280+9216];
	setp.eq.s32 	%p312, %r1839, 2147483647;
	selp.b32 	%r1840, -2147483648, %r1839, %p312;
	shr.u32 	%r1841, %r1840, %r2085;
	and.b32  	%r288, %r1841, %r151;
	ld.shared.u32 	%r1842, [%r280+10752];
	setp.eq.s32 	%p313, %r1842, 2147483647;
	selp.b32 	%r1843, -2147483648, %r1842, %p313;
	shr.u32 	%r1844, %r1843, %r2085;
	and.b32  	%r289, %r1844, %r151;
	ld.shared.u32 	%r1845, [%r280+12288];
	setp.eq.s32 	%p314, %r1845, 2147483647;
	selp.b32 	%r1846, -2147483648, %r1845, %p314;
	shr.u32 	%r1847, %r1846, %r2085;
	and.b32  	%r290, %r1847, %r151;
	ld.shared.u32 	%r1848, [%r280+13824];
	setp.eq.s32 	%p315, %r1848, 2147483647;
	selp.b32 	%r1849, -2147483648, %r1848, %p315;
	shr.u32 	%r1850, %r1849, %r2085;
	and.b32  	%r291, %r1850, %r151;
	ld.shared.u32 	%r1851, [%r280+15360];
	setp.eq.s32 	%p316, %r1851, 2147483647;
	selp.b32 	%r1852, -2147483648, %r1851, %p316;
	shr.u32 	%r1853, %r1852, %r2085;
	and.b32  	%r292, %r1853, %r151;
	ld.shared.u32 	%r1854, [%r280+16896];
	setp.eq.s32 	%p317, %r1854, 2147483647;
	selp.b32 	%r1855, -2147483648, %r1854, %p317;
	shr.u32 	%r1856, %r1855, %r2085;
	and.b32  	%r293, %r1856, %r151;
	ld.shared.u32 	%r1857, [%r280+18432];
	setp.eq.s32 	%p318, %r1857, 2147483647;
	selp.b32 	%r1858, -2147483648, %r1857, %p318;
	shr.u32 	%r1859, %r1858, %r2085;
	and.b32  	%r294, %r1859, %r151;
	ld.shared.u32 	%r1860, [%r280+19968];
	setp.eq.s32 	%p319, %r1860, 2147483647;
	selp.b32 	%r1861, -2147483648, %r1860, %p319;
	shr.u32 	%r1862, %r1861, %r2085;
	and.b32  	%r295, %r1862, %r151;
	ld.shared.u32 	%r1863, [%r280+21504];
	setp.eq.s32 	%p320, %r1863, 2147483647;
	selp.b32 	%r1864, -2147483648, %r1863, %p320;
	shr.u32 	%r1865, %r1864, %r2085;
	and.b32  	%r296, %r1865, %r151;
	ld.shared.u32 	%r1866, [%r280+23040];
	setp.eq.s32 	%p321, %r1866, 2147483647;
	selp.b32 	%r1867, -2147483648, %r1866, %p321;
	shr.u32 	%r1868, %r1867, %r2085;
	and.b32  	%r297, %r1868, %r151;
	ld.shared.u32 	%r1869, [%r280+24576];
	setp.eq.s32 	%p322, %r1869, 2147483647;
	selp.b32 	%r1870, -2147483648, %r1869, %p322;
	shr.u32 	%r1871, %r1870, %r2085;
	and.b32  	%r298, %r1871, %r151;
	@%p305 bra 	$L__BB9_262;
	ld.param.u64 	%rd443, [_ZN3cub18CUB_300001_SM_10006detail10radix_sort29DeviceRadixSortOnesweepKernelINS1_5radix10policy_hubIffyE10Policy1000ELNS0_9SortOrderE1EffyiiNS1_21identity_decomposer_tEEEvPT5_SB_PT3_PKSC_PT1_PKSG_PT2_PKSK_T4_iiT6__param_7];
	cvta.to.global.u64 	%rd249, %rd443;
	and.b32  	%r1875, %r1, 31;
	or.b32  	%r1876, %r568, %r1875;
	cvt.u64.u32 	%rd250, %r1876;
	mul.lo.s32 	%r1877, %r3, 6528;
	cvt.s64.s32 	%rd251, %r1877;
	add.s64 	%rd252, %rd250, %rd251;
	shl.b64 	%rd253, %rd252, 2;
	add.s64 	%rd254, %rd249, %rd253;
	ld.global.f32 	%f252, [%rd254];
	ld.global.f32 	%f253, [%rd254+128];
	ld.global.f32 	%f254, [%rd254+256];
	ld.global.f32 	%f255, [%rd254+384];
	ld.global.f32 	%f256, [%rd254+512];
	ld.global.f32 	%f257, [%rd254+640];
	ld.global.f32 	%f258, [%rd254+768];
	ld.global.f32 	%f259, [%rd254+896];
	ld.global.f32 	%f260, [%rd254+1024];
	ld.global.f32 	%f261, [%rd254+1152];
	ld.global.f32 	%f262, [%rd254+1280];
	ld.global.f32 	%f263, [%rd254+1408];
	ld.global.f32 	%f264, [%rd254+1536];
	ld.global.f32 	%f265, [%rd254+1664];
	ld.global.f32 	%f266, [%rd254+1792];
	ld.global.f32 	%f267, [%rd254+1920];
	ld.global.f32 	%f268, [%rd254+2048];
	bra.uni 	$L__BB9_296;
$L__BB9_262:
	ld.param.u32 	%r2046, [_ZN3cub18CUB_300001_SM_10006detail10radix_sort29DeviceRadixSortOnesweepKernelINS1_5radix10policy_hubIffyE10Policy1000ELNS0_9SortOrderE1EffyiiNS1_21identity_decomposer_tEEEvPT5_SB_PT3_PKSC_PT1_PKSG_PT2_PKSK_T4_iiT6__param_8];
	ld.param.u64 	%rd444, [_ZN3cub18CUB_300001_SM_10006detail10radix_sort29DeviceRadixSortOnesweepKernelINS1_5radix10policy_hubIffyE10Policy1000ELNS0_9SortOrderE1EffyiiNS1_21identity_decomposer_tEEEvPT5_SB_PT3_PKSC_PT1_PKSG_PT2_PKSK_T4_iiT6__param_7];
	cvta.to.global.u64 	%rd255, %rd444;
	cvt.s64.s32 	%rd256, %r308;
	add.s64 	%rd257, %rd7, %rd256;
	shl.b64 	%rd258, %rd257, 2;
	add.s64 	%rd23, %rd255, %rd258;
	cvt.u32.u64 	%r1879, %rd7;
	sub.s32 	%r299, %r2046, %r308;
	setp.ge.s32 	%p323, %r1879, %r299;
	@%p323 bra 	$L__BB9_264;
	ld.global.f32 	%f252, [%rd23];
$L__BB9_264:
	add.s32 	%r1881, %r1879, 32;
	setp.ge.s32 	%p324, %r1881, %r299;
	@%p324 bra 	$L__BB9_266;
	ld.global.f32 	%f253, [%rd23+128];
$L__BB9_266:
	add.s32 	%r1883, %r1879, 64;
	setp.ge.s32 	%p325, %r1883, %r299;
	@%p325 bra 	$L__BB9_268;
	ld.global.f32 	%f254, [%rd23+256];
$L__BB9_268:
	add.s32 	%r1885, %r1879, 96;
	setp.ge.s32 	%p326, %r1885, %r299;
	@%p326 bra 	$L__BB9_270;
	ld.global.f32 	%f255, [%rd23+384];
$L__BB9_270:
	add.s32 	%r1887, %r1879, 128;
	setp.ge.s32 	%p327, %r1887, %r299;
	@%p327 bra 	$L__BB9_272;
	ld.global.f32 	%f256, [%rd23+512];
$L__BB9_272:
	add.s32 	%r1889, %r1879, 160;
	setp.ge.s32 	%p328, %r1889, %r299;
	@%p328 bra 	$L__BB9_274;
	ld.global.f32 	%f257, [%rd23+640];
$L__BB9_274:
	add.s32 	%r1891, %r1879, 192;
	setp.ge.s32 	%p329, %r1891, %r299;
	@%p329 bra 	$L__BB9_276;
	ld.global.f32 	%f258, [%rd23+768];
$L__BB9_276:
	add.s32 	%r1893, %r1879, 224;
	setp.ge.s32 	%p330, %r1893, %r299;
	@%p330 bra 	$L__BB9_278;
	ld.param.u64 	%rd445, [_ZN3cub18CUB_300001_SM_10006detail10radix_sort29DeviceRadixSortOnesweepKernelINS1_5radix10policy_hubIffyE10Policy1000ELNS0_9SortOrderE1EffyiiNS1_21identity_decomposer_tEEEvPT5_SB_PT3_PKSC_PT1_PKSG_PT2_PKSK_T4_iiT6__param_7];
	cvta.to.global.u64 	%rd259, %rd445;
	add.s64 	%rd263, %rd259, %rd258;
	ld.global.f32 	%f259, [%rd263+896];
$L__BB9_278:
	add.s32 	%r1896, %r1879, 256;
	setp.ge.s32 	%p331, %r1896, %r299;
	@%p331 bra 	$L__BB9_280;
	ld.param.u64 	%rd446, [_ZN3cub18CUB_300001_SM_10006detail10radix_sort29DeviceRadixSortOnesweepKernelINS1_5radix10policy_hubIffyE10Policy1000ELNS0_9SortOrderE1EffyiiNS1_21identity_decomposer_tEEEvPT5_SB_PT3_PKSC_PT1_PKSG_PT2_PKSK_T4_iiT6__param_7];
	cvta.to.global.u64 	%rd264, %rd446;
	cvt.s64.s32 	%rd265, %r308;
	add.s64 	%rd266, %rd7, %rd265;
	shl.b64 	%rd267, %rd266, 2;
	add.s64 	%rd268, %rd264, %rd267;
	ld.global.f32 	%f260, [%rd268+1024];
$L__BB9_280:
	add.s32 	%r1899, %r1879, 288;
	setp.ge.s32 	%p332, %r1899, %r299;
	@%p332 bra 	$L__BB9_282;
	ld.param.u64 	%rd447, [_ZN3cub18CUB_300001_SM_10006detail10radix_sort29DeviceRadixSortOnesweepKernelINS1_5radix10policy_hubIffyE10Policy1000ELNS0_9SortOrderE1EffyiiNS1_21identity_decomposer_tEEEvPT5_SB_PT3_PKSC_PT1_PKSG_PT2_PKSK_T4_iiT6__param_7];
	cvta.to.global.u64 	%rd269, %rd447;
	cvt.s64.s32 	%rd270, %r308;
	add.s64 	%rd271, %rd7, %rd270;
	shl.b64 	%rd272, %rd271, 2;
	add.s64 	%rd273, %rd269, %rd272;
	ld.global.f32 	%f261, [%rd273+1152];
$L__BB9_282:
	add.s32 	%r1902, %r1879, 320;
	setp.ge.s32 	%p333, %r1902, %r299;
	@%p333 bra 	$L__BB9_284;
	ld.param.u64 	%rd448, [_ZN3cub18CUB_300001_SM_10006detail10radix_sort29DeviceRadixSortOnesweepKernelINS1_5radix10policy_hubIffyE10Policy1000ELNS0_9SortOrderE1EffyiiNS1_21identity_decomposer_tEEEvPT5_SB_PT3_PKSC_PT1_PKSG_PT2_PKSK_T4_iiT6__param_7];
	cvta.to.global.u64 	%rd274, %rd448;
	cvt.s64.s32 	%rd275, %r308;
	add.s64 	%rd276, %rd7, %rd275;
	shl.b64 	%rd277, %rd276, 2;
	add.s64 	%rd278, %rd274, %rd277;
	ld.global.f32 	%f262, [%rd278+1280];
$L__BB9_284:
	add.s32 	%r1905, %r1879, 352;
	setp.ge.s32 	%p334, %r1905, %r299;
	@%p334 bra 	$L__BB9_286;
	ld.param.u64 	%rd449, [_ZN3cub18CUB_300001_SM_10006detail10radix_sort29DeviceRadixSortOnesweepKernelINS1_5radix10policy_hubIffyE10Policy1000ELNS0_9SortOrderE1EffyiiNS1_21identity_decomposer_tEEEvPT5_SB_PT3_PKSC_PT1_PKSG_PT2_PKSK_T4_iiT6__param_7];
	cvta.to.global.u64 	%rd279, %rd449;
	mul.lo.s32 	%r1906, %r3, 6528;
	cvt.s64.s32 	%rd280, %r1906;
	add.s64 	%rd281, %rd7, %rd280;
	shl.b64 	%rd282, %rd281, 2;
	add.s64 	%rd283, %rd279, %rd282;
	ld.global.f32 	%f263, [%rd283+1408];
$L__BB9_286:
	add.s32 	%r1908, %r1879, 384;
	setp.ge.s32 	%p335, %r1908, %r299;
	@%p335 bra 	$L__BB9_288;
	ld.param.u64 	%rd450, [_ZN3cub18CUB_300001_SM_10006detail10radix_sort29DeviceRadixSortOnesweepKernelINS1_5radix10policy_hubIffyE10Policy1000ELNS0_9SortOrderE1EffyiiNS1_21identity_decomposer_tEEEvPT5_SB_PT3_PKSC_PT1_PKSG_PT2_PKSK_T4_iiT6__param_7];
	cvta.to.global.u64 	%rd284, %rd450;
	mul.lo.s32 	%r1909, %r3, 6528;
	cvt.s64.s32 	%rd285, %r1909;
	add.s64 	%rd286, %rd7, %rd285;
	shl.b64 	%rd287, %rd286, 2;
	add.s64 	%rd288, %rd284, %rd287;
	ld.global.f32 	%f264, [%rd288+1536];
$L__BB9_288:
	cvt.u32.u64 	%r1910, %rd7;
	add.s32 	%r1911, %r1910, 416;
	setp.ge.s32 	%p336, %r1911, %r299;
	@%p336 bra 	$L__BB9_290;
	ld.param.u64 	%rd451, [_ZN3cub18CUB_300001_SM_10006detail10radix_sort29DeviceRadixSortOnesweepKernelINS1_5radix10policy_hubIffyE10Policy1000ELNS0_9SortOrderE1EffyiiNS1_21identity_decomposer_tEEEvPT5_SB_PT3_PKSC_PT1_PKSG_PT2_PKSK_T4_iiT6__param_7];
	cvta.to.global.u64 	%rd289, %rd451;
	mul.lo.s32 	%r1912, %r3, 6528;
	cvt.s64.s32 	%rd290, %r1912;
	add.s64 	%rd291, %rd7, %rd290;
	shl.b64 	%rd292, %rd291, 2;
	add.s64 	%rd293, %rd289, %rd292;
	ld.global.f32 	%f265, [%rd293+1664];
$L__BB9_290:
	cvt.u32.u64 	%r1913, %rd7;
	add.s32 	%r1914, %r1913, 448;
	setp.ge.s32 	%p337, %r1914, %r299;
	@%p337 bra 	$L__BB9_292;
	ld.param.u64 	%rd452, [_ZN3cub18CUB_300001_SM_10006detail10radix_sort29DeviceRadixSortOnesweepKernelINS1_5radix10policy_hubIffyE10Policy1000ELNS0_9SortOrderE1EffyiiNS1_21identity_decomposer_tEEEvPT5_SB_PT3_PKSC_PT1_PKSG_PT2_PKSK_T4_iiT6__param_7];
	cvta.to.global.u64 	%rd294, %rd452;
	mul.lo.s32 	%r1915, %r3, 6528;
	cvt.s64.s32 	%rd295, %r1915;
	add.s64 	%rd296, %rd7, %rd295;
	shl.b64 	%rd297, %rd296, 2;
	add.s64 	%rd298, %rd294, %rd297;
	ld.global.f32 	%f266, [%rd298+1792];
$L__BB9_292:
	cvt.u32.u64 	%r1916, %rd7;
	add.s32 	%r1917, %r1916, 480;
	setp.ge.s32 	%p338, %r1917, %r299;
	@%p338 bra 	$L__BB9_294;
	ld.param.u64 	%rd453, [_ZN3cub18CUB_300001_SM_10006detail10radix_sort29DeviceRadixSortOnesweepKernelINS1_5radix10policy_hubIffyE10Policy1000ELNS0_9SortOrderE1EffyiiNS1_21identity_decomposer_tEEEvPT5_SB_PT3_PKSC_PT1_PKSG_PT2_PKSK_T4_iiT6__param_7];
	cvta.to.global.u64 	%rd299, %rd453;
	mul.lo.s32 	%r1918, %r3, 6528;
	cvt.s64.s32 	%rd300, %r1918;
	add.s64 	%rd301, %rd7, %rd300;
	shl.b64 	%rd302, %rd301, 2;
	add.s64 	%rd303, %rd299, %rd302;
	ld.global.f32 	%f267, [%rd303+1920];
$L__BB9_294:
	cvt.u32.u64 	%r1919, %rd7;
	add.s32 	%r1920, %r1919, 512;
	setp.ge.s32 	%p339, %r1920, %r299;
	@%p339 bra 	$L__BB9_296;
	ld.param.u64 	%rd454, [_ZN3cub18CUB_300001_SM_10006detail10radix_sort29DeviceRadixSortOnesweepKernelINS1_5radix10policy_hubIffyE10Policy1000ELNS0_9SortOrderE1EffyiiNS1_21identity_decomposer_tEEEvPT5_SB_PT3_PKSC_PT1_PKSG_PT2_PKSK_T4_iiT6__param_7];
	cvta.to.global.u64 	%rd304, %rd454;
	mov.u32 	%r1921, %tid.x;
	and.b32  	%r1922, %r1921, 992;
	mul.lo.s32 	%r1923, %r1922, 17;
	and.b32  	%r1924, %r1921, 31;
	or.b32  	%r1925, %r1923, %r1924;
	cvt.u64.u32 	%rd305, %r1925;
	mul.lo.s32 	%r1926, %r3, 6528;
	cvt.s64.s32 	%rd306, %r1926;
	add.s64 	%rd307, %rd305, %rd306;
	shl.b64 	%rd308, %rd307, 2;
	add.s64 	%rd309, %rd304, %rd308;
	ld.global.f32 	%f268, [%rd309+2048];
$L__BB9_296:
	ld.param.u32 	%r2047, [_ZN3cub18CUB_300001_SM_10006detail10radix_sort29DeviceRadixSortOnesweepKernelINS1_5radix10policy_hubIffyE10Policy1000ELNS0_9SortOrderE1EffyiiNS1_21identity_decomposer_tEEEvPT5_SB_PT3_PKSC_PT1_PKSG_PT2_PKSK_T4_iiT6__param_8];
	ld.param.u64 	%rd441, [_ZN3cub18CUB_300001_SM_10006detail10radix_sort29DeviceRadixSortOnesweepKernelINS1_5radix10policy_hubIffyE10Policy1000ELNS0_9SortOrderE1EffyiiNS1_21identity_decomposer_tEEEvPT5_SB_PT3_PKSC_PT1_PKSG_PT2_PKSK_T4_iiT6__param_6];
	cvta.to.global.u64 	%rd24, %rd441;
	mov.u32 	%r300, %tid.x;
	cvt.u64.u32 	%rd25, %r300;
	shl.b32 	%r1927, %r300, 2;
	mov.u32 	%r1928, _ZZN3cub18CUB_300001_SM_10006detail10radix_sort29DeviceRadixSortOnesweepKernelINS1_5radix10policy_hubIffyE10Policy1000ELNS0_9SortOrderE1EffyiiNS1_21identity_decomposer_tEEEvPT5_SB_PT3_PKSC_PT1_PKSG_PT2_PKSK_T4_iiT6_E1s;
	add.s32 	%r301, %r1928, %r1927;
	mad.lo.s32 	%r1929, %r3, 6528, 6528;
	setp.gt.s32 	%p340, %r1929, %r2047;
	bar.sync 	0;
	st.shared.f32 	[%r253+-4], %f252;
	st.shared.f32 	[%r254+-4], %f253;
	st.shared.f32 	[%r255+-4], %f254;
	st.shared.f32 	[%r256+-4], %f255;
	st.shared.f32 	[%r257+-4], %f256;
	st.shared.f32 	[%r258+-4], %f257;
	st.shared.f32 	[%r259+-4], %f258;
	st.shared.f32 	[%r260+-4], %f259;
	st.shared.f32 	[%r261+-4], %f260;
	st.shared.f32 	[%r262+-4], %f261;
	st.shared.f32 	[%r263+-4], %f262;
	st.shared.f32 	[%r264+-4], %f263;
	st.shared.f32 	[%r265+-4], %f264;
	st.shared.f32 	[%r266+-4], %f265;
	st.shared.f32 	[%r267+-4], %f266;
	st.shared.f32 	[%r268+-4], %f267;
	st.shared.f32 	[%r269+-4], %f268;
	bar.sync 	0;
	@%p340 bra 	$L__BB9_298;
	ld.shared.f32 	%f169, [%r301];
	shl.b32 	%r1930, %r282, 3;
	add.s32 	%r1932, %r1928, 26112;
	add.s32 	%r1933, %r1932, %r1930;
	ld.shared.u64 	%rd310, [%r1933];
	add.s64 	%rd311, %rd310, %rd25;
	shl.b64 	%rd312, %rd311, 2;
	add.s64 	%rd313, %rd24, %rd312;
	st.global.f32 	[%rd313], %f169;
	bar.warp.sync 	-1;
	ld.shared.f32 	%f170, [%r301+1536];
	shl.b32 	%r1934, %r283, 3;
	add.s32 	%r1935, %r1932, %r1934;
	ld.shared.u64 	%rd314, [%r1935];
	add.s64 	%rd315, %rd314, %rd25;
	shl.b64 	%rd316, %rd315, 2;
	add.s64 	%rd317, %rd24, %rd316;
	st.global.f32 	[%rd317+1536], %f170;
	bar.warp.sync 	-1;
	ld.shared.f32 	%f171, [%r301+3072];
	shl.b32 	%r1936, %r284, 3;
	add.s32 	%r1937, %r1932, %r1936;
	ld.shared.u64 	%rd318, [%r1937];
	add.s64 	%rd319, %rd318, %rd25;
	shl.b64 	%rd320, %rd319, 2;
	add.s64 	%rd321, %rd24, %rd320;
	st.global.f32 	[%rd321+3072], %f171;
	bar.warp.sync 	-1;
	ld.shared.f32 	%f172, [%r301+4608];
	shl.b32 	%r1938, %r285, 3;
	add.s32 	%r1939, %r1932, %r1938;
	ld.shared.u64 	%rd322, [%r1939];
	add.s64 	%rd323, %rd322, %rd25;
	shl.b64 	%rd324, %rd323, 2;
	add.s64 	%rd325, %rd24, %rd324;
	st.global.f32 	[%rd325+4608], %f172;
	bar.warp.sync 	-1;
	ld.shared.f32 	%f173, [%r301+6144];
	shl.b32 	%r1940, %r286, 3;
	add.s32 	%r1941, %r1932, %r1940;
	ld.shared.u64 	%rd326, [%r1941];
	add.s64 	%rd327, %rd326, %rd25;
	shl.b64 	%rd328, %rd327, 2;
	add.s64 	%rd329, %rd24, %rd328;
	st.global.f32 	[%rd329+6144], %f173;
	bar.warp.sync 	-1;
	ld.shared.f32 	%f174, [%r301+7680];
	shl.b32 	%r1942, %r287, 3;
	add.s32 	%r1943, %r1932, %r1942;
	ld.shared.u64 	%rd330, [%r1943];
	add.s64 	%rd331, %rd330, %rd25;
	shl.b64 	%rd332, %rd331, 2;
	add.s64 	%rd333, %rd24, %rd332;
	st.global.f32 	[%rd333+7680], %f174;
	bar.warp.sync 	-1;
	ld.shared.f32 	%f175, [%r301+9216];
	shl.b32 	%r1944, %r288, 3;
	add.s32 	%r1945, %r1932, %r1944;
	ld.shared.u64 	%rd334, [%r1945];
	add.s64 	%rd335, %rd334, %rd25;
	shl.b64 	%rd336, %rd335, 2;
	add.s64 	%rd337, %rd24, %rd336;
	st.global.f32 	[%rd337+9216], %f175;
	bar.warp.sync 	-1;
	ld.shared.f32 	%f176, [%r301+10752];
	shl.b32 	%r1946, %r289, 3;
	add.s32 	%r1947, %r1932, %r1946;
	ld.shared.u64 	%rd338, [%r1947];
	add.s64 	%rd339, %rd338, %rd25;
	shl.b64 	%rd340, %rd339, 2;
	add.s64 	%rd341, %rd24, %rd340;
	st.global.f32 	[%rd341+10752], %f176;
	bar.warp.sync 	-1;
	ld.shared.f32 	%f177, [%r301+12288];
	shl.b32 	%r1948, %r290, 3;
	add.s32 	%r1949, %r1932, %r1948;
	ld.shared.u64 	%rd342, [%r1949];
	add.s64 	%rd343, %rd342, %rd25;
	shl.b64 	%rd344, %rd343, 2;
	add.s64 	%rd345, %rd24, %rd344;
	st.global.f32 	[%rd345+12288], %f177;
	bar.warp.sync 	-1;
	ld.shared.f32 	%f178, [%r301+13824];
	shl.b32 	%r1950, %r291, 3;
	add.s32 	%r1951, %r1932, %r1950;
	ld.shared.u64 	%rd346, [%r1951];
	add.s64 	%rd347, %rd346, %rd25;
	shl.b64 	%rd348, %rd347, 2;
	add.s64 	%rd349, %rd24, %rd348;
	st.global.f32 	[%rd349+13824], %f178;
	bar.warp.sync 	-1;
	ld.shared.f32 	%f179, [%r301+15360];
	shl.b32 	%r1952, %r292, 3;
	add.s32 	%r1953, %r1932, %r1952;
	ld.shared.u64 	%rd350, [%r1953];
	add.s64 	%rd351, %rd350, %rd25;
	shl.b64 	%rd352, %rd351, 2;
	add.s64 	%rd353, %rd24, %rd352;
	st.global.f32 	[%rd353+15360], %f179;
	bar.warp.sync 	-1;
	ld.shared.f32 	%f180, [%r301+16896];
	shl.b32 	%r1954, %r293, 3;
	add.s32 	%r1955, %r1932, %r1954;
	ld.shared.u64 	%rd354, [%r1955];
	add.s64 	%rd355, %rd354, %rd25;
	shl.b64 	%rd356, %rd355, 2;
	add.s64 	%rd357, %rd24, %rd356;
	st.global.f32 	[%rd357+16896], %f180;
	bar.warp.sync 	-1;
	ld.shared.f32 	%f181, [%r301+18432];
	shl.b32 	%r1956, %r294, 3;
	add.s32 	%r1957, %r1932, %r1956;
	ld.shared.u64 	%rd358, [%r1957];
	add.s64 	%rd359, %rd358, %rd25;
	shl.b64 	%rd360, %rd359, 2;
	add.s64 	%rd361, %rd24, %rd360;
	st.global.f32 	[%rd361+18432], %f181;
	bar.warp.sync 	-1;
	ld.shared.f32 	%f182, [%r301+19968];
	shl.b32 	%r1958, %r295, 3;
	add.s32 	%r1959, %r1932, %r1958;
	ld.shared.u64 	%rd362, [%r1959];
	add.s64 	%rd363, %rd362, %rd25;
	shl.b64 	%rd364, %rd363, 2;
	add.s64 	%rd365, %rd24, %rd364;
	st.global.f32 	[%rd365+19968], %f182;
	bar.warp.sync 	-1;
	ld.shared.f32 	%f183, [%r301+21504];
	shl.b32 	%r1960, %r296, 3;
	add.s32 	%r1961, %r1932, %r1960;
	ld.shared.u64 	%rd366, [%r1961];
	add.s64 	%rd367, %rd366, %rd25;
	shl.b64 	%rd368, %rd367, 2;
	add.s64 	%rd369, %rd24, %rd368;
	st.global.f32 	[%rd369+21504], %f183;
	bar.warp.sync 	-1;
	ld.shared.f32 	%f184, [%r301+23040];
	shl.b32 	%r1962, %r297, 3;
	add.s32 	%r1963, %r1932, %r1962;
	ld.shared.u64 	%rd370, [%r1963];
	add.s64 	%rd371, %rd370, %rd25;
	shl.b64 	%rd372, %rd371, 2;
	add.s64 	%rd373, %rd24, %rd372;
	st.global.f32 	[%rd373+23040], %f184;
	bar.warp.sync 	-1;
	ld.shared.f32 	%f185, [%r301+24576];
	shl.b32 	%r1964, %r298, 3;
	add.s32 	%r1965, %r1932, %r1964;
	ld.shared.u64 	%rd374, [%r1965];
	add.s64 	%rd375, %rd374, %rd25;
	shl.b64 	%rd376, %rd375, 2;
	add.s64 	%rd377, %rd24, %rd376;
	st.global.f32 	[%rd377+24576], %f185;
	bar.warp.sync 	-1;
	bra.uni 	$L__BB9_333;
$L__BB9_298:
	ld.param.u32 	%r2048, [_ZN3cub18CUB_300001_SM_10006detail10radix_sort29DeviceRadixSortOnesweepKernelINS1_5radix10policy_hubIffyE10Policy1000ELNS0_9SortOrderE1EffyiiNS1_21identity_decomposer_tEEEvPT5_SB_PT3_PKSC_PT1_PKSG_PT2_PKSK_T4_iiT6__param_8];
	mad.lo.s32 	%r302, %r3, -6528, %r2048;
	shl.b32 	%r1966, %r282, 3;
	add.s32 	%r1968, %r1928, %r1966;
	ld.shared.u64 	%rd26, [%r1968+26112];
	setp.ge.s32 	%p341, %r300, %r302;
	@%p341 bra 	$L__BB9_300;
	ld.shared.f32 	%f186, [%r301];
	add.s64 	%rd378, %rd26, %rd25;
	shl.b64 	%rd379, %rd378, 2;
	add.s64 	%rd380, %rd24, %rd379;
	st.global.f32 	[%rd380], %f186;
$L__BB9_300:
	bar.warp.sync 	-1;
	shl.b32 	%r1969, %r283, 3;
	add.s32 	%r1971, %r1928, %r1969;
	ld.shared.u64 	%rd27, [%r1971+26112];
	add.s32 	%r1972, %r300, 384;
	setp.ge.s32 	%p342, %r1972, %r302;
	@%p342 bra 	$L__BB9_302;
	ld.shared.f32 	%f187, [%r301+1536];
	add.s64 	%rd381, %rd27, %rd25;
	shl.b64 	%rd382, %rd381, 2;
	add.s64 	%rd383, %rd24, %rd382;
	st.global.f32 	[%rd383+1536], %f187;
$L__BB9_302:
	bar.warp.sync 	-1;
	shl.b32 	%r1973, %r284, 3;
	add.s32 	%r1975, %r1928, %r1973;
	ld.shared.u64 	%rd28, [%r1975+26112];
	add.s32 	%r1976, %r300, 768;
	setp.ge.s32 	%p343, %r1976, %r302;
	@%p343 bra 	$L__BB9_304;
	ld.shared.f32 	%f188, [%r301+3072];
	add.s64 	%rd384, %rd28, %rd25;
	shl.b64 	%rd385, %rd384, 2;
	add.s64 	%rd386, %rd24, %rd385;
	st.global.f32 	[%rd386+3072], %f188;
$L__BB9_304:
	bar.warp.sync 	-1;
	shl.b32 	%r1977, %r285, 3;
	add.s32 	%r1979, %r1928, %r1977;
	ld.shared.u64 	%rd29, [%r1979+26112];
	add.s32 	%r1980, %r300, 1152;
	setp.ge.s32 	%p344, %r1980, %r302;
	@%p344 bra 	$L__BB9_306;
	ld.shared.f32 	%f189, [%r301+4608];
	add.s64 	%rd387, %rd29, %rd25;
	shl.b64 	%rd388, %rd387, 2;
	add.s64 	%rd389, %rd24, %rd388;
	st.global.f32 	[%rd389+4608], %f189;
$L__BB9_306:
	bar.warp.sync 	-1;
	shl.b32 	%r1981, %r286, 3;
	add.s32 	%r1983, %r1928, %r1981;
	ld.shared.u64 	%rd30, [%r1983+26112];
	add.s32 	%r1984, %r300, 1536;
	setp.ge.s32 	%p345, %r1984, %r302;
	@%p345 bra 	$L__BB9_308;
	ld.shared.f32 	%f190, [%r301+6144];
	add.s64 	%rd390, %rd30, %rd25;
	shl.b64 	%rd391, %rd390, 2;
	add.s64 	%rd392, %rd24, %rd391;
	st.global.f32 	[%rd392+6144], %f190;
$L__BB9_308:
	bar.warp.sync 	-1;
	shl.b32 	%r1985, %r287, 3;
	add.s32 	%r1987, %r1928, %r1985;
	ld.shared.u64 	%rd31, [%r1987+26112];
	add.s32 	%r1988, %r300, 1920;
	setp.ge.s32 	%p346, %r1988, %r302;
	@%p346 bra 	$L__BB9_310;
	ld.shared.f32 	%f191, [%r301+7680];
	add.s64 	%rd393, %rd31, %rd25;
	shl.b64 	%rd394, %rd393, 2;
	add.s64 	%rd395, %rd24, %rd394;
	st.global.f32 	[%rd395+7680], %f191;
$L__BB9_310:
	bar.warp.sync 	-1;
	shl.b32 	%r1989, %r288, 3;
	add.s32 	%r1991, %r1928, %r1989;
	ld.shared.u64 	%rd32, [%r1991+26112];
	add.s32 	%r1992, %r300, 2304;
	setp.ge.s32 	%p347, %r1992, %r302;
	@%p347 bra 	$L__BB9_312;
	ld.shared.f32 	%f192, [%r301+9216];
	add.s64 	%rd396, %rd32, %rd25;
	shl.b64 	%rd397, %rd396, 2;
	add.s64 	%rd398, %rd24, %rd397;
	st.global.f32 	[%rd398+9216], %f192;
$L__BB9_312:
	bar.warp.sync 	-1;
	shl.b32 	%r1993, %r289, 3;
	add.s32 	%r1995, %r1928, %r1993;
	ld.shared.u64 	%rd33, [%r1995+26112];
	add.s32 	%r1996, %r300, 2688;
	setp.ge.s32 	%p348, %r1996, %r302;
	@%p348 bra 	$L__BB9_314;
	ld.shared.f32 	%f193, [%r301+10752];
	add.s64 	%rd399, %rd33, %rd25;
	shl.b64 	%rd400, %rd399, 2;
	add.s64 	%rd401, %rd24, %rd400;
	st.global.f32 	[%rd401+10752], %f193;
$L__BB9_314:
	bar.warp.sync 	-1;
	shl.b32 	%r1997, %r290, 3;
	add.s32 	%r1999, %r1928, %r1997;
	ld.shared.u64 	%rd34, [%r1999+26112];
	or.b32  	%r2000, %r300, 3072;
	setp.ge.s32 	%p349, %r2000, %r302;
	@%p349 bra 	$L__BB9_316;
	ld.shared.f32 	%f194, [%r301+12288];
	add.s64 	%rd402, %rd34, %rd25;
	shl.b64 	%rd403, %rd402, 2;
	add.s64 	%rd404, %rd24, %rd403;
	st.global.f32 	[%rd404+12288], %f194;
$L__BB9_316:
	bar.warp.sync 	-1;
	shl.b32 	%r2001, %r291, 3;
	add.s32 	%r2003, %r1928, %r2001;
	ld.shared.u64 	%rd35, [%r2003+26112];
	add.s32 	%r2004, %r300, 3456;
	setp.ge.s32 	%p350, %r2004, %r302;
	@%p350 bra 	$L__BB9_318;
	ld.shared.f32 	%f195, [%r301+13824];
	add.s64 	%rd405, %rd35, %rd25;
	shl.b64 	%rd406, %rd405, 2;
	add.s64 	%rd407, %rd24, %rd406;
	st.global.f32 	[%rd407+13824], %f195;
$L__BB9_318:
	bar.warp.sync 	-1;
	shl.b32 	%r2005, %r292, 3;
	add.s32 	%r2007, %r1928, %r2005;
	ld.shared.u64 	%rd36, [%r2007+26112];
	add.s32 	%r2008, %r300, 3840;
	setp.ge.s32 	%p351, %r2008, %r302;
	@%p351 bra 	$L__BB9_320;
	ld.shared.f32 	%f196, [%r301+15360];
	add.s64 	%rd408, %rd36, %rd25;
	shl.b64 	%rd409, %rd408, 2;
	add.s64 	%rd410, %rd24, %rd409;
	st.global.f32 	[%rd410+15360], %f196;
$L__BB9_320:
	bar.warp.sync 	-1;
	shl.b32 	%r2009, %r293, 3;
	add.s32 	%r2011, %r1928, %r2009;
	ld.shared.u64 	%rd37, [%r2011+26112];
	add.s32 	%r2012, %r300, 4224;
	setp.ge.s32 	%p352, %r2012, %r302;
	@%p352 bra 	$L__BB9_322;
	ld.shared.f32 	%f197, [%r301+16896];
	add.s64 	%rd411, %rd37, %rd25;
	shl.b64 	%rd412, %rd411, 2;
	add.s64 	%rd413, %rd24, %rd412;
	st.global.f32 	[%rd413+16896], %f197;
$L__BB9_322:
	bar.warp.sync 	-1;
	shl.b32 	%r2013, %r294, 3;
	add.s32 	%r2015, %r1928, %r2013;
	ld.shared.u64 	%rd38, [%r2015+26112];
	add.s32 	%r2016, %r300, 4608;
	setp.ge.s32 	%p353, %r2016, %r302;
	@%p353 bra 	$L__BB9_324;
	ld.shared.f32 	%f198, [%r301+18432];
	add.s64 	%rd414, %rd38, %rd25;
	shl.b64 	%rd415, %rd414, 2;
	add.s64 	%rd416, %rd24, %rd415;
	st.global.f32 	[%rd416+18432], %f198;
$L__BB9_324:
	bar.warp.sync 	-1;
	shl.b32 	%r2017, %r295, 3;
	add.s32 	%r2019, %r1928, %r2017;
	ld.shared.u64 	%rd39, [%r2019+26112];
	add.s32 	%r2020, %r300, 4992;
	setp.ge.s32 	%p354, %r2020, %r302;
	@%p354 bra 	$L__BB9_326;
	ld.shared.f32 	%f199, [%r301+19968];
	add.s64 	%rd417, %rd39, %rd25;
	shl.b64 	%rd418, %rd417, 2;
	add.s64 	%rd419, %rd24, %rd418;
	st.global.f32 	[%rd419+19968], %f199;
$L__BB9_326:
	bar.warp.sync 	-1;
	shl.b32 	%r2021, %r296, 3;
	add.s32 	%r2023, %r1928, %r2021;
	ld.shared.u64 	%rd40, [%r2023+26112];
	add.s32 	%r2024, %r300, 5376;
	setp.ge.s32 	%p355, %r2024, %r302;
	@%p355 bra 	$L__BB9_328;
	ld.shared.f32 	%f200, [%r301+21504];
	add.s64 	%rd420, %rd40, %rd25;
	shl.b64 	%rd421, %rd420, 2;
	add.s64 	%rd422, %rd24, %rd421;
	st.global.f32 	[%rd422+21504], %f200;
$L__BB9_328:
	bar.warp.sync 	-1;
	shl.b32 	%r2025, %r297, 3;
	add.s32 	%r2027, %r1928, %r2025;
	ld.shared.u64 	%rd41, [%r2027+26112];
	add.s32 	%r2028, %r300, 5760;
	setp.ge.s32 	%p356, %r2028, %r302;
	@%p356 bra 	$L__BB9_330;
	ld.shared.f32 	%f201, [%r301+23040];
	add.s64 	%rd423, %rd41, %rd25;
	shl.b64 	%rd424, %rd423, 2;
	add.s64 	%rd425, %rd24, %rd424;
	st.global.f32 	[%rd425+23040], %f201;
$L__BB9_330:
	bar.warp.sync 	-1;
	shl.b32 	%r2029, %r298, 3;
	add.s32 	%r2031, %r1928, %r2029;
	ld.shared.u64 	%rd426, [%r2031+26112];
	add.s64 	%rd42, %rd426, %rd25;
	or.b32  	%r2032, %r300, 6144;
	setp.ge.s32 	%p357, %r2032, %r302;
	@%p357 bra 	$L__BB9_332;
	ld.shared.f32 	%f202, [%r301+24576];
	shl.b64 	%rd427, %rd42, 2;
	add.s64 	%rd428, %rd24, %rd427;
	st.global.f32 	[%rd428+24576], %f202;
$L__BB9_332:
	bar.warp.sync 	-1;
$L__BB9_333:
	ret;

}
.func  (.param .b64 func_retval0) __internal_accurate_pow(
	.param .b64 __internal_accurate_pow_param_0
)
{
	.reg .pred 	%p<8>;
	.reg .b32 	%r<49>;
	.reg .b32 	%f<3>;
	.reg .b64 	%fd<109>;

	ld.param.f64 	%fd10, [__internal_accurate_pow_param_0];
	{
	.reg .b32 %temp; 
	mov.b64 	{%temp, %r46}, %fd10;
	}
	{
	.reg .b32 %temp; 
	mov.b64 	{%r45, %temp}, %fd10;
	}
	shr.u32 	%r47, %r46, 20;
	setp.gt.u32 	%p1, %r46, 1048575;
	@%p1 bra 	$L__BB10_2;
	mul.f64 	%fd11, %fd10, 0d4350000000000000;
	{
	.reg .b32 %temp; 
	mov.b64 	{%temp, %r46}, %fd11;
	}
	{
	.reg .b32 %temp; 
	mov.b64 	{%r45, %temp}, %fd11;
	}
	shr.u32 	%r16, %r46, 20;
	add.s32 	%r47, %r16, -54;
$L__BB10_2:
	add.s32 	%r48, %r47, -1023;
	and.b32  	%r17, %r46, -2146435073;
	or.b32  	%r18, %r17, 1072693248;
	mov.b64 	%fd107, {%r45, %r18};
	setp.lt.u32 	%p2, %r18, 1073127583;
	@%p2 bra 	$L__BB10_4;
	{
	.reg .b32 %temp; 
	mov.b64 	{%r19, %temp}, %fd107;
	}
	{
	.reg .b32 %temp; 
	mov.b64 	{%temp, %r20}, %fd107;
	}
	add.s32 	%r21, %r20, -1048576;
	mov.b64 	%fd107, {%r19, %r21};
	add.s32 	%r48, %r47, -1022;
$L__BB10_4:
	add.f64 	%fd12, %fd107, 0dBFF0000000000000;
	add.f64 	%fd13, %fd107, 0d3FF0000000000000;
	rcp.approx.ftz.f64 	%fd14, %fd13;
	neg.f64 	%fd15, %fd13;
	fma.rn.f64 	%fd16, %fd15, %fd14, 0d3FF0000000000000;
	fma.rn.f64 	%fd17, %fd16, %fd16, %fd16;
	fma.rn.f64 	%fd18, %fd17, %fd14, %fd14;
	mul.f64 	%fd19, %fd12, %fd18;
	fma.rn.f64 	%fd20, %fd12, %fd18, %fd19;
	mul.f64 	%fd21, %fd20, %fd20;
	fma.rn.f64 	%fd22, %fd21, 0d3EB0F5FF7D2CAFE2, 0d3ED0F5D241AD3B5A;
	fma.rn.f64 	%fd23, %fd22, %fd21, 0d3EF3B20A75488A3F;
	fma.rn.f64 	%fd24, %fd23, %fd21, 0d3F1745CDE4FAECD5;
	fma.rn.f64 	%fd25, %fd24, %fd21, 0d3F3C71C7258A578B;
	fma.rn.f64 	%fd26, %fd25, %fd21, 0d3F6249249242B910;
	fma.rn.f64 	%fd27, %fd26, %fd21, 0d3F89999999999DFB;
	sub.f64 	%fd28, %fd12, %fd20;
	add.f64 	%fd29, %fd28, %fd28;
	neg.f64 	%fd30, %fd20;
	fma.rn.f64 	%fd31, %fd30, %fd12, %fd29;
	mul.f64 	%fd32, %fd18, %fd31;
	fma.rn.f64 	%fd33, %fd21, %fd27, 0d3FB5555555555555;
	mov.f64 	%fd34, 0d3FB5555555555555;
	sub.f64 	%fd35, %fd34, %fd33;
	fma.rn.f64 	%fd36, %fd21, %fd27, %fd35;
	add.f64 	%fd37, %fd36, 0dBC46A4CB00B9E7B0;
	add.f64 	%fd38, %fd33, %fd37;
	sub.f64 	%fd39, %fd33, %fd38;
	add.f64 	%fd40, %fd37, %fd39;
	mul.rn.f64 	%fd41, %fd20, %fd20;
	neg.f64 	%fd42, %fd41;
	fma.rn.f64 	%fd43, %fd20, %fd20, %fd42;
	{
	.reg .b32 %temp; 
	mov.b64 	{%r22, %temp}, %fd32;
	}
	{
	.reg .b32 %temp; 
	mov.b64 	{%temp, %r23}, %fd32;
	}
	add.s32 	%r24, %r23, 1048576;
	mov.b64 	%fd44, {%r22, %r24};
	fma.rn.f64 	%fd45, %fd20, %fd44, %fd43;
	mul.rn.f64 	%fd46, %fd41, %fd20;
	neg.f64 	%fd47, %fd46;
	fma.rn.f64 	%fd48, %fd41, %fd20, %fd47;
	fma.rn.f64 	%fd49, %fd41, %fd32, %fd48;
	fma.rn.f64 	%fd50, %fd45, %fd20, %fd49;
	mul.rn.f64 	%fd51, %fd38, %fd46;
	neg.f64 	%fd52, %fd51;
	fma.rn.f64 	%fd53, %fd38, %fd46, %fd52;
	fma.rn.f64 	%fd54, %fd38, %fd50, %fd53;
	fma.rn.f64 	%fd55, %fd40, %fd46, %fd54;
	add.f64 	%fd56, %fd51, %fd55;
	sub.f64 	%fd57, %fd51, %fd56;
	add.f64 	%fd58, %fd55, %fd57;
	add.f64 	%fd59, %fd20, %fd56;
	sub.f64 	%fd60, %fd20, %fd59;
	add.f64 	%fd61, %fd56, %fd60;
	add.f64 	%fd62, %fd58, %fd61;
	add.f64 	%fd63, %fd32, %fd62;
	add.f64 	%fd64, %fd59, %fd63;
	sub.f64 	%fd65, %fd59, %fd64;
	add.f64 	%fd66, %fd63, %fd65;
	xor.b32  	%r25, %r48, -2147483648;
	mov.b32 	%r26, 1127219200;
	mov.b64 	%fd67, {%r25, %r26};
	mov.b32 	%r27, -2147483648;
	mov.b64 	%fd68, {%r27, %r26};
	sub.f64 	%fd69, %fd67, %fd68;
	fma.rn.f64 	%fd70, %fd69, 0d3FE62E42FEFA39EF, %fd64;
	fma.rn.f64 	%fd71, %fd69, 0dBFE62E42FEFA39EF, %fd70;
	sub.f64 	%fd72, %fd71, %fd64;
	sub.f64 	%fd73, %fd66, %fd72;
	fma.rn.f64 	%fd74, %fd69, 0d3C7ABC9E3B39803F, %fd73;
	add.f64 	%fd75, %fd70, %fd74;
	sub.f64 	%fd76, %fd70, %fd75;
	add.f64 	%fd77, %fd74, %fd76;
	mov.f64 	%fd78, 0d3FF8000000000000;
	{
	.reg .b32 %temp; 
	mov.b64 	{%temp, %r28}, %fd78;
	}
	{
	.reg .b32 %temp; 
	mov.b64 	{%r29, %temp}, %fd78;
	}
	shl.b32 	%r30, %r28, 1;
	setp.gt.u32 	%p3, %r30, -33554433;
	and.b32  	%r31, %r28, -15728641;
	selp.b32 	%r32, %r31, %r28, %p3;
	mov.b64 	%fd79, {%r29, %r32};
	mul.rn.f64 	%fd80, %fd75, %fd79;
	neg.f64 	%fd81, %fd80;
	fma.rn.f64 	%fd82, %fd75, %fd79, %fd81;
	fma.rn.f64 	%fd83, %fd77, %fd79, %fd82;
	add.f64 	%fd4, %fd80, %fd83;
	sub.f64 	%fd84, %fd80, %fd4;
	add.f64 	%fd5, %fd83, %fd84;
	fma.rn.f64 	%fd85, %fd4, 0d3FF71547652B82FE, 0d4338000000000000;
	{
	.reg .b32 %temp; 
	mov.b64 	{%r13, %temp}, %fd85;
	}
	mov.f64 	%fd86, 0dC338000000000000;
	add.rn.f64 	%fd87, %fd85, %fd86;
	fma.rn.f64 	%fd88, %fd87, 0dBFE62E42FEFA39EF, %fd4;
	fma.rn.f64 	%fd89, %fd87, 0dBC7ABC9E3B39803F, %fd88;
	fma.rn.f64 	%fd90, %fd89, 0d3E5ADE1569CE2BDF, 0d3E928AF3FCA213EA;
	fma.rn.f64 	%fd91, %fd90, %fd89, 0d3EC71DEE62401315;
	fma.rn.f64 	%fd92, %fd91, %fd89, 0d3EFA01997C89EB71;
	fma.rn.f64 	%fd93, %fd92, %fd89, 0d3F2A01A014761F65;
	fma.rn.f64 	%fd94, %fd93, %fd89, 0d3F56C16C1852B7AF;
	fma.rn.f64 	%fd95, %fd94, %fd89, 0d3F81111111122322;
	fma.rn.f64 	%fd96, %fd95, %fd89, 0d3FA55555555502A1;
	fma.rn.f64 	%fd97, %fd96, %fd89, 0d3FC5555555555511;
	fma.rn.f64 	%fd98, %fd97, %fd89, 0d3FE000000000000B;
	fma.rn.f64 	%fd99, %fd98, %fd89, 0d3FF0000000000000;
	fma.rn.f64 	%fd100, %fd99, %fd89, 0d3FF0000000000000;
	{
	.reg .b32 %temp; 
	mov.b64 	{%r14, %temp}, %fd100;
	}
	{
	.reg .b32 %temp; 
	mov.b64 	{%temp, %r15}, %fd100;
	}
	shl.b32 	%r33, %r13, 20;
	add.s32 	%r34, %r33, %r15;
	mov.b64 	%fd108, {%r14, %r34};
	{
	.reg .b32 %temp; 
	mov.b64 	{%temp, %r35}, %fd4;
	}
	mov.b32 	%f2, %r35;
	abs.f32 	%f1, %f2;
	setp.lt.f32 	%p4, %f1, 0f4086232B;
	@%p4 bra 	$L__BB10_7;
	setp.lt.f64 	%p5, %fd4, 0d0000000000000000;
	add.f64 	%fd101, %fd4, 0d7FF0000000000000;
	selp.f64 	%fd108, 0d0000000000000000, %fd101, %p5;
	setp.geu.f32 	%p6, %f1, 0f40874800;
	@%p6 bra 	$L__BB10_7;
	shr.u32 	%r36, %r13, 31;
	add.s32 	%r37, %r13, %r36;
	shr.s32 	%r38, %r37, 1;
	shl.b32 	%r39, %r38, 20;
	add.s32 	%r40, %r15, %r39;
	mov.b64 	%fd102, {%r14, %r40};
	sub.s32 	%r41, %r13, %r38;
	shl.b32 	%r42, %r41, 20;
	add.s32 	%r43, %r42, 1072693248;
	mov.b32 	%r44, 0;
	mov.b64 	%fd103, {%r44, %r43};
	mul.f64 	%fd108, %fd103, %fd102;
$L__BB10_7:
	abs.f64 	%fd104, %fd108;
	setp.eq.f64 	%p7, %fd104, 0d7FF0000000000000;
	fma.rn.f64 	%fd105, %fd108, %fd5, %fd108;
	selp.f64 	%fd106, %fd108, %fd105, %p7;
	st.param.f64 	[func_retval0], %fd106;
	ret;

}


// ===== COMPILED SASS (sm_100) =====

	.target	sm_100

	.elftype	@"ET_EXEC"


//--------------------- .note.nv.tkinfo           --------------------------
	.section	.note.nv.tkinfo,"",@"SHT_NOTE"
	.sectionflags	@"SHF_NOTE_NV_TKINFO"
	.tkinfo
        /*0018*/ 	.word	0x00000002
        /*0030*/ 	.string	""
        /*0030*/ 	.string	"ptxas"
        /*0030*/ 	.string	"Cuda compilation tools, release 13.0, V13.0.88"
        /*0030*/ 	.string	"Build cuda_13.0.r13.0/compiler.36424714_0"
        /*0030*/ 	.string	"-arch sm_100 -m 64 "



//--------------------- .note.nv.cuinfo           --------------------------
	.section	.note.nv.cuinfo,"",@"SHT_NOTE"
	.sectionflags	@"SHF_NOTE_NV_CUINFO"
        /*0018*/ 	.short	0x0002
        /*001a*/ 	.short	0x0064
        /*001c*/ 	.short	0x0082
	.zero		2


//--------------------- .nv.info                  --------------------------
	.section	.nv.info,"",@"SHT_CUDA_INFO"
	.align	4


	//----- nvinfo : EIATTR_REGCOUNT
	.align		4
        /*0000*/ 	.byte	0x04, 0x2f
        /*0002*/ 	.short	(.L_46 - .L_45)
	.align		4
.L_45:
        /*0004*/ 	.word	index@(_Z28computeDistanceAndSimilarityPfS_S_S_)
        /*0008*/ 	.word	0x0000001f


	//----- nvinfo : EIATTR_FRAME_SIZE
	.align		4
.L_46:
        /*000c*/ 	.byte	0x04, 0x11
        /*000e*/ 	.short	(.L_48 - .L_47)
	.align		4
.L_47:
        /*0010*/ 	.word	index@($_Z28computeDistanceAndSimilarityPfS_S_S_$__internal_accurate_pow)
        /*0014*/ 	.word	0x00000000


	//----- nvinfo : EIATTR_FRAME_SIZE
	.align		4
.L_48:
        /*0018*/ 	.byte	0x04, 0x11
        /*001a*/ 	.short	(.L_50 - .L_49)
	.align		4
.L_49:
        /*001c*/ 	.word	index@(_Z28computeDistanceAndSimilarityPfS_S_S_)
        /*0020*/ 	.word	0x00000000


	//----- nvinfo : EIATTR_REGCOUNT
	.align		4
.L_50:
        /*0024*/ 	.byte	0x04, 0x2f
        /*0026*/ 	.short	(.L_52 - .L_51)
	.align		4
.L_51:
        /*0028*/ 	.word	index@(_ZN3cub18CUB_300001_SM_10006detail11EmptyKernelIvEEvv)
        /*002c*/ 	.word	0x00000004


	//----- nvinfo : EIATTR_FRAME_SIZE
	.align		4
.L_52:
        /*0030*/ 	.byte	0x04, 0x11
        /*0032*/ 	.short	(.L_54 - .L_53)
	.align		4
.L_53:
        /*0034*/ 	.word	index@(_ZN3cub18CUB_300001_SM_10006detail11EmptyKernelIvEEvv)
        /*0038*/ 	.word	0x00000000


	//----- nvinfo : EIATTR_REGCOUNT
	.align		4
.L_54:
        /*003c*/ 	.byte	0x04, 0x2f
        /*003e*/ 	.short	(.L_56 - .L_55)
	.align		4
.L_55:
        /*0040*/ 	.word	index@(_ZN3cub18CUB_300001_SM_10006detail10radix_sort31DeviceRadixSortSingleTileKernelINS1_5radix10policy_hubIfiyE10Policy1000ELNS0_9SortOrderE1EfiyNS1_21identity_decomposer_tEEEvPKT1_PSA_PKT2_PSE_T3_iiT4_)
        /*0044*/ 	.word	0x00000097


	//----- nvinfo : EIATTR_FRAME_SIZE
	.align		4
.L_56:
        /*0048*/ 	.byte	0x04, 0x11
        /*004a*/ 	.short	(.L_58 - .L_57)
	.align		4
.L_57:
        /*004c*/ 	.word	index@(_ZN3cub18CUB_300001_SM_10006detail10radix_sort31DeviceRadixSortSingleTileKernelINS1_5radix10policy_hubIfiyE10Policy1000ELNS0_9SortOrderE1EfiyNS1_21identity_decomposer_tEEEvPKT1_PSA_PKT2_PSE_T3_iiT4_)
        /*0050*/ 	.word	0x00000000


	//----- nvinfo : EIATTR_REGCOUNT
	.align		4
.L_58:
        /*0054*/ 	.byte	0x04, 0x2f
        /*0056*/ 	.short	(.L_60 - .L_59)
	.align		4
.L_59:
        /*0058*/ 	.word	index@(_ZN3cub18CUB_300001_SM_10006detail10radix_sort30DeviceRadixSortHistogramKernelINS1_5radix10policy_hubIfiyE10Policy1000ELNS0_9SortOrderE1EfyNS1_21identity_decomposer_tEEEvPT2_PKT1_SA_iiT3_)
        /*005c*/ 	.word	0x00000020


	//----- nvinfo : EIATTR_FRAME_SIZE
	.align		4
.L_60:
        /*0060*/ 	.byte	0x04, 0x11
        /*0062*/ 	.short	(.L_62 - .L_61)
	.align		4
.L_61:
        /*0064*/ 	.word	index@(_ZN3cub18CUB_300001_SM_10006detail10radix_sort30DeviceRadixSortHistogramKernelINS1_5radix10policy_hubIfiyE10Policy1000ELNS0_9SortOrderE1EfyNS1_21identity_decomposer_tEEEvPT2_PKT1_SA_iiT3_)
        /*0068*/ 	.word	0x00000000


	//----- nvinfo : EIATTR_REGCOUNT
	.align		4
.L_62:
        /*006c*/ 	.byte	0x04, 0x2f
        /*006e*/ 	.short	(.L_64 - .L_63)
	.align		4
.L_63:
        /*0070*/ 	.word	index@(_ZN3cub18CUB_300001_SM_10006detail10radix_sort33DeviceRadixSortExclusiveSumKernelINS1_5radix10policy_hubIfiyE10Policy1000EyEEvPT0_)
        /*0074*/ 	.word	0x00000020


	//----- nvinfo : EIATTR_FRAME_SIZE
	.align		4
.L_64:
        /*0078*/ 	.byte	0x04, 0x11
        /*007a*/ 	.short	(.L_66 - .L_65)
	.align		4
.L_65:
        /*007c*/ 	.word	index@(_ZN3cub18CUB_300001_SM_10006detail10radix_sort33DeviceRadixSortExclusiveSumKernelINS1_5radix10policy_hubIfiyE10Policy1000EyEEvPT0_)
        /*0080*/ 	.word	0x00000000


	//----- nvinfo : EIATTR_REGCOUNT
	.align		4
.L_66:
        /*0084*/ 	.byte	0x04, 0x2f
        /*0086*/ 	.short	(.L_68 - .L_67)
	.align		4
.L_67:
        /*0088*/ 	.word	index@(_ZN3cub18CUB_300001_SM_10006detail10radix_sort29DeviceRadixSortOnesweepKernelINS1_5radix10policy_hubIfiyE10Policy1000ELNS0_9SortOrderE1EfiyiiNS1_21identity_decomposer_tEEEvPT5_SB_PT3_PKSC_PT1_PKSG_PT2_PKSK_T4_iiT6_)
        /*008c*/ 	.word	0x00000048


	//----- nvinfo : EIATTR_FRAME_SIZE
	.align		4
.L_68:
        /*0090*/ 	.byte	0x04, 0x11
        /*0092*/ 	.short	(.L_70 - .L_69)
	.align		4
.L_69:
        /*0094*/ 	.word	index@(_ZN3cub18CUB_300001_SM_10006detail10radix_sort29DeviceRadixSortOnesweepKernelINS1_5radix10policy_hubIfiyE10Policy1000ELNS0_9SortOrderE1EfiyiiNS1_21identity_decomposer_tEEEvPT5_SB_PT3_PKSC_PT1_PKSG_PT2_PKSK_T4_iiT6_)
        /*0098*/ 	.word	0x00000000


	//----- nvinfo : EIATTR_REGCOUNT
	.align		4
.L_70:
        /*009c*/ 	.byte	0x04, 0x2f
        /*009e*/ 	.short	(.L_72 - .L_71)
	.align		4
.L_71:
        /*00a0*/ 	.word	index@(_ZN3cub18CUB_300001_SM_10006detail10radix_sort31DeviceRadixSortSingleTileKernelINS1_5radix10policy_hubIffyE10Policy1000ELNS0_9SortOrderE1EffyNS1_21identity_decomposer_tEEEvPKT1_PSA_PKT2_PSE_T3_iiT4_)
        /*00a4*/ 	.word	0x00000097


	//----- nvinfo : EIATTR_FRAME_SIZE
	.align		4
.L_72:
        /*00a8*/ 	.byte	0x04, 0x11
        /*00aa*/ 	.short	(.L_74 - .L_73)
	.align		4
.L_73:
        /*00ac*/ 	.word	index@(_ZN3cub18CUB_300001_SM_10006detail10radix_sort31DeviceRadixSortSingleTileKernelINS1_5radix10policy_hubIffyE10Policy1000ELNS0_9SortOrderE1EffyNS1_21identity_decomposer_tEEEvPKT1_PSA_PKT2_PSE_T3_iiT4_)
        /*00b0*/ 	.word	0x00000000


	//----- nvinfo : EIATTR_REGCOUNT
	.align		4
.L_74:
        /*00b4*/ 	.byte	0x04, 0x2f
        /*00b6*/ 	.short	(.L_76 - .L_75)
	.align		4
.L_75:
        /*00b8*/ 	.word	index@(_ZN3cub18CUB_300001_SM_10006detail10radix_sort30DeviceRadixSortHistogramKernelINS1_5radix10policy_hubIffyE10Policy1000ELNS0_9SortOrderE1EfyNS1_21identity_decomposer_tEEEvPT2_PKT1_SA_iiT3_)
        /*00bc*/ 	.word	0x00000020


	//----- nvinfo : EIATTR_FRAME_SIZE
	.align		4
.L_76:
        /*00c0*/ 	.byte	0x04, 0x11
        /*00c2*/ 	.short	(.L_78 - .L_77)
	.align		4
.L_77:
        /*00c4*/ 	.word	index@(_ZN3cub18CUB_300001_SM_10006detail10radix_sort30DeviceRadixSortHistogramKernelINS1_5radix10policy_hubIffyE10Policy1000ELNS0_9SortOrderE1EfyNS1_21identity_decomposer_tEEEvPT2_PKT1_SA_iiT3_)
        /*00c8*/ 	.word	0x00000000


	//----- nvinfo : EIATTR_REGCOUNT
	.align		4
.L_78:
        /*00cc*/ 	.byte	0x04, 0x2f
        /*00ce*/ 	.short	(.L_80 - .L_79)
	.align		4
.L_79:
        /*00d0*/ 	.word	index@(_ZN3cub18CUB_300001_SM_10006detail10radix_sort33DeviceRadixSortExclusiveSumKernelINS1_5radix10policy_hubIffyE10Policy1000EyEEvPT0_)
        /*00d4*/ 	.word	0x00000020


	//----- nvinfo : EIATTR_FRAME_SIZE
	.align		4
.L_80:
        /*00d8*/ 	.byte	0x04, 0x11
        /*00da*/ 	.short	(.L_82 - .L_81)
	.align		4
.L_81:
        /*00dc*/ 	.word	index@(_ZN3cub18CUB_300001_SM_10006detail10radix_sort33DeviceRadixSortExclusiveSumKernelINS1_5radix10policy_hubIffyE10Policy1000EyEEvPT0_)
        /*00e0*/ 	.word	0x00000000


	//----- nvinfo : EIATTR_REGCOUNT
	.align		4
.L_82:
        /*00e4*/ 	.byte	0x04, 0x2f
        /*00e6*/ 	.short	(.L_84 - .L_83)
	.align		4
.L_83:
        /*00e8*/ 	.word	index@(_ZN3cub18CUB_300001_SM_10006detail10radix_sort29DeviceRadixSortOnesweepKernelINS1_5radix10policy_hubIffyE10Policy1000ELNS0_9SortOrderE1EffyiiNS1_21identity_decomposer_tEEEvPT5_SB_PT3_PKSC_PT1_PKSG_PT2_PKSK_T4_iiT6_)
        /*00ec*/ 	.word	0x00000048


	//----- nvinfo : EIATTR_FRAME_SIZE
	.align		4
.L_84:
        /*00f0*/ 	.byte	0x04, 0x11
        /*00f2*/ 	.short	(.L_86 - .L_85)
	.align		4
.L_85:
        /*00f4*/ 	.word	index@(_ZN3cub18CUB_300001_SM_10006detail10radix_sort29DeviceRadixSortOnesweepKernelINS1_5radix10policy_hubIffyE10Policy1000ELNS0_9SortOrderE1EffyiiNS1_21identity_decomposer_tEEEvPT5_SB_PT3_PKSC_PT1_PKSG_PT2_PKSK_T4_iiT6_)
        /*00f8*/ 	.word	0x00000000


	//----- nvinfo : EIATTR_MIN_STACK_SIZE
	.align		4
.L_86:
        /*00fc*/ 	.byte	0x04, 0x12
        /*00fe*/ 	.short	(.L_88 - .L_87)
	.align		4
.L_87:
        /*0100*/ 	.word	index@(_ZN3cub18CUB_300001_SM_10006detail10radix_sort29DeviceRadixSortOnesweepKernelINS1_5radix10policy_hubIffyE10Policy1000ELNS0_9SortOrderE1EffyiiNS1_21identity_decomposer_tEEEvPT5_SB_PT3_PKSC_PT1_PKSG_PT2_PKSK_T4_iiT6_)
        /*0104*/ 	.word	0x00000000


	//----- nvinfo : EIATTR_MIN_STACK_SIZE
	.align		4
.L_88:
        /*0108*/ 	.byte	0x04, 0x12
        /*010a*/ 	.short	(.L_90 - .L_89)
	.align		4
.L_89:
        /*010c*/ 	.word	index@(_ZN3cub18CUB_300001_SM_10006detail10radix_sort33DeviceRadixSortExclusiveSumKernelINS1_5radix10policy_hubIffyE10Policy1000EyEEvPT0_)
        /*0110*/ 	.word	0x00000000


	//----- nvinfo : EIATTR_MIN_STACK_SIZE
	.align		4
.L_90:
        /*0114*/ 	.byte	0x04, 0x12
        /*0116*/ 	.short	(.L_92 - .L_91)
	.align		4
.L_91:
        /*0118*/ 	.word	index@(_ZN3cub18CUB_300001_SM_10006detail10radix_sort30DeviceRadixSortHistogramKernelINS1_5radix10policy_hubIffyE10Policy1000ELNS0_9SortOrderE1EfyNS1_21identity_decomposer_tEEEvPT2_PKT1_SA_iiT3_)
        /*011c*/ 	.word	0x00000000


	//----- nvinfo : EIATTR_MIN_STACK_SIZE
	.align		4
.L_92:
        /*0120*/ 	.byte	0x04, 0x12
        /*0122*/ 	.short	(.L_94 - .L_93)
	.align		4
.L_93:
        /*0124*/ 	.word	index@(_ZN3cub18CUB_300001_SM_10006detail10radix_sort31DeviceRadixSortSingleTileKernelINS1_5radix10policy_hubIffyE10Policy1000ELNS0_9SortOrderE1EffyNS1_21identity_decomposer_tEEEvPKT1_PSA_PKT2_PSE_T3_iiT4_)
        /*0128*/ 	.word	0x00000000


	//----- nvinfo : EIATTR_MIN_STACK_SIZE
	.align		4
.L_94:
        /*012c*/ 	.byte	0x04, 0x12
        /*012e*/ 	.short	(.L_96 - .L_95)
	.align		4
.L_95:
        /*0130*/ 	.word	index@(_ZN3cub18CUB_300001_SM_10006detail10radix_sort29DeviceRadixSortOnesweepKernelINS1_5radix10policy_hubIfiyE10Policy1000ELNS0_9SortOrderE1EfiyiiNS1_21identity_decomposer_tEEEvPT5_SB_PT3_PKSC_PT1_PKSG_PT2_PKSK_T4_iiT6_)
        /*0134*/ 	.word	0x00000000


	//----- nvinfo : EIATTR_MIN_STACK_SIZE
	.align		4
.L_96:
        /*0138*/ 	.byte	0x04, 0x12
        /*013a*/ 	.short	(.L_98 - .L_97)
	.align		4
.L_97:
        /*013c*/ 	.word	index@(_ZN3cub18CUB_300001_SM_10006detail10radix_sort33DeviceRadixSortExclusiveSumKernelINS1_5radix10policy_hubIfiyE10Policy1000EyEEvPT0_)
        /*0140*/ 	.word	0x00000000


	//----- nvinfo : EIATTR_MIN_STACK_SIZE
	.align		4
.L_98:
        /*0144*/ 	.byte	0x04, 0x12
        /*0146*/ 	.short	(.L_100 - .L_99)
	.align		4
.L_99:
        /*0148*/ 	.word	index@(_ZN3cub18CUB_300001_SM_10006detail10radix_sort30DeviceRadixSortHistogramKernelINS1_5radix10policy_hubIfiyE10Policy1000ELNS0_9SortOrderE1EfyNS1_21identity_decomposer_tEEEvPT2_PKT1_SA_iiT3_)
        /*014c*/ 	.word	0x00000000


	//----- nvinfo : EIATTR_MIN_STACK_SIZE
	.align		4
.L_100:
        /*0150*/ 	.byte	0x04, 0x12
        /*0152*/ 	.short	(.L_102 - .L_101)
	.align		4
.L_101:
        /*0154*/ 	.word	index@(_ZN3cub18CUB_300001_SM_10006detail10radix_sort31DeviceRadixSortSingleTileKernelINS1_5radix10policy_hubIfiyE10Policy1000ELNS0_9SortOrderE1EfiyNS1_21identity_decomposer_tEEEvPKT1_PSA_PKT2_PSE_T3_iiT4_)
        /*0158*/ 	.word	0x00000000


	//----- nvinfo : EIATTR_MIN_STACK_SIZE
	.align		4
.L_102:
        /*015c*/ 	.byte	0x04, 0x12
        /*015e*/ 	.short	(.L_104 - .L_103)
	.align		4
.L_103:
        /*0160*/ 	.word	index@(_ZN3cub18CUB_300001_SM_10006detail11EmptyKernelIvEEvv)
        /*0164*/ 	.word	0x00000000


	//----- nvinfo : EIATTR_MIN_STACK_SIZE
	.align		4
.L_104:
        /*0168*/ 	.byte	0x04, 0x12
        /*016a*/ 	.short	(.L_106 - .L_105)
	.align		4
.L_105:
        /*016c*/ 	.word	index@(_Z28computeDistanceAndSimilarityPfS_S_S_)
        /*0170*/ 	.word	0x00000000
.L_106:


//--------------------- .nv.compat                --------------------------
	.section	.nv.compat,"",@"SHT_CUDA_COMPAT_INFO"
	.align	4
        /*0000*/ 	.byte	0x02, 0x09, 0x00, 0x00, 0x02, 0x02, 0x01, 0x00, 0x02, 0x05, 0x05, 0x00, 0x03, 0x07, 0x01, 0x01
        /*0010*/ 	.byte	0x02, 0x03, 0x00, 0x00, 0x02, 0x06, 0x01, 0x00, 0x04, 0x0b, 0x08, 0x00, 0x01, 0x00, 0x00, 0x00
        /*0020*/ 	.byte	0x00, 0x00, 0x00, 0x00


//--------------------- .nv.info._ZN3cub18CUB_300001_SM_10006detail10radix_sort29DeviceRadixSortOnesweepKernelINS1_5radix10policy_hubIffyE10Policy1000ELNS0_9SortOrderE1EffyiiNS1_21identity_decomposer_tEEEvPT5_SB_PT3_PKSC_PT1_PKSG_PT2_PKSK_T4_iiT6_ --------------------------
	.section	.nv.info._ZN3cub18CUB_300001_SM_10006detail10radix_sort29DeviceRadixSortOnesweepKernelINS1_5radix10policy_hubIffyE10Policy1000ELNS0_9SortOrderE1EffyiiNS1_21identity_decomposer_tEEEvPT5_SB_PT3_PKSC_PT1_PKSG_PT2_PKSK_T4_iiT6_,"",@"SHT_CUDA_INFO"
	.sectionflags	@""
	.align	4


	//----- nvinfo : EIATTR_CUDA_API_VERSION
	.align		4
        /*0000*/ 	.byte	0x04, 0x37
        /*0002*/ 	.short	(.L_108 - .L_107)
.L_107:
        /*0004*/ 	.word	0x00000082


	//----- nvinfo : EIATTR_KPARAM_INFO
	.align		4
.L_108:
        /*0008*/ 	.byte	0x04, 0x17
        /*000a*/ 	.short	(.L_110 - .L_109)
.L_109:
        /*000c*/ 	.word	0x00000000
        /*0010*/ 	.short	0x000b
        /*0012*/ 	.short	0x004c
        /*0014*/ 	.byte	0x00, 0xf0, 0x05, 0x00


	//----- nvinfo : EIATTR_KPARAM_INFO
	.align		4
.L_110:
        /*0018*/ 	.byte	0x04, 0x17
        /*001a*/ 	.short	(.L_112 - .L_111)
.L_111:
        /*001c*/ 	.word	0x00000000
        /*0020*/ 	.short	0x000a
        /*0022*/ 	.short	0x0048
        /*0024*/ 	.byte	0x00, 0xf0, 0x11, 0x00


	//----- nvinfo : EIATTR_KPARAM_INFO
	.align		4
.L_112:
        /*0028*/ 	.byte	0x04, 0x17
        /*002a*/ 	.short	(.L_114 - .L_113)
.L_113:
        /*002c*/ 	.word	0x00000000
        /*0030*/ 	.short	0x0009
        /*0032*/ 	.short	0x0044
        /*0034*/ 	.byte	0x00, 0xf0, 0x11, 0x00


	//----- nvinfo : EIATTR_KPARAM_INFO
	.align		4
.L_114:
        /*0038*/ 	.byte	0x04, 0x17
        /*003a*/ 	.short	(.L_116 - .L_115)
.L_115:
        /*003c*/ 	.word	0x00000000
        /*0040*/ 	.short	0x0008
        /*0042*/ 	.short	0x0040
        /*0044*/ 	.byte	0x00, 0xf0, 0x11, 0x00


	//----- nvinfo : EIATTR_KPARAM_INFO
	.align		4
.L_116:
        /*0048*/ 	.byte	0x04, 0x17
        /*004a*/ 	.short	(.L_118 - .L_117)
.L_117:
        /*004c*/ 	.word	0x00000000
        /*0050*/ 	.short	0x0007
        /*0052*/ 	.short	0x0038
        /*0054*/ 	.byte	0x00, 0xf5, 0x21, 0x00


	//----- nvinfo : EIATTR_KPARAM_INFO
	.align		4
.L_118:
        /*0058*/ 	.byte	0x04, 0x17
        /*005a*/ 	.short	(.L_120 - .L_119)
.L_119:
        /*005c*/ 	.word	0x00000000
        /*0060*/ 	.short	0x0006
        /*0062*/ 	.short	0x0030
        /*0064*/ 	.byte	0x00, 0xf5, 0x21, 0x00


	//----- nvinfo : EIATTR_KPARAM_INFO
	.align		4
.L_120:
        /*0068*/ 	.byte	0x04, 0x17
        /*006a*/ 	.short	(.L_122 - .L_121)
.L_121:
        /*006c*/ 	.word	0x00000000
        /*0070*/ 	.short	0x0005
        /*0072*/ 	.short	0x0028
        /*0074*/ 	.byte	0x00, 0xf5, 0x21, 0x00


	//----- nvinfo : EIATTR_KPARAM_INFO
	.align		4
.L_122:
        /*0078*/ 	.byte	0x04, 0x17
        /*007a*/ 	.short	(.L_124 - .L_123)
.L_123:
        /*007c*/ 	.word	0x00000000
        /*0080*/ 	.short	0x0004
        /*0082*/ 	.short	0x0020
        /*0084*/ 	.byte	0x00, 0xf5, 0x21, 0x00


	//----- nvinfo : EIATTR_KPARAM_INFO
	.align		4
.L_124:
        /*0088*/ 	.byte	0x04, 0x17
        /*008a*/ 	.short	(.L_126 - .L_125)
.L_125:
        /*008c*/ 	.word	0x00000000
        /*0090*/ 	.short	0x0003
        /*0092*/ 	.short	0x0018
        /*0094*/ 	.byte	0x00, 0xf5, 0x21, 0x00


	//----- nvinfo : EIATTR_KPARAM_INFO
	.align		4
.L_126:
        /*0098*/ 	.byte	0x04, 0x17
        /*009a*/ 	.short	(.L_128 - .L_127)
.L_127:
        /*009c*/ 	.word	0x00000000
        /*00a0*/ 	.short	0x0002
        /*00a2*/ 	.short	0x0010
        /*00a4*/ 	.byte	0x00, 0xf5, 0x21, 0x00


	//----- nvinfo : EIATTR_KPARAM_INFO
	.align		4
.L_128:
        /*00a8*/ 	.byte	0x04, 0x17
        /*00aa*/ 	.short	(.L_130 - .L_129)
.L_129:
        /*00ac*/ 	.word	0x00000000
        /*00b0*/ 	.short	0x0001
        /*00b2*/ 	.short	0x0008
        /*00b4*/ 	.byte	0x00, 0xf5, 0x21, 0x00


	//----- nvinfo : EIATTR_KPARAM_INFO
	.align		4
.L_130:
        /*00b8*/ 	.byte	0x04, 0x17
        /*00ba*/ 	.short	(.L_132 - .L_131)
.L_131:
        /*00bc*/ 	.word	0x00000000
        /*00c0*/ 	.short	0x0000
        /*00c2*/ 	.short	0x0000
        /*00c4*/ 	.byte	0x00, 0xf5, 0x21, 0x00


	//----- nvinfo : EIATTR_SPARSE_MMA_MASK
	.align		4
.L_132:
        /*00c8*/ 	.byte	0x03, 0x50
        /*00ca*/ 	.short	0x0000


	//----- nvinfo : EIATTR_MAXREG_COUNT
	.align		4
        /*00cc*/ 	.byte	0x03, 0x1b
        /*00ce*/ 	.short	0x00a8


	//----- nvinfo : EIATTR_NUM_BARRIERS
	.align		4
        /*00d0*/ 	.byte	0x02, 0x4c
        /*00d2*/ 	.byte	0x01
	.zero		1


	//----- nvinfo : EIATTR_MERCURY_ISA_VERSION
	.align		4
        /*00d4*/ 	.byte	0x03, 0x5f
        /*00d6*/ 	.short	0x0101


	//----- nvinfo : EIATTR_COOP_GROUP_MASK_REGIDS
	.align		4
        /*00d8*/ 	.byte	0x04, 0x29
        /*00da*/ 	.short	(.L_134 - .L_133)


	//   ....[0]....
.L_133:
        /*00dc*/ 	.word	0xffffffff


	//   ....[1]....
        /*00e0*/ 	.word	0x05000004


	//   ....[2]....
        /*00e4*/ 	.word	0xffffffff


	//   ....[3]....
        /*00e8*/ 	.word	0xffffffff


	//   ....[4]....
        /*00ec*/ 	.word	0xffffffff


	//   ....[5]....
        /*00f0*/ 	.word	0xffffffff


	//   ....[6]....
        /*00f4*/ 	.word	0xffffffff


	//   ....[7]....
        /*00f8*/ 	.word	0xffffffff


	//   ....[8]....
        /*00fc*/ 	.word	0xffffffff


	//   ....[9]....
        /*0100*/ 	.word	0xffffffff


	//   ....[10]....
        /*0104*/ 	.word	0xffffffff


	//   ....[11]....
        /*0108*/ 	.word	0xffffffff


	//   ....[12]....
        /*010c*/ 	.word	0xffffffff


	//   ....[13]....
        /*0110*/ 	.word	0xffffffff


	//   ....[14]....
        /*0114*/ 	.word	0xffffffff


	//   ....[15]....
        /*0118*/ 	.word	0xffffffff


	//   ....[16]....
        /*011c*/ 	.word	0xffffffff


	//   ....[17]....
        /*0120*/ 	.word	0xffffffff


	//   ....[18]....
        /*0124*/ 	.word	0xffffffff


	//   ....[19]....
        /*0128*/ 	.word	0xffffffff


	//   ....[20]....
        /*012c*/ 	.word	0xffffffff


	//   ....[21]....
        /*0130*/ 	.word	0xffffffff


	//   ....[22]....
        /*0134*/ 	.word	0xffffffff


	//   ....[23]....
        /*0138*/ 	.word	0xffffffff


	//   ....[24]....
        /*013c*/ 	.word	0xffffffff


	//   ....[25]....
        /*0140*/ 	.word	0xffffffff


	//   ....[26]....
        /*0144*/ 	.word	0xffffffff


	//   ....[27]....
        /*0148*/ 	.word	0xffffffff


	//   ....[28]....
        /*014c*/ 	.word	0xffffffff


	//   ....[29]....
        /*0150*/ 	.word	0xffffffff


	//   ....[30]....
        /*0154*/ 	.word	0xffffffff


	//   ....[31]....
        /*0158*/ 	.word	0xffffffff


	//   ....[32]....
        /*015c*/ 	.word	0xffffffff


	//   ....[33]....
        /*0160*/ 	.word	0xffffffff


	//   ....[34]....
        /*0164*/ 	.word	0xffffffff


	//   ....[35]....
        /*0168*/ 	.word	0xffffffff


	//   ....[36]....
        /*016c*/ 	.word	0xffffffff


	//   ....[37]....
        /*0170*/ 	.word	0xffffffff


	//   ....[38]....
        /*0174*/ 	.word	0xffffffff


	//   ....[39]....
        /*0178*/ 	.word	0xffffffff


	//   ....[40]....
        /*017c*/ 	.word	0xffffffff


	//   ....[41]....
        /*0180*/ 	.word	0xffffffff


	//   ....[42]....
        /*0184*/ 	.word	0xffffffff


	//   ....[43]....
        /*0188*/ 	.word	0xffffffff


	//   ....[44]....
        /*018c*/ 	.word	0xffffffff


	//   ....[45]....
        /*0190*/ 	.word	0xffffffff


	//   ....[46]....
        /*0194*/ 	.word	0xffffffff


	//   ....[47]....
        /*0198*/ 	.word	0xffffffff


	//   ....[48]....
        /*019c*/ 	.word	0xffffffff


	//   ....[49]....
        /*01a0*/ 	.word	0xffffffff


	//   ....[50]....
        /*01a4*/ 	.word	0xffffffff


	//   ....[51]....
        /*01a8*/ 	.word	0xffffffff


	//   ....[52]....
        /*01ac*/ 	.word	0xffffffff


	//   ....[53]....
        /*01b0*/ 	.word	0xffffffff


	//   ....[54]....
        /*01b4*/ 	.word	0xffffffff


	//   ....[55]....
        /*01b8*/ 	.word	0xffffffff


	//   ....[56]....
        /*01bc*/ 	.word	0xffffffff


	//   ....[57]....
        /*01c0*/ 	.word	0xffffffff


	//   ....[58]....
        /*01c4*/ 	.word	0xffffffff


	//   ....[59]....
        /*01c8*/ 	.word	0xffffffff


	//   ....[60]....
        /*01cc*/ 	.word	0xffffffff


	//   ....[61]....
        /*01d0*/ 	.word	0xffffffff


	//   ....[62]....
        /*01d4*/ 	.word	0xffffffff


	//   ....[63]....
        /*01d8*/ 	.word	0xffffffff


	//   ....[64]....
        /*01dc*/ 	.word	0xffffffff


	//   ....[65]....
        /*01e0*/ 	.word	0xffffffff


	//   ....[66]....
        /*01e4*/ 	.word	0xffffffff


	//   ....[67]....
        /*01e8*/ 	.word	0xffffffff


	//   ....[68]....
        /*01ec*/ 	.word	0xffffffff


	//   ....[69]....
        /*01f0*/ 	.word	0xffffffff


	//   ....[70]....
        /*01f4*/ 	.word	0xffffffff


	//   ....[71]....
        /*01f8*/ 	.word	0xffffffff


	//   ....[72]....
        /*01fc*/ 	.word	0xffffffff


	//   ....[73]....
        /*0200*/ 	.word	0xffffffff


	//   ....[74]....
        /*0204*/ 	.word	0xffffffff


	//   ....[75]....
        /*0208*/ 	.word	0xffffffff


	//   ....[76]....
        /*020c*/ 	.word	0xffffffff


	//   ....[77]....
        /*0210*/ 	.word	0xffffffff


	//   ....[78]....
        /*0214*/ 	.word	0xffffffff


	//   ....[79]....
        /*0218*/ 	.word	0xffffffff


	//   ....[80]....
        /*021c*/ 	.word	0xffffffff


	//   ....[81]....
        /*0220*/ 	.word	0xffffffff


	//   ....[82]....
        /*0224*/ 	.word	0xffffffff


	//   ....[83]....
        /*0228*/ 	.word	0xffffffff


	//   ....[84]....
        /*022c*/ 	.word	0xffffffff


	//   ....[85]....
        /*0230*/ 	.word	0xffffffff


	//   ....[86]....
        /*0234*/ 	.word	0xffffffff


	//   ....[87]....
        /*0238*/ 	.word	0xffffffff


	//   ....[88]....
        /*023c*/ 	.word	0xffffffff


	//   ....[89]....
        /*0240*/ 	.word	0xffffffff


	//   ....[90]....
        /*0244*/ 	.word	0xffffffff


	//   ....[91]....
        /*0248*/ 	.word	0xffffffff


	//   ....[92]....
        /*024c*/ 	.word	0xffffffff


	//   ....[93]....
        /*0250*/ 	.word	0xffffffff


	//   ....[94]....
        /*0254*/ 	.word	0xffffffff


	//   ....[95]....
        /*0258*/ 	.word	0xffffffff


	//   ....[96]....
        /*025c*/ 	.word	0xffffffff


	//   ....[97]....
        /*0260*/ 	.word	0xffffffff


	//   ....[98]....
        /*0264*/ 	.word	0xffffffff


	//   ....[99]....
        /*0268*/ 	.word	0xffffffff


	//   ....[100]....
        /*026c*/ 	.word	0xffffffff


	//   ....[101]....
        /*0270*/ 	.word	0xffffffff


	//   ....[102]....
        /*0274*/ 	.word	0xffffffff


	//   ....[103]....
        /*0278*/ 	.word	0xffffffff


	//   ....[104]....
        /*027c*/ 	.word	0xffffffff


	//   ....[105]....
        /*0280*/ 	.word	0xffffffff


	//   ....[106]....
        /*0284*/ 	.word	0xffffffff


	//   ....[107]....
        /*0288*/ 	.word	0xffffffff


	//   ....[108]....
        /*028c*/ 	.word	0xffffffff


	//   ....[109]....
        /*0290*/ 	.word	0xffffffff


	//   ....[110]....
        /*0294*/ 	.word	0xffffffff


	//   ....[111]....
        /*0298*/ 	.word	0xffffffff


	//   ....[112]....
        /*029c*/ 	.word	0xffffffff


	//   ....[113]....
        /*02a0*/ 	.word	0xffffffff


	//   ....[114]....
        /*02a4*/ 	.word	0xffffffff


	//   ....[115]....
        /*02a8*/ 	.word	0xffffffff


	//   ....[116]....
        /*02ac*/ 	.word	0xffffffff


	//   ....[117]....
        /*02b0*/ 	.word	0xffffffff


	//   ....[118]....
        /*02b4*/ 	.word	0xffffffff


	//   ....[119]....
        /*02b8*/ 	.word	0xffffffff


	//   ....[120]....
        /*02bc*/ 	.word	0xffffffff


	//   ....[121]....
        /*02c0*/ 	.word	0xffffffff


	//   ....[122]....
        /*02c4*/ 	.word	0xffffffff


	//   ....[123]....
        /*02c8*/ 	.word	0xffffffff


	//   ....[124]....
        /*02cc*/ 	.word	0xffffffff


	//   ....[125]....
        /*02d0*/ 	.word	0xffffffff


	//   ....[126]....
        /*02d4*/ 	.word	0xffffffff


	//   ....[127]....
        /*02d8*/ 	.word	0xffffffff


	//   ....[128]....
        /*02dc*/ 	.word	0xffffffff


	//   ....[129]....
        /*02e0*/ 	.word	0xffffffff


	//   ....[130]....
        /*02e4*/ 	.word	0xffffffff


	//   ....[131]....
        /*02e8*/ 	.word	0xffffffff


	//   ....[132]....
        /*02ec*/ 	.word	0xffffffff


	//   ....[133]....
        /*02f0*/ 	.word	0xffffffff


	//   ....[134]....
        /*02f4*/ 	.word	0xffffffff


	//   ....[135]....
        /*02f8*/ 	.word	0xffffffff


	//   ....[136]....
        /*02fc*/ 	.word	0xffffffff


	//   ....[137]....
        /*0300*/ 	.word	0xffffffff


	//   ....[138]....
        /*0304*/ 	.word	0xffffffff


	//   ....[139]....
        /*0308*/ 	.word	0xffffffff


	//   ....[140]....
        /*030c*/ 	.word	0xffffffff


	//   ....[141]....
        /*0310*/ 	.word	0xffffffff


	//   ....[142]....
        /*0314*/ 	.word	0xffffffff


	//   ....[143]....
        /*0318*/ 	.word	0xffffffff


	//   ....[144]....
        /*031c*/ 	.word	0xffffffff


	//   ....[145]....
        /*0320*/ 	.word	0xffffffff


	//   ....[146]....
        /*0324*/ 	.word	0xffffffff


	//   ....[147]....
        /*0328*/ 	.word	0xffffffff


	//   ....[148]....
        /*032c*/ 	.word	0xffffffff


	//   ....[149]....
        /*0330*/ 	.word	0xffffffff


	//   ....[150]....
        /*0334*/ 	.word	0xffffffff


	//   ....[151]....
        /*0338*/ 	.word	0xffffffff


	//   ....[152]....
        /*033c*/ 	.word	0xffffffff


	//   ....[153]....
        /*0340*/ 	.word	0xffffffff


	//   ....[154]....
        /*0344*/ 	.word	0xffffffff


	//   ....[155]....
        /*0348*/ 	.word	0xffffffff


	//   ....[156]....
        /*034c*/ 	.word	0xffffffff


	//   ....[157]....
        /*0350*/ 	.word	0xffffffff


	//   ....[158]....
        /*0354*/ 	.word	0xffffffff


	//   ....[159]....
        /*0358*/ 	.word	0xffffffff


	//   ....[160]....
        /*035c*/ 	.word	0x05000004


	//   ....[161]....
        /*0360*/ 	.word	0xffffffff


	//   ....[162]....
        /*0364*/ 	.word	0xffffffff


	//   ....[163]....
        /*0368*/ 	.word	0xffffffff


	//   ....[164]....
        /*036c*/ 	.word	0xffffffff


	//   ....[165]....
        /*0370*/ 	.word	0xffffffff


	//   ....[166]....
        /*0374*/ 	.word	0xffffffff


	//   ....[167]....
        /*0378*/ 	.word	0xffffffff


	//   ....[168]....
        /*037c*/ 	.word	0xffffffff


	//   ....[169]....
        /*0380*/ 	.word	0xffffffff


	//   ....[170]....
        /*0384*/ 	.word	0xffffffff


	//   ....[171]....
        /*0388*/ 	.word	0xffffffff


	//   ....[172]....
        /*038c*/ 	.word	0xffffffff


	//   ....[173]....
        /*0390*/ 	.word	0xffffffff


	//   ....[174]....
        /*0394*/ 	.word	0xffffffff


	//   ....[175]....
        /*0398*/ 	.word	0xffffffff


	//   ....[176]....
        /*039c*/ 	.word	0xffffffff


	//   ....[177]....
        /*03a0*/ 	.word	0xffffffff


	//   ....[178]....
        /*03a4*/ 	.word	0xffffffff


	//   ....[179]....
        /*03a8*/ 	.word	0xffffffff


	//   ....[180]....
        /*03ac*/ 	.word	0xffffffff


	//   ....[181]....
        /*03b0*/ 	.word	0xffffffff


	//   ....[182]....
        /*03b4*/ 	.word	0xffffffff


	//   ....[183]....
        /*03b8*/ 	.word	0xffffffff


	//   ....[184]....
        /*03bc*/ 	.word	0xffffffff


	//   ....[185]....
        /*03c0*/ 	.word	0xffffffff


	//   ....[186]....
        /*03c4*/ 	.word	0xffffffff


	//   ....[187]....
        /*03c8*/ 	.word	0xffffffff


	//   ....[188]....
        /*03cc*/ 	.word	0xffffffff


	//   ....[189]....
        /*03d0*/ 	.word	0xffffffff


	//   ....[190]....
        /*03d4*/ 	.word	0xffffffff


	//   ....[191]....
        /*03d8*/ 	.word	0xffffffff


	//   ....[192]....
        /*03dc*/ 	.word	0xffffffff


	//   ....[193]....
        /*03e0*/ 	.word	0xffffffff


	//   ....[194]....
        /*03e4*/ 	.word	0xffffffff


	//   ....[195]....
        /*03e8*/ 	.word	0xffffffff


	//   ....[196]....
        /*03ec*/ 	.word	0xffffffff


	//   ....[197]....
        /*03f0*/ 	.word	0xffffffff


	//   ....[198]....
        /*03f4*/ 	.word	0xffffffff


	//   ....[199]....
        /*03f8*/ 	.word	0xffffffff


	//   ....[200]....
        /*03fc*/ 	.word	0xffffffff


	//   ....[201]....
        /*0400*/ 	.word	0xffffffff


	//   ....[202]....
        /*0404*/ 	.word	0xffffffff


	//   ....[203]....
        /*0408*/ 	.word	0xffffffff


	//   ....[204]....
        /*040c*/ 	.word	0xffffffff


	//   ....[205]....
        /*0410*/ 	.word	0xffffffff


	//   ....[206]....
        /*0414*/ 	.word	0xffffffff


	//   ....[207]....
        /*0418*/ 	.word	0xffffffff


	//   ....[208]....
        /*041c*/ 	.word	0xffffffff


	//   ....[209]....
        /*0420*/ 	.word	0xffffffff


	//   ....[210]....
        /*0424*/ 	.word	0xffffffff


	//   ....[211]....
        /*0428*/ 	.word	0xffffffff


	//   ....[212]....
        /*042c*/ 	.word	0xffffffff


	//   ....[213]....
        /*0430*/ 	.word	0xffffffff


	//   ....[214]....
        /*0434*/ 	.word	0xffffffff


	//   ....[215]....
        /*0438*/ 	.word	0xffffffff


	//   ....[216]....
        /*043c*/ 	.word	0xffffffff


	//   ....[217]....
        /*0440*/ 	.word	0xffffffff


	//   ....[218]....
        /*0444*/ 	.word	0xffffffff


	//   ....[219]....
        /*0448*/ 	.word	0xffffffff


	//   ....[220]....
        /*044c*/ 	.word	0xffffffff


	//   ....[221]....
        /*0450*/ 	.word	0xffffffff


	//   ....[222]....
        /*0454*/ 	.word	0xffffffff


	//   ....[223]....
        /*0458*/ 	.word	0xffffffff


	//   ....[224]....
        /*045c*/ 	.word	0xffffffff


	//   ....[225]....
        /*0460*/ 	.word	0xffffffff


	//   ....[226]....
        /*0464*/ 	.word	0xffffffff


	//   ....[227]....
        /*0468*/ 	.word	0xffffffff


	//   ....[228]....
        /*046c*/ 	.word	0xffffffff


	//   ....[229]....
        /*0470*/ 	.word	0x0500002e


	//   ....[230]....
        /*0474*/ 	.word	0x0500002e


	//   ....[231]....
        /*0478*/ 	.word	0x0500002e


	//   ....[232]....
        /*047c*/ 	.word	0x0500002e


	//   ....[233]....
        /*0480*/ 	.word	0x0500002e


	//----- nvinfo : EIATTR_COOP_GROUP_INSTR_OFFSETS
	.align		4
.L_134:
        /*0484*/ 	.byte	0x04, 0x28
        /*0486*/ 	.short	(.L_136 - .L_135)


	//   ....[0]....
.L_135:
        /*0488*/ 	.word	0x00000e70


	//   ....[1]....
        /*048c*/ 	.word	0x00001cd0


	//   ....[2]....
        /*0490*/ 	.word	0x00002f10


	//   ....[3]....
        /*0494*/ 	.word	0x00002f30


	//   ....[4]....
        /*0498*/ 	.word	0x00002f50


	//   ....[5]....
        /*049c*/ 	.word	0x00002f70


	//   ....[6]....
        /*04a0*/ 	.word	0x00002f90


	//   ....[7]....
        /*04a4*/ 	.word	0x00003470


	//   ....[8]....
        /*04a8*/ 	.word	0x00003480


	//   ....[9]....
        /*04ac*/ 	.word	0x000034a0


	//   ....[10]....
        /*04b0*/ 	.word	0x000034c0


	//   ....[11]....
        /*04b4*/ 	.word	0x00003510


	//   ....[12]....
        /*04b8*/ 	.word	0x00003540


	//   ....[13]....
        /*04bc*/ 	.word	0x00003580


	//   ....[14]....
        /*04c0*/ 	.word	0x000035a0


	//   ....[15]....
        /*04c4*/ 	.word	0x000036c0


	//   ....[16]....
        /*04c8*/ 	.word	0x000036f0


	//   ....[17]....
        /*04cc*/ 	.word	0x00003700


	//   ....[18]....
        /*04d0*/ 	.word	0x00003720


	//   ....[19]....
        /*04d4*/ 	.word	0x00003760


	//   ....[20]....
        /*04d8*/ 	.word	0x00003790


	//   ....[21]....
        /*04dc*/ 	.word	0x000037d0


	//   ....[22]....
        /*04e0*/ 	.word	0x000037f0


	//   ....[23]....
        /*04e4*/ 	.word	0x00003810


	//   ....[24]....
        /*04e8*/ 	.word	0x00003940


	//   ....[25]....
        /*04ec*/ 	.word	0x00003970


	//   ....[26]....
        /*04f0*/ 	.word	0x00003980


	//   ....[27]....
        /*04f4*/ 	.word	0x000039a0


	//   ....[28]....
        /*04f8*/ 	.word	0x000039e0


	//   ....[29]....
        /*04fc*/ 	.word	0x00003a10


	//   ....[30]....
        /*0500*/ 	.word	0x00003a50


	//   ....[31]....
        /*0504*/ 	.word	0x00003a70


	//   ....[32]....
        /*0508*/ 	.word	0x00003a90


	//   ....[33]....
        /*050c*/ 	.word	0x00003bc0


	//   ....[34]....
        /*0510*/ 	.word	0x00003bf0


	//   ....[35]....
        /*0514*/ 	.word	0x00003c00


	//   ....[36]....
        /*0518*/ 	.word	0x00003c20


	//   ....[37]....
        /*051c*/ 	.word	0x00003c60


	//   ....[38]....
        /*0520*/ 	.word	0x00003c90


	//   ....[39]....
        /*0524*/ 	.word	0x00003cd0


	//   ....[40]....
        /*0528*/ 	.word	0x00003cf0


	//   ....[41]....
        /*052c*/ 	.word	0x00003d10


	//   ....[42]....
        /*0530*/ 	.word	0x00003e40


	//   ....[43]....
        /*0534*/ 	.word	0x00003e70


	//   ....[44]....
        /*0538*/ 	.word	0x00003e80


	//   ....[45]....
        /*053c*/ 	.word	0x00003ea0


	//   ....[46]....
        /*0540*/ 	.word	0x00003ee0


	//   ....[47]....
        /*0544*/ 	.word	0x00003f10


	//   ....[48]....
        /*0548*/ 	.word	0x00003f50


	//   ....[49]....
        /*054c*/ 	.word	0x00003f70


	//   ....[50]....
        /*0550*/ 	.word	0x00003f90


	//   ....[51]....
        /*0554*/ 	.word	0x000040c0


	//   ....[52]....
        /*0558*/ 	.word	0x000040f0


	//   ....[53]....
        /*055c*/ 	.word	0x00004100


	//   ....[54]....
        /*0560*/ 	.word	0x00004120


	//   ....[55]....
        /*0564*/ 	.word	0x00004160


	//   ....[56]....
        /*0568*/ 	.word	0x00004190


	//   ....[57]....
        /*056c*/ 	.word	0x000041d0


	//   ....[58]....
        /*0570*/ 	.word	0x000041f0


	//   ....[59]....
        /*0574*/ 	.word	0x00004210


	//   ....[60]....
        /*0578*/ 	.word	0x00004340


	//   ....[61]....
        /*057c*/ 	.word	0x00004370


	//   ....[62]....
        /*0580*/ 	.word	0x00004380


	//   ....[63]....
        /*0584*/ 	.word	0x000043a0


	//   ....[64]....
        /*0588*/ 	.word	0x000043e0


	//   ....[65]....
        /*058c*/ 	.word	0x00004410


	//   ....[66]....
        /*0590*/ 	.word	0x00004450


	//   ....[67]....
        /*0594*/ 	.word	0x00004470


	//   ....[68]....
        /*0598*/ 	.word	0x00004490


	//   ....[69]....
        /*059c*/ 	.word	0x000045c0


	//   ....[70]....
        /*05a0*/ 	.word	0x000045f0


	//   ....[71]....
        /*05a4*/ 	.word	0x00004600


	//   ....[72]....
        /*05a8*/ 	.word	0x00004620


	//   ....[73]....
        /*05ac*/ 	.word	0x00004660


	//   ....[74]....
        /*05b0*/ 	.word	0x00004690


	//   ....[75]....
        /*05b4*/ 	.word	0x000046d0


	//   ....[76]....
        /*05b8*/ 	.word	0x000046f0


	//   ....[77]....
        /*05bc*/ 	.word	0x00004710


	//   ....[78]....
        /*05c0*/ 	.word	0x00004840


	//   ....[79]....
        /*05c4*/ 	.word	0x00004870


	//   ....[80]....
        /*05c8*/ 	.word	0x00004880


	//   ....[81]....
        /*05cc*/ 	.word	0x000048a0


	//   ....[82]....
        /*05d0*/ 	.word	0x000048e0


	//   ....[83]....
        /*05d4*/ 	.word	0x00004910


	//   ....[84]....
        /*05d8*/ 	.word	0x00004950


	//   ....[85]....
        /*05dc*/ 	.word	0x00004970


	//   ....[86]....
        /*05e0*/ 	.word	0x00004990


	//   ....[87]....
        /*05e4*/ 	.word	0x00004ac0


	//   ....[88]....
        /*05e8*/ 	.word	0x00004af0


	//   ....[89]....
        /*05ec*/ 	.word	0x00004b00


	//   ....[90]....
        /*05f0*/ 	.word	0x00004b20


	//   ....[91]....
        /*05f4*/ 	.word	0x00004b60


	//   ....[92]....
        /*05f8*/ 	.word	0x00004b90


	//   ....[93]....
        /*05fc*/ 	.word	0x00004bd0


	//   ....[94]....
        /*0600*/ 	.word	0x00004bf0


	//   ....[95]....
        /*0604*/ 	.word	0x00004c10


	//   ....[96]....
        /*0608*/ 	.word	0x00004d40


	//   ....[97]....
        /*060c*/ 	.word	0x00004d70


	//   ....[98]....
        /*0610*/ 	.word	0x00004d80


	//   ....[99]....
        /*0614*/ 	.word	0x00004da0


	//   ....[100]....
        /*0618*/ 	.word	0x00004de0


	//   ....[101]....
        /*061c*/ 	.word	0x00004e10


	//   ....[102]....
        /*0620*/ 	.word	0x00004e50


	//   ....[103]....
        /*0624*/ 	.word	0x00004e70


	//   ....[104]....
        /*0628*/ 	.word	0x00004e90


	//   ....[105]....
        /*062c*/ 	.word	0x00004fc0


	//   ....[106]....
        /*0630*/ 	.word	0x00004ff0


	//   ....[107]....
        /*0634*/ 	.word	0x00005000


	//   ....[108]....
        /*0638*/ 	.word	0x00005020


	//   ....[109]....
        /*063c*/ 	.word	0x00005060


	//   ....[110]....
        /*0640*/ 	.word	0x00005090


	//   ....[111]....
        /*0644*/ 	.word	0x000050d0


	//   ....[112]....
        /*0648*/ 	.word	0x000050f0


	//   ....[113]....
        /*064c*/ 	.word	0x00005110


	//   ....[114]....
        /*0650*/ 	.word	0x00005240


	//   ....[115]....
        /*0654*/ 	.word	0x00005270


	//   ....[116]....
        /*0658*/ 	.word	0x00005280


	//   ....[117]....
        /*065c*/ 	.word	0x000052a0


	//   ....[118]....
        /*0660*/ 	.word	0x000052e0


	//   ....[119]....
        /*0664*/ 	.word	0x00005310


	//   ....[120]....
        /*0668*/ 	.word	0x00005350


	//   ....[121]....
        /*066c*/ 	.word	0x00005370


	//   ....[122]....
        /*0670*/ 	.word	0x00005390


	//   ....[123]....
        /*0674*/ 	.word	0x000054c0


	//   ....[124]....
        /*0678*/ 	.word	0x000054f0


	//   ....[125]....
        /*067c*/ 	.word	0x00005500


	//   ....[126]....
        /*0680*/ 	.word	0x00005520


	//   ....[127]....
        /*0684*/ 	.word	0x00005560


	//   ....[128]....
        /*0688*/ 	.word	0x00005590


	//   ....[129]....
        /*068c*/ 	.word	0x000055d0


	//   ....[130]....
        /*0690*/ 	.word	0x000055f0


	//   ....[131]....
        /*0694*/ 	.word	0x00005610


	//   ....[132]....
        /*0698*/ 	.word	0x00005740


	//   ....[133]....
        /*069c*/ 	.word	0x00005770


	//   ....[134]....
        /*06a0*/ 	.word	0x00005780


	//   ....[135]....
        /*06a4*/ 	.word	0x000057b0


	//   ....[136]....
        /*06a8*/ 	.word	0x000057e0


	//   ....[137]....
        /*06ac*/ 	.word	0x00005830


	//   ....[138]....
        /*06b0*/ 	.word	0x00005840


	//   ....[139]....
        /*06b4*/ 	.word	0x00005880


	//   ....[140]....
        /*06b8*/ 	.word	0x000058b0


	//   ....[141]....
        /*06bc*/ 	.word	0x000059c0


	//   ....[142]....
        /*06c0*/ 	.word	0x000059f0


	//   ....[143]....
        /*06c4*/ 	.word	0x00005a00


	//   ....[144]....
        /*06c8*/ 	.word	0x00005a50


	//   ....[145]....
        /*06cc*/ 	.word	0x00005a80


	//   ....[146]....
        /*06d0*/ 	.word	0x00005ab0


	//   ....[147]....
        /*06d4*/ 	.word	0x00005ae0


	//   ....[148]....
        /*06d8*/ 	.word	0x00005b10


	//   ....[149]....
        /*06dc*/ 	.word	0x00005b40


	//   ....[150]....
        /*06e0*/ 	.word	0x00005c40


	//   ....[151]....
        /*06e4*/ 	.word	0x00005c60


	//   ....[152]....
        /*06e8*/ 	.word	0x00005c70


	//   ....[153]....
        /*06ec*/ 	.word	0x00005cc0


	//   ....[154]....
        /*06f0*/ 	.word	0x00005cf0


	//   ....[155]....
        /*06f4*/ 	.word	0x00005d20


	//   ....[156]....
        /*06f8*/ 	.word	0x00005d50


	//   ....[157]....
        /*06fc*/ 	.word	0x00005d80


	//   ....[158]....
        /*0700*/ 	.word	0x00005db0


	//   ....[159]....
        /*0704*/ 	.word	0x00005ee0


	//   ....[160]....
        /*0708*/ 	.word	0x000063f0


	//   ....[161]....
        /*070c*/ 	.word	0x00006760


	//   ....[162]....
        /*0710*/ 	.word	0x00006860


	//   ....[163]....
        /*0714*/ 	.word	0x00006960


	//   ....[164]....
        /*0718*/ 	.word	0x00006a60


	//   ....[165]....
        /*071c*/ 	.word	0x00006b60


	//   ....[166]....
        /*0720*/ 	.word	0x00006c60


	//   ....[167]....
        /*0724*/ 	.word	0x00006d60


	//   ....[168]....
        /*0728*/ 	.word	0x00006e60


	//   ....[169]....
        /*072c*/ 	.word	0x00006f60


	//   ....[170]....
        /*0730*/ 	.word	0x00007060


	//   ....[171]....
        /*0734*/ 	.word	0x00007160


	//   ....[172]....
        /*0738*/ 	.word	0x00007260


	//   ....[173]....
        /*073c*/ 	.word	0x00007360


	//   ....[174]....
        /*0740*/ 	.word	0x00007460


	//   ....[175]....
        /*0744*/ 	.word	0x00007560


	//   ....[176]....
        /*0748*/ 	.word	0x00007660


	//   ....[177]....
        /*074c*/ 	.word	0x00007760


	//   ....[178]....
        /*0750*/ 	.word	0x00007970


	//   ....[179]....
        /*0754*/ 	.word	0x00007ae0


	//   ....[180]....
        /*0758*/ 	.word	0x00007c50


	//   ....[181]....
        /*075c*/ 	.word	0x00007dc0


	//   ....[182]....
        /*0760*/ 	.word	0x00007f30


	//   ....[183]....
        /*0764*/ 	.word	0x000080a0


	//   ....[184]....
        /*0768*/ 	.word	0x00008210


	//   ....[185]....
        /*076c*/ 	.word	0x00008380


	//   ....[186]....
        /*0770*/ 	.word	0x000084f0


	//   ....[187]....
        /*0774*/ 	.word	0x00008660


	//   ....[188]....
        /*0778*/ 	.word	0x000087d0


	//   ....[189]....
        /*077c*/ 	.word	0x00008940


	//   ....[190]....
        /*0780*/ 	.word	0x00008aa0


	//   ....[191]....
        /*0784*/ 	.word	0x00008bf0


	//   ....[192]....
        /*0788*/ 	.word	0x00008d40


	//   ....[193]....
        /*078c*/ 	.word	0x00008e90


	//   ....[194]....
        /*0790*/ 	.word	0x00008fe0


	//   ....[195]....
        /*0794*/ 	.word	0x00009ec0


	//   ....[196]....
        /*0798*/ 	.word	0x00009f50


	//   ....[197]....
        /*079c*/ 	.word	0x00009fd0


	//   ....[198]....
        /*07a0*/ 	.word	0x0000a060


	//   ....[199]....
        /*07a4*/ 	.word	0x0000a0e0


	//   ....[200]....
        /*07a8*/ 	.word	0x0000a170


	//   ....[201]....
        /*07ac*/ 	.word	0x0000a1f0


	//   ....[202]....
        /*07b0*/ 	.word	0x0000a280


	//   ....[203]....
        /*07b4*/ 	.word	0x0000a300


	//   ....[204]....
        /*07b8*/ 	.word	0x0000a390


	//   ....[205]....
        /*07bc*/ 	.word	0x0000a410


	//   ....[206]....
        /*07c0*/ 	.word	0x0000a4a0


	//   ....[207]....
        /*07c4*/ 	.word	0x0000a520


	//   ....[208]....
        /*07c8*/ 	.word	0x0000a5a0


	//   ....[209]....
        /*07cc*/ 	.word	0x0000a620


	//   ....[210]....
        /*07d0*/ 	.word	0x0000a6b0


	//   ....[211]....
        /*07d4*/ 	.word	0x0000a730


	//   ....[212]....
        /*07d8*/ 	.word	0x0000a900


	//   ....[213]....
        /*07dc*/ 	.word	0x0000a9b0


	//   ....[214]....
        /*07e0*/ 	.word	0x0000aa60


	//   ....[215]....
        /*07e4*/ 	.word	0x0000ab10


	//   ....[216]....
        /*07e8*/ 	.word	0x0000abc0


	//   ....[217]....
        /*07ec*/ 	.word	0x0000ac70


	//   ....[218]....
        /*07f0*/ 	.word	0x0000ad20


	//   ....[219]....
        /*07f4*/ 	.word	0x0000add0


	//   ....[220]....
        /*07f8*/ 	.word	0x0000ae80


	//   ....[221]....
        /*07fc*/ 	.word	0x0000af30


	//   ....[222]....
        /*0800*/ 	.word	0x0000afe0


	//   ....[223]....
        /*0804*/ 	.word	0x0000b090


	//   ....[224]....
        /*0808*/ 	.word	0x0000b140


	//   ....[225]....
        /*080c*/ 	.word	0x0000b1f0


	//   ....[226]....
        /*0810*/ 	.word	0x0000b2a0


	//   ....[227]....
        /*0814*/ 	.word	0x0000b360


	//   ....[228]....
        /*0818*/ 	.word	0x0000b400


	//   ....[229]....
        /*081c*/ 	.word	0x0000b470


	//   ....[230]....
        /*0820*/ 	.word	0x0000b4e0


	//   ....[231]....
        /*0824*/ 	.word	0x0000b550


	//   ....[232]....
        /*0828*/ 	.word	0x0000b5c0


	//   ....[233]....
        /*082c*/ 	.word	0x0000b630


	//----- nvinfo : EIATTR_VRC_CTA_INIT_COUNT
	.align		4
.L_136:
        /*0830*/ 	.byte	0x02, 0x4a
	.zero		1
	.zero		1


	//----- nvinfo : EIATTR_EXIT_INSTR_OFFSETS
	.align		4
        /*0834*/ 	.byte	0x04, 0x1c
        /*0836*/ 	.short	(.L_138 - .L_137)


	//   ....[0]....
.L_137:
        /*0838*/ 	.word	0x000029b0


	//   ....[1]....
        /*083c*/ 	.word	0x00002d10


	//   ....[2]....
        /*0840*/ 	.word	0x00002d30


	//   ....[3]....
        /*0844*/ 	.word	0x0000a740


	//   ....[4]....
        /*0848*/ 	.word	0x0000b410


	//----- nvinfo : EIATTR_MAX_THREADS
	.align		4
.L_138:
        /*084c*/ 	.byte	0x04, 0x05
        /*084e*/ 	.short	(.L_140 - .L_139)
.L_139:
        /*0850*/ 	.word	0x00000180
        /*0854*/ 	.word	0x00000001
        /*0858*/ 	.word	0x00000001


	//----- nvinfo : EIATTR_CRS_STACK_SIZE
	.align		4
.L_140:
        /*085c*/ 	.byte	0x04, 0x1e
        /*085e*/ 	.short	(.L_142 - .L_141)
.L_141:
        /*0860*/ 	.word	0x00000000


	//----- nvinfo : EIATTR_CBANK_PARAM_SIZE
	.align		4
.L_142:
        /*0864*/ 	.byte	0x03, 0x19
        /*0866*/ 	.short	0x004d


	//----- nvinfo : EIATTR_PARAM_CBANK
	.align		4
        /*0868*/ 	.byte	0x04, 0x0a
        /*086a*/ 	.short	(.L_144 - .L_143)
	.align		4
.L_143:
        /*086c*/ 	.word	index@(.nv.constant0._ZN3cub18CUB_300001_SM_10006detail10radix_sort29DeviceRadixSortOnesweepKernelINS1_5radix10policy_hubIffyE10Policy1000ELNS0_9SortOrderE1EffyiiNS1_21identity_decomposer_tEEEvPT5_SB_PT3_PKSC_PT1_PKSG_PT2_PKSK_T4_iiT6_)
        /*0870*/ 	.short	0x0380
        /*0872*/ 	.short	0x004d


	//----- nvinfo : EIATTR_SW_WAR
	.align		4
.L_144:
        /*0874*/ 	.byte	0x04, 0x36
        /*0876*/ 	.short	(.L_146 - .L_145)
.L_145:
        /*0878*/ 	.word	0x00000008
.L_146:


//--------------------- .nv.info._ZN3cub18CUB_300001_SM_10006detail10radix_sort33DeviceRadixSortExclusiveSumKernelINS1_5radix10policy_hubIffyE10Policy1000EyEEvPT0_ --------------------------
	.section	.nv.info._ZN3cub18CUB_300001_SM_10006detail10radix_sort33DeviceRadixSortExclusiveSumKernelINS1_5radix10policy_hubIffyE10Policy1000EyEEvPT0_,"",@"SHT_CUDA_INFO"
	.sectionflags	@""
	.align	4


	//----- nvinfo : EIATTR_CUDA_API_VERSION
	.align		4
        /*0000*/ 	.byte	0x04, 0x37
        /*0002*/ 	.short	(.L_148 - .L_147)
.L_147:
        /*0004*/ 	.word	0x00000082


	//----- nvinfo : EIATTR_KPARAM_INFO
	.align		4
.L_148:
        /*0008*/ 	.byte	0x04, 0x17
        /*000a*/ 	.short	(.L_150 - .L_149)
.L_149:
        /*000c*/ 	.word	0x00000000
        /*0010*/ 	.short	0x0000
        /*0012*/ 	.short	0x0000
        /*0014*/ 	.byte	0x00, 0xf5, 0x21, 0x00


	//----- nvinfo : EIATTR_SPARSE_MMA_MASK
	.align		4
.L_150:
        /*0018*/ 	.byte	0x03, 0x50
        /*001a*/ 	.short	0x0000


	//----- nvinfo : EIATTR_MAXREG_COUNT
	.align		4
        /*001c*/ 	.byte	0x03, 0x1b
        /*001e*/ 	.short	0x00ff


	//----- nvinfo : EIATTR_NUM_BARRIERS
	.align		4
        /*0020*/ 	.byte	0x02, 0x4c
        /*0022*/ 	.byte	0x01
	.zero		1


	//----- nvinfo : EIATTR_MERCURY_ISA_VERSION
	.align		4
        /*0024*/ 	.byte	0x03, 0x5f
        /*0026*/ 	.short	0x0101


	//----- nvinfo : EIATTR_COOP_GROUP_MASK_REGIDS
	.align		4
        /*0028*/ 	.byte	0x04, 0x29
        /*002a*/ 	.short	(.L_152 - .L_151)


	//   ....[0]....
.L_151:
        /*002c*/ 	.word	0xffffffff


	//   ....[1]....
        /*0030*/ 	.word	0xffffffff


	//   ....[2]....
        /*0034*/ 	.word	0xffffffff


	//   ....[3]....
        /*0038*/ 	.word	0xffffffff


	//   ....[4]....
        /*003c*/ 	.word	0xffffffff


	//   ....[5]....
        /*0040*/ 	.word	0xffffffff


	//   ....[6]....
        /*0044*/ 	.word	0xffffffff


	//   ....[7]....
        /*0048*/ 	.word	0xffffffff


	//   ....[8]....
        /*004c*/ 	.word	0xffffffff


	//   ....[9]....
        /*0050*/ 	.word	0xffffffff


	//   ....[10]....
        /*0054*/ 	.word	0x05000015


	//   ....[11]....
        /*0058*/ 	.word	0x05000015


	//   ....[12]....
        /*005c*/ 	.word	0x05000015


	//   ....[13]....
        /*0060*/ 	.word	0x05000015


	//   ....[14]....
        /*0064*/ 	.word	0x05000015


	//   ....[15]....
        /*0068*/ 	.word	0x05000015


	//   ....[16]....
        /*006c*/ 	.word	0x05000015


	//   ....[17]....
        /*0070*/ 	.word	0x05000015


	//   ....[18]....
        /*0074*/ 	.word	0x05000015


	//   ....[19]....
        /*0078*/ 	.word	0x05000015


	//----- nvinfo : EIATTR_COOP_GROUP_INSTR_OFFSETS
	.align		4
.L_152:
        /*007c*/ 	.byte	0x04, 0x28
        /*007e*/ 	.short	(.L_154 - .L_153)


	//   ....[0]....
.L_153:
        /*0080*/ 	.word	0x00000250


	//   ....[1]....
        /*0084*/ 	.word	0x00000260


	//   ....[2]....
        /*0088*/ 	.word	0x000002a0


	//   ....[3]....
        /*008c*/ 	.word	0x000002c0


	//   ....[4]....
        /*0090*/ 	.word	0x00000310


	//   ....[5]....
        /*0094*/ 	.word	0x00000320


	//   ....[6]....
        /*0098*/ 	.word	0x00000360


	//   ....[7]....
        /*009c*/ 	.word	0x00000380


	//   ....[8]....
        /*00a0*/ 	.word	0x000003d0


	//   ....[9]....
        /*00a4*/ 	.word	0x000003e0


	//   ....[10]....
        /*00a8*/ 	.word	0x00000660


	//   ....[11]....
        /*00ac*/ 	.word	0x000006b0


	//   ....[12]....
        /*00b0*/ 	.word	0x00000740


	//   ....[13]....
        /*00b4*/ 	.word	0x00000790


	//   ....[14]....
        /*00b8*/ 	.word	0x00000820


	//   ....[15]....
        /*00bc*/ 	.word	0x00000870


	//   ....[16]....
        /*00c0*/ 	.word	0x00000900


	//   ....[17]....
        /*00c4*/ 	.word	0x00000950


	//   ....[18]....
        /*00c8*/ 	.word	0x000009e0


	//   ....[19]....
        /*00cc*/ 	.word	0x00000a30


	//----- nvinfo : EIATTR_VRC_CTA_INIT_COUNT
	.align		4
.L_154:
        /*00d0*/ 	.byte	0x02, 0x4a
	.zero		1
	.zero		1


	//----- nvinfo : EIATTR_EXIT_INSTR_OFFSETS
	.align		4
        /*00d4*/ 	.byte	0x04, 0x1c
        /*00d6*/ 	.short	(.L_156 - .L_155)


	//   ....[0]....
.L_155:
        /*00d8*/ 	.word	0x000005d0


	//   ....[1]....
        /*00dc*/ 	.word	0x00000600


	//----- nvinfo : EIATTR_CRS_STACK_SIZE
	.align		4
.L_156:
        /*00e0*/ 	.byte	0x04, 0x1e
        /*00e2*/ 	.short	(.L_158 - .L_157)
.L_157:
        /*00e4*/ 	.word	0x00000000


	//----- nvinfo : EIATTR_CBANK_PARAM_SIZE
	.align		4
.L_158:
        /*00e8*/ 	.byte	0x03, 0x19
        /*00ea*/ 	.short	0x0008


	//----- nvinfo : EIATTR_PARAM_CBANK
	.align		4
        /*00ec*/ 	.byte	0x04, 0x0a
        /*00ee*/ 	.short	(.L_160 - .L_159)
	.align		4
.L_159:
        /*00f0*/ 	.word	index@(.nv.constant0._ZN3cub18CUB_300001_SM_10006detail10radix_sort33DeviceRadixSortExclusiveSumKernelINS1_5radix10policy_hubIffyE10Policy1000EyEEvPT0_)
        /*00f4*/ 	.short	0x0380
        /*00f6*/ 	.short	0x0008


	//----- nvinfo : EIATTR_SW_WAR
	.align		4
.L_160:
        /*00f8*/ 	.byte	0x04, 0x36
        /*00fa*/ 	.short	(.L_162 - .L_161)
.L_161:
        /*00fc*/ 	.word	0x00000008
.L_162:


//--------------------- .nv.info._ZN3cub18CUB_300001_SM_10006detail10radix_sort30DeviceRadixSortHistogramKernelINS1_5radix10policy_hubIffyE10Policy1000ELNS0_9SortOrderE1EfyNS1_21identity_decomposer_tEEEvPT2_PKT1_SA_iiT3_ --------------------------
	.section	.nv.info._ZN3cub18CUB_300001_SM_10006detail10radix_sort30DeviceRadixSortHistogramKernelINS1_5radix10policy_hubIffyE10Policy1000ELNS0_9SortOrderE1EfyNS1_21identity_decomposer_tEEEvPT2_PKT1_SA_iiT3_,"",@"SHT_CUDA_INFO"
	.sectionflags	@""
	.align	4


	//----- nvinfo : EIATTR_CUDA_API_VERSION
	.align		4
        /*0000*/ 	.byte	0x04, 0x37
        /*0002*/ 	.short	(.L_164 - .L_163)
.L_163:
        /*0004*/ 	.word	0x00000082


	//----- nvinfo : EIATTR_KPARAM_INFO
	.align		4
.L_164:
        /*0008*/ 	.byte	0x04, 0x17
        /*000a*/ 	.short	(.L_166 - .L_165)
.L_165:
        /*000c*/ 	.word	0x00000000
        /*0010*/ 	.short	0x0005
        /*0012*/ 	.short	0x0020
        /*0014*/ 	.byte	0x00, 0xf0, 0x05, 0x00


	//----- nvinfo : EIATTR_KPARAM_INFO
	.align		4
.L_166:
        /*0018*/ 	.byte	0x04, 0x17
        /*001a*/ 	.short	(.L_168 - .L_167)
.L_167:
        /*001c*/ 	.word	0x00000000
        /*0020*/ 	.short	0x0004
        /*0022*/ 	.short	0x001c
        /*0024*/ 	.byte	0x00, 0xf0, 0x11, 0x00


	//----- nvinfo : EIATTR_KPARAM_INFO
	.align		4
.L_168:
        /*0028*/ 	.byte	0x04, 0x17
        /*002a*/ 	.short	(.L_170 - .L_169)
.L_169:
        /*002c*/ 	.word	0x00000000
        /*0030*/ 	.short	0x0003
        /*0032*/ 	.short	0x0018
        /*0034*/ 	.byte	0x00, 0xf0, 0x11, 0x00


	//----- nvinfo : EIATTR_KPARAM_INFO
	.align		4
.L_170:
        /*0038*/ 	.byte	0x04, 0x17
        /*003a*/ 	.short	(.L_172 - .L_171)
.L_171:
        /*003c*/ 	.word	0x00000000
        /*0040*/ 	.short	0x0002
        /*0042*/ 	.short	0x0010
        /*0044*/ 	.byte	0x00, 0xf0, 0x21, 0x00


	//----- nvinfo : EIATTR_KPARAM_INFO
	.align		4
.L_172:
        /*0048*/ 	.byte	0x04, 0x17
        /*004a*/ 	.short	(.L_174 - .L_173)
.L_173:
        /*004c*/ 	.word	0x00000000
        /*0050*/ 	.short	0x0001
        /*0052*/ 	.short	0x0008
        /*0054*/ 	.byte	0x00, 0xf5, 0x21, 0x00


	//----- nvinfo : EIATTR_KPARAM_INFO
	.align		4
.L_174:
        /*0058*/ 	.byte	0x04, 0x17
        /*005a*/ 	.short	(.L_176 - .L_175)
.L_175:
        /*005c*/ 	.word	0x00000000
        /*0060*/ 	.short	0x0000
        /*0062*/ 	.short	0x0000
        /*0064*/ 	.byte	0x00, 0xf5, 0x21, 0x00


	//----- nvinfo : EIATTR_SPARSE_MMA_MASK
	.align		4
.L_176:
        /*0068*/ 	.byte	0x03, 0x50
        /*006a*/ 	.short	0x0000


	//----- nvinfo : EIATTR_MAXREG_COUNT
	.align		4
        /*006c*/ 	.byte	0x03, 0x1b
        /*006e*/ 	.short	0x00ff


	//----- nvinfo : EIATTR_NUM_BARRIERS
	.align		4
        /*0070*/ 	.byte	0x02, 0x4c
        /*0072*/ 	.byte	0x01
	.zero		1


	//----- nvinfo : EIATTR_MERCURY_ISA_VERSION
	.align		4
        /*0074*/ 	.byte	0x03, 0x5f
        /*0076*/ 	.short	0x0101


	//----- nvinfo : EIATTR_VRC_CTA_INIT_COUNT
	.align		4
        /*0078*/ 	.byte	0x02, 0x4a
	.zero		1
	.zero		1


	//----- nvinfo : EIATTR_EXIT_INSTR_OFFSETS
	.align		4
        /*007c*/ 	.byte	0x04, 0x1c
        /*007e*/ 	.short	(.L_178 - .L_177)


	//   ....[0]....
.L_177:
        /*0080*/ 	.word	0x00000040


	//   ....[1]....
        /*0084*/ 	.word	0x000032e0


	//----- nvinfo : EIATTR_MAX_THREADS
	.align		4
.L_178:
        /*0088*/ 	.byte	0x04, 0x05
        /*008a*/ 	.short	(.L_180 - .L_179)
.L_179:
        /*008c*/ 	.word	0x00000080
        /*0090*/ 	.word	0x00000001
        /*0094*/ 	.word	0x00000001


	//----- nvinfo : EIATTR_CRS_STACK_SIZE
	.align		4
.L_180:
        /*0098*/ 	.byte	0x04, 0x1e
        /*009a*/ 	.short	(.L_182 - .L_181)
.L_181:
        /*009c*/ 	.word	0x00000000


	//----- nvinfo : EIATTR_CBANK_PARAM_SIZE
	.align		4
.L_182:
        /*00a0*/ 	.byte	0x03, 0x19
        /*00a2*/ 	.short	0x0021


	//----- nvinfo : EIATTR_PARAM_CBANK
	.align		4
        /*00a4*/ 	.byte	0x04, 0x0a
        /*00a6*/ 	.short	(.L_184 - .L_183)
	.align		4
.L_183:
        /*00a8*/ 	.word	index@(.nv.constant0._ZN3cub18CUB_300001_SM_10006detail10radix_sort30DeviceRadixSortHistogramKernelINS1_5radix10policy_hubIffyE10Policy1000ELNS0_9SortOrderE1EfyNS1_21identity_decomposer_tEEEvPT2_PKT1_SA_iiT3_)
        /*00ac*/ 	.short	0x0380
        /*00ae*/ 	.short	0x0021


	//----- nvinfo : EIATTR_SW_WAR
	.align		4
.L_184:
        /*00b0*/ 	.byte	0x04, 0x36
        /*00b2*/ 	.short	(.L_186 - .L_185)
.L_185:
        /*00b4*/ 	.word	0x00000008
.L_186:


//--------------------- .nv.info._ZN3cub18CUB_300001_SM_10006detail10radix_sort31DeviceRadixSortSingleTileKernelINS1_5radix10policy_hubIffyE10Policy1000ELNS0_9SortOrderE1EffyNS1_21identity_decomposer_tEEEvPKT1_PSA_PKT2_PSE_T3_iiT4_ --------------------------
	.section	.nv.info._ZN3cub18CUB_300001_SM_10006detail10radix_sort31DeviceRadixSortSingleTileKernelINS1_5radix10policy_hubIffyE10Policy1000ELNS0_9SortOrderE1EffyNS1_21identity_decomposer_tEEEvPKT1_PSA_PKT2_PSE_T3_iiT4_,"",@"SHT_CUDA_INFO"
	.sectionflags	@""
	.align	4


	//----- nvinfo : EIATTR_CUDA_API_VERSION
	.align		4
        /*0000*/ 	.byte	0x04, 0x37
        /*0002*/ 	.short	(.L_188 - .L_187)
.L_187:
        /*0004*/ 	.word	0x00000082


	//----- nvinfo : EIATTR_KPARAM_INFO
	.align		4
.L_188:
        /*0008*/ 	.byte	0x04, 0x17
        /*000a*/ 	.short	(.L_190 - .L_189)
.L_189:
        /*000c*/ 	.word	0x00000000
        /*0010*/ 	.short	0x0007
        /*0012*/ 	.short	0x0030
        /*0014*/ 	.byte	0x00, 0xf0, 0x05, 0x00


	//----- nvinfo : EIATTR_KPARAM_INFO
	.align		4
.L_190:
        /*0018*/ 	.byte	0x04, 0x17
        /*001a*/ 	.short	(.L_192 - .L_191)
.L_191:
        /*001c*/ 	.word	0x00000000
        /*0020*/ 	.short	0x0006
        /*0022*/ 	.short	0x002c
        /*0024*/ 	.byte	0x00, 0xf0, 0x11, 0x00


	//----- nvinfo : EIATTR_KPARAM_INFO
	.align		4
.L_192:
        /*0028*/ 	.byte	0x04, 0x17
        /*002a*/ 	.short	(.L_194 - .L_193)
.L_193:
        /*002c*/ 	.word	0x00000000
        /*0030*/ 	.short	0x0005
        /*0032*/ 	.short	0x0028
        /*0034*/ 	.byte	0x00, 0xf0, 0x11, 0x00


	//----- nvinfo : EIATTR_KPARAM_INFO
	.align		4
.L_194:
        /*0038*/ 	.byte	0x04, 0x17
        /*003a*/ 	.short	(.L_196 - .L_195)
.L_195:
        /*003c*/ 	.word	0x00000000
        /*0040*/ 	.short	0x0004
        /*0042*/ 	.short	0x0020
        /*0044*/ 	.byte	0x00, 0xf0, 0x21, 0x00


	//----- nvinfo : EIATTR_KPARAM_INFO
	.align		4
.L_196:
        /*0048*/ 	.byte	0x04, 0x17
        /*004a*/ 	.short	(.L_198 - .L_197)
.L_197:
        /*004c*/ 	.word	0x00000000
        /*0050*/ 	.short	0x0003
        /*0052*/ 	.short	0x0018
        /*0054*/ 	.byte	0x00, 0xf5, 0x21, 0x00


	//----- nvinfo : EIATTR_KPARAM_INFO
	.align		4
.L_198:
        /*0058*/ 	.byte	0x04, 0x17
        /*005a*/ 	.short	(.L_200 - .L_199)
.L_199:
        /*005c*/ 	.word	0x00000000
        /*0060*/ 	.short	0x0002
        /*0062*/ 	.short	0x0010
        /*0064*/ 	.byte	0x00, 0xf5, 0x21, 0x00


	//----- nvinfo : EIATTR_KPARAM_INFO
	.align		4
.L_200:
        /*0068*/ 	.byte	0x04, 0x17
        /*006a*/ 	.short	(.L_202 - .L_201)
.L_201:
        /*006c*/ 	.word	0x00000000
        /*0070*/ 	.short	0x0001
        /*0072*/ 	.short	0x0008
        /*0074*/ 	.byte	0x00, 0xf5, 0x21, 0x00


	//----- nvinfo : EIATTR_KPARAM_INFO
	.align		4
.L_202:
        /*0078*/ 	.byte	0x04, 0x17
        /*007a*/ 	.short	(.L_204 - .L_203)
.L_203:
        /*007c*/ 	.word	0x00000000
        /*0080*/ 	.short	0x0000
        /*0082*/ 	.short	0x0000
        /*0084*/ 	.byte	0x00, 0xf5, 0x21, 0x00


	//----- nvinfo : EIATTR_SPARSE_MMA_MASK
	.align		4
.L_204:
        /*0088*/ 	.byte	0x03, 0x50
        /*008a*/ 	.short	0x0000


	//----- nvinfo : EIATTR_MAXREG_COUNT
	.align		4
        /*008c*/ 	.byte	0x03, 0x1b
        /*008e*/ 	.short	0x00ff


	//----- nvinfo : EIATTR_NUM_BARRIERS
	.align		4
        /*0090*/ 	.byte	0x02, 0x4c
        /*0092*/ 	.byte	0x01
	.zero		1


	//----- nvinfo : EIATTR_MERCURY_ISA_VERSION
	.align		4
        /*0094*/ 	.byte	0x03, 0x5f
        /*0096*/ 	.short	0x0101


	//----- nvinfo : EIATTR_COOP_GROUP_MASK_REGIDS
	.align		4
        /*0098*/ 	.byte	0x04, 0x29
        /*009a*/ 	.short	(.L_206 - .L_205)


	//   ....[0]....
.L_205:
        /*009c*/ 	.word	0xffffffff


	//   ....[1]....
        /*00a0*/ 	.word	0xffffffff


	//   ....[2]....
        /*00a4*/ 	.word	0xffffffff


	//   ....[3]....
        /*00a8*/ 	.word	0xffffffff


	//   ....[4]....
        /*00ac*/ 	.word	0xffffffff


	//----- nvinfo : EIATTR_COOP_GROUP_INSTR_OFFSETS
	.align		4
.L_206:
        /*00b0*/ 	.byte	0x04, 0x28
        /*00b2*/ 	.short	(.L_208 - .L_207)


	//   ....[0]....
.L_207:
        /*00b4*/ 	.word	0x00002310


	//   ....[1]....
        /*00b8*/ 	.word	0x00002330


	//   ....[2]....
        /*00bc*/ 	.word	0x00002350


	//   ....[3]....
        /*00c0*/ 	.word	0x00002370


	//   ....[4]....
        /*00c4*/ 	.word	0x00002390


	//----- nvinfo : EIATTR_VRC_CTA_INIT_COUNT
	.align		4
.L_208:
        /*00c8*/ 	.byte	0x02, 0x4a
	.zero		1
	.zero		1


	//----- nvinfo : EIATTR_EXIT_INSTR_OFFSETS
	.align		4
        /*00cc*/ 	.byte	0x04, 0x1c
        /*00ce*/ 	.short	(.L_210 - .L_209)


	//   ....[0]....
.L_209:
        /*00d0*/ 	.word	0x00004460


	//   ....[1]....
        /*00d4*/ 	.word	0x000044e0


	//----- nvinfo : EIATTR_MAX_THREADS
	.align		4
.L_210:
        /*00d8*/ 	.byte	0x04, 0x05
        /*00da*/ 	.short	(.L_212 - .L_211)
.L_211:
        /*00dc*/ 	.word	0x00000100
        /*00e0*/ 	.word	0x00000001
        /*00e4*/ 	.word	0x00000001


	//----- nvinfo : EIATTR_CBANK_PARAM_SIZE
	.align		4
.L_212:
        /*00e8*/ 	.byte	0x03, 0x19
        /*00ea*/ 	.short	0x0031


	//----- nvinfo : EIATTR_PARAM_CBANK
	.align		4
        /*00ec*/ 	.byte	0x04, 0x0a
        /*00ee*/ 	.short	(.L_214 - .L_213)
	.align		4
.L_213:
        /*00f0*/ 	.word	index@(.nv.constant0._ZN3cub18CUB_300001_SM_10006detail10radix_sort31DeviceRadixSortSingleTileKernelINS1_5radix10policy_hubIffyE10Policy1000ELNS0_9SortOrderE1EffyNS1_21identity_decomposer_tEEEvPKT1_PSA_PKT2_PSE_T3_iiT4_)
        /*00f4*/ 	.short	0x0380
        /*00f6*/ 	.short	0x0031


	//----- nvinfo : EIATTR_SW_WAR
	.align		4
.L_214:
        /*00f8*/ 	.byte	0x04, 0x36
        /*00fa*/ 	.short	(.L_216 - .L_215)
.L_215:
        /*00fc*/ 	.word	0x00000008
.L_216:


//--------------------- .nv.info._ZN3cub18CUB_300001_SM_10006detail10radix_sort29DeviceRadixSortOnesweepKernelINS1_5radix10policy_hubIfiyE10Policy1000ELNS0_9SortOrderE1EfiyiiNS1_21identity_decomposer_tEEEvPT5_SB_PT3_PKSC_PT1_PKSG_PT2_PKSK_T4_iiT6_ --------------------------
	.section	.nv.info._ZN3cub18CUB_300001_SM_10006detail10radix_sort29DeviceRadixSortOnesweepKernelINS1_5radix10policy_hubIfiyE10Policy1000ELNS0_9SortOrderE1EfiyiiNS1_21identity_decomposer_tEEEvPT5_SB_PT3_PKSC_PT1_PKSG_PT2_PKSK_T4_iiT6_,"",@"SHT_CUDA_INFO"
	.sectionflags	@""
	.align	4


	//----- nvinfo : EIATTR_CUDA_API_VERSION
	.align		4
        /*0000*/ 	.byte	0x04, 0x37
        /*0002*/ 	.short	(.L_218 - .L_217)
.L_217:
        /*0004*/ 	.word	0x00000082


	//----- nvinfo : EIATTR_KPARAM_INFO
	.align		4
.L_218:
        /*0008*/ 	.byte	0x04, 0x17
        /*000a*/ 	.short	(.L_220 - .L_219)
.L_219:
        /*000c*/ 	.word	0x00000000
        /*0010*/ 	.short	0x000b
        /*0012*/ 	.short	0x004c
        /*0014*/ 	.byte	0x00, 0xf0, 0x05, 0x00


	//----- nvinfo : EIATTR_KPARAM_INFO
	.align		4
.L_220:
        /*0018*/ 	.byte	0x04, 0x17
        /*001a*/ 	.short	(.L_222 - .L_221)
.L_221:
        /*001c*/ 	.word	0x00000000
        /*0020*/ 	.short	0x000a
        /*0022*/ 	.short	0x0048
        /*0024*/ 	.byte	0x00, 0xf0, 0x11, 0x00


	//----- nvinfo : EIATTR_KPARAM_INFO
	.align		4
.L_222:
        /*0028*/ 	.byte	0x04, 0x17
        /*002a*/ 	.short	(.L_224 - .L_223)
.L_223:
        /*002c*/ 	.word	0x00000000
        /*0030*/ 	.short	0x0009
        /*0032*/ 	.short	0x0044
        /*0034*/ 	.byte	0x00, 0xf0, 0x11, 0x00


	//----- nvinfo : EIATTR_KPARAM_INFO
	.align		4
.L_224:
        /*0038*/ 	.byte	0x04, 0x17
        /*003a*/ 	.short	(.L_226 - .L_225)
.L_225:
        /*003c*/ 	.word	0x00000000
        /*0040*/ 	.short	0x0008
        /*0042*/ 	.short	0x0040
        /*0044*/ 	.byte	0x00, 0xf0, 0x11, 0x00


	//----- nvinfo : EIATTR_KPARAM_INFO
	.align		4
.L_226:
        /*0048*/ 	.byte	0x04, 0x17
        /*004a*/ 	.short	(.L_228 - .L_227)
.L_227:
        /*004c*/ 	.word	0x00000000
        /*0050*/ 	.short	0x0007
        /*0052*/ 	.short	0x0038
        /*0054*/ 	.byte	0x00, 0xf5, 0x21, 0x00


	//----- nvinfo : EIATTR_KPARAM_INFO
	.align		4
.L_228:
        /*0058*/ 	.byte	0x04, 0x17
        /*005a*/ 	.short	(.L_230 - .L_229)
.L_229:
        /*005c*/ 	.word	0x00000000
        /*0060*/ 	.short	0x0006
        /*0062*/ 	.short	0x0030
        /*0064*/ 	.byte	0x00, 0xf5, 0x21, 0x00


	//----- nvinfo : EIATTR_KPARAM_INFO
	.align		4
.L_230:
        /*0068*/ 	.byte	0x04, 0x17
        /*006a*/ 	.short	(.L_232 - .L_231)
.L_231:
        /*006c*/ 	.word	0x00000000
        /*0070*/ 	.short	0x0005
        /*0072*/ 	.short	0x0028
        /*0074*/ 	.byte	0x00, 0xf5, 0x21, 0x00


	//----- nvinfo : EIATTR_KPARAM_INFO
	.align		4
.L_232:
        /*0078*/ 	.byte	0x04, 0x17
        /*007a*/ 	.short	(.L_234 - .L_233)
.L_233:
        /*007c*/ 	.word	0x00000000
        /*0080*/ 	.short	0x0004
        /*0082*/ 	.short	0x0020
        /*0084*/ 	.byte	0x00, 0xf5, 0x21, 0x00


	//----- nvinfo : EIATTR_KPARAM_INFO
	.align		4
.L_234:
        /*0088*/ 	.byte	0x04, 0x17
        /*008a*/ 	.short	(.L_236 - .L_235)
.L_235:
        /*008c*/ 	.word	0x00000000
        /*0090*/ 	.short	0x0003
        /*0092*/ 	.short	0x0018
        /*0094*/ 	.byte	0x00, 0xf5, 0x21, 0x00


	//----- nvinfo : EIATTR_KPARAM_INFO
	.align		4
.L_236:
        /*0098*/ 	.byte	0x04, 0x17
        /*009a*/ 	.short	(.L_238 - .L_237)
.L_237:
        /*009c*/ 	.word	0x00000000
        /*00a0*/ 	.short	0x0002
        /*00a2*/ 	.short	0x0010
        /*00a4*/ 	.byte	0x00, 0xf5, 0x21, 0x00


	//----- nvinfo : EIATTR_KPARAM_INFO
	.align		4
.L_238:
        /*00a8*/ 	.byte	0x04, 0x17
        /*00aa*/ 	.short	(.L_240 - .L_239)
.L_239:
        /*00ac*/ 	.word	0x00000000
        /*00b0*/ 	.short	0x0001
        /*00b2*/ 	.short	0x0008
        /*00b4*/ 	.byte	0x00, 0xf5, 0x21, 0x00


	//----- nvinfo : EIATTR_KPARAM_INFO
	.align		4
.L_240:
        /*00b8*/ 	.byte	0x04, 0x17
        /*00ba*/ 	.short	(.L_242 - .L_241)
.L_241:
        /*00bc*/ 	.word	0x00000000
        /*00c0*/ 	.short	0x0000
        /*00c2*/ 	.short	0x0000
        /*00c4*/ 	.byte	0x00, 0xf5, 0x21, 0x00


	//----- nvinfo : EIATTR_SPARSE_MMA_MASK
	.align		4
.L_242:
        /*00c8*/ 	.byte	0x03, 0x50
        /*00ca*/ 	.short	0x0000


	//----- nvinfo : EIATTR_MAXREG_COUNT
	.align		4
        /*00cc*/ 	.byte	0x03, 0x1b
        /*00ce*/ 	.short	0x00a8


	//----- nvinfo : EIATTR_NUM_BARRIERS
	.align		4
        /*00d0*/ 	.byte	0x02, 0x4c
        /*00d2*/ 	.byte	0x01
	.zero		1


	//----- nvinfo : EIATTR_MERCURY_ISA_VERSION
	.align		4
        /*00d4*/ 	.byte	0x03, 0x5f
        /*00d6*/ 	.short	0x0101


	//----- nvinfo : EIATTR_COOP_GROUP_MASK_REGIDS
	.align		4
        /*00d8*/ 	.byte	0x04, 0x29
        /*00da*/ 	.short	(.L_244 - .L_243)


	//   ....[0]....
.L_243:
        /*00dc*/ 	.word	0xffffffff


	//   ....[1]....
        /*00e0*/ 	.word	0x05000004


	//   ....[2]....
        /*00e4*/ 	.word	0xffffffff


	//   ....[3]....
        /*00e8*/ 	.word	0xffffffff


	//   ....[4]....
        /*00ec*/ 	.word	0xffffffff


	//   ....[5]....
        /*00f0*/ 	.word	0xffffffff


	//   ....[6]....
        /*00f4*/ 	.word	0xffffffff


	//   ....[7]....
        /*00f8*/ 	.word	0xffffffff


	//   ....[8]....
        /*00fc*/ 	.word	0xffffffff


	//   ....[9]....
        /*0100*/ 	.word	0xffffffff


	//   ....[10]....
        /*0104*/ 	.word	0xffffffff


	//   ....[11]....
        /*0108*/ 	.word	0xffffffff


	//   ....[12]....
        /*010c*/ 	.word	0xffffffff


	//   ....[13]....
        /*0110*/ 	.word	0xffffffff


	//   ....[14]....
        /*0114*/ 	.word	0xffffffff


	//   ....[15]....
        /*0118*/ 	.word	0xffffffff


	//   ....[16]....
        /*011c*/ 	.word	0xffffffff


	//   ....[17]....
        /*0120*/ 	.word	0xffffffff


	//   ....[18]....
        /*0124*/ 	.word	0xffffffff


	//   ....[19]....
        /*0128*/ 	.word	0xffffffff


	//   ....[20]....
        /*012c*/ 	.word	0xffffffff


	//   ....[21]....
        /*0130*/ 	.word	0xffffffff


	//   ....[22]....
        /*0134*/ 	.word	0xffffffff


	//   ....[23]....
        /*0138*/ 	.word	0xffffffff


	//   ....[24]....
        /*013c*/ 	.word	0xffffffff


	//   ....[25]....
        /*0140*/ 	.word	0xffffffff


	//   ....[26]....
        /*0144*/ 	.word	0xffffffff


	//   ....[27]....
        /*0148*/ 	.word	0xffffffff


	//   ....[28]....
        /*014c*/ 	.word	0xffffffff


	//   ....[29]....
        /*0150*/ 	.word	0xffffffff


	//   ....[30]....
        /*0154*/ 	.word	0xffffffff


	//   ....[31]....
        /*0158*/ 	.word	0xffffffff


	//   ....[32]....
        /*015c*/ 	.word	0xffffffff


	//   ....[33]....
        /*0160*/ 	.word	0xffffffff


	//   ....[34]....
        /*0164*/ 	.word	0xffffffff


	//   ....[35]....
        /*0168*/ 	.word	0xffffffff


	//   ....[36]....
        /*016c*/ 	.word	0xffffffff


	//   ....[37]....
        /*0170*/ 	.word	0xffffffff


	//   ....[38]....
        /*0174*/ 	.word	0xffffffff


	//   ....[39]....
        /*0178*/ 	.word	0xffffffff


	//   ....[40]....
        /*017c*/ 	.word	0xffffffff


	//   ....[41]....
        /*0180*/ 	.word	0xffffffff


	//   ....[42]....
        /*0184*/ 	.word	0xffffffff


	//   ....[43]....
        /*0188*/ 	.word	0xffffffff


	//   ....[44]....
        /*018c*/ 	.word	0xffffffff


	//   ....[45]....
        /*0190*/ 	.word	0xffffffff


	//   ....[46]....
        /*0194*/ 	.word	0xffffffff


	//   ....[47]....
        /*0198*/ 	.word	0xffffffff


	//   ....[48]....
        /*019c*/ 	.word	0xffffffff


	//   ....[49]....
        /*01a0*/ 	.word	0xffffffff


	//   ....[50]....
        /*01a4*/ 	.word	0xffffffff


	//   ....[51]....
        /*01a8*/ 	.word	0xffffffff


	//   ....[52]....
        /*01ac*/ 	.word	0xffffffff


	//   ....[53]....
        /*01b0*/ 	.word	0xffffffff


	//   ....[54]....
        /*01b4*/ 	.word	0xffffffff


	//   ....[55]....
        /*01b8*/ 	.word	0xffffffff


	//   ....[56]....
        /*01bc*/ 	.word	0xffffffff


	//   ....[57]....
        /*01c0*/ 	.word	0xffffffff


	//   ....[58]....
        /*01c4*/ 	.word	0xffffffff


	//   ....[59]....
        /*01c8*/ 	.word	0xffffffff


	//   ....[60]....
        /*01cc*/ 	.word	0xffffffff


	//   ....[61]....
        /*01d0*/ 	.word	0xffffffff


	//   ....[62]....
        /*01d4*/ 	.word	0xffffffff


	//   ....[63]....
        /*01d8*/ 	.word	0xffffffff


	//   ....[64]....
        /*01dc*/ 	.word	0xffffffff


	//   ....[65]....
        /*01e0*/ 	.word	0xffffffff


	//   ....[66]....
        /*01e4*/ 	.word	0xffffffff


	//   ....[67]....
        /*01e8*/ 	.word	0xffffffff


	//   ....[68]....
        /*01ec*/ 	.word	0xffffffff


	//   ....[69]....
        /*01f0*/ 	.word	0xffffffff


	//   ....[70]....
        /*01f4*/ 	.word	0xffffffff


	//   ....[71]....
        /*01f8*/ 	.word	0xffffffff


	//   ....[72]....
        /*01fc*/ 	.word	0xffffffff


	//   ....[73]....
        /*0200*/ 	.word	0xffffffff


	//   ....[74]....
        /*0204*/ 	.word	0xffffffff


	//   ....[75]....
        /*0208*/ 	.word	0xffffffff


	//   ....[76]....
        /*020c*/ 	.word	0xffffffff


	//   ....[77]....
        /*0210*/ 	.word	0xffffffff


	//   ....[78]....
        /*0214*/ 	.word	0xffffffff


	//   ....[79]....
        /*0218*/ 	.word	0xffffffff


	//   ....[80]....
        /*021c*/ 	.word	0xffffffff


	//   ....[81]....
        /*0220*/ 	.word	0xffffffff


	//   ....[82]....
        /*0224*/ 	.word	0xffffffff


	//   ....[83]....
        /*0228*/ 	.word	0xffffffff


	//   ....[84]....
        /*022c*/ 	.word	0xffffffff


	//   ....[85]....
        /*0230*/ 	.word	0xffffffff


	//   ....[86]....
        /*0234*/ 	.word	0xffffffff


	//   ....[87]....
        /*0238*/ 	.word	0xffffffff


	//   ....[88]....
        /*023c*/ 	.word	0xffffffff


	//   ....[89]....
        /*0240*/ 	.word	0xffffffff


	//   ....[90]....
        /*0244*/ 	.word	0xffffffff


	//   ....[91]....
        /*0248*/ 	.word	0xffffffff


	//   ....[92]....
        /*024c*/ 	.word	0xffffffff


	//   ....[93]....
        /*0250*/ 	.word	0xffffffff


	//   ....[94]....
        /*0254*/ 	.word	0xffffffff


	//   ....[95]....
        /*0258*/ 	.word	0xffffffff


	//   ....[96]....
        /*025c*/ 	.word	0xffffffff


	//   ....[97]....
        /*0260*/ 	.word	0xffffffff


	//   ....[98]....
        /*0264*/ 	.word	0xffffffff


	//   ....[99]....
        /*0268*/ 	.word	0xffffffff


	//   ....[100]....
        /*026c*/ 	.word	0xffffffff


	//   ....[101]....
        /*0270*/ 	.word	0xffffffff


	//   ....[102]....
        /*0274*/ 	.word	0xffffffff


	//   ....[103]....
        /*0278*/ 	.word	0xffffffff


	//   ....[104]....
        /*027c*/ 	.word	0xffffffff


	//   ....[105]....
        /*0280*/ 	.word	0xffffffff


	//   ....[106]....
        /*0284*/ 	.word	0xffffffff


	//   ....[107]....
        /*0288*/ 	.word	0xffffffff


	//   ....[108]....
        /*028c*/ 	.word	0xffffffff


	//   ....[109]....
        /*0290*/ 	.word	0xffffffff


	//   ....[110]....
        /*0294*/ 	.word	0xffffffff


	//   ....[111]....
        /*0298*/ 	.word	0xffffffff


	//   ....[112]....
        /*029c*/ 	.word	0xffffffff


	//   ....[113]....
        /*02a0*/ 	.word	0xffffffff


	//   ....[114]....
        /*02a4*/ 	.word	0xffffffff


	//   ....[115]....
        /*02a8*/ 	.word	0xffffffff


	//   ....[116]....
        /*02ac*/ 	.word	0xffffffff


	//   ....[117]....
        /*02b0*/ 	.word	0xffffffff


	//   ....[118]....
        /*02b4*/ 	.word	0xffffffff


	//   ....[119]....
        /*02b8*/ 	.word	0xffffffff


	//   ....[120]....
        /*02bc*/ 	.word	0xffffffff


	//   ....[121]....
        /*02c0*/ 	.word	0xffffffff


	//   ....[122]....
        /*02c4*/ 	.word	0xffffffff


	//   ....[123]....
        /*02c8*/ 	.word	0xffffffff


	//   ....[124]....
        /*02cc*/ 	.word	0xffffffff


	//   ....[125]....
        /*02d0*/ 	.word	0xffffffff


	//   ....[126]....
        /*02d4*/ 	.word	0xffffffff


	//   ....[127]....
        /*02d8*/ 	.word	0xffffffff


	//   ....[128]....
        /*02dc*/ 	.word	0xffffffff


	//   ....[129]....
        /*02e0*/ 	.word	0xffffffff


	//   ....[130]....
        /*02e4*/ 	.word	0xffffffff


	//   ....[131]....
        /*02e8*/ 	.word	0xffffffff


	//   ....[132]....
        /*02ec*/ 	.word	0xffffffff


	//   ....[133]....
        /*02f0*/ 	.word	0xffffffff


	//   ....[134]....
        /*02f4*/ 	.word	0xffffffff


	//   ....[135]....
        /*02f8*/ 	.word	0xffffffff


	//   ....[136]....
        /*02fc*/ 	.word	0xffffffff


	//   ....[137]....
        /*0300*/ 	.word	0xffffffff


	//   ....[138]....
        /*0304*/ 	.word	0xffffffff


	//   ....[139]....
        /*0308*/ 	.word	0xffffffff


	//   ....[140]....
        /*030c*/ 	.word	0xffffffff


	//   ....[141]....
        /*0310*/ 	.word	0xffffffff


	//   ....[142]....
        /*0314*/ 	.word	0xffffffff


	//   ....[143]....
        /*0318*/ 	.word	0xffffffff


	//   ....[144]....
        /*031c*/ 	.word	0xffffffff


	//   ....[145]....
        /*0320*/ 	.word	0xffffffff


	//   ....[146]....
        /*0324*/ 	.word	0xffffffff


	//   ....[147]....
        /*0328*/ 	.word	0xffffffff


	//   ....[148]....
        /*032c*/ 	.word	0xffffffff


	//   ....[149]....
        /*0330*/ 	.word	0xffffffff


	//   ....[150]....
        /*0334*/ 	.word	0xffffffff


	//   ....[151]....
        /*0338*/ 	.word	0xffffffff


	//   ....[152]....
        /*033c*/ 	.word	0xffffffff


	//   ....[153]....
        /*0340*/ 	.word	0xffffffff


	//   ....[154]....
        /*0344*/ 	.word	0xffffffff


	//   ....[155]....
        /*0348*/ 	.word	0xffffffff


	//   ....[156]....
        /*034c*/ 	.word	0xffffffff


	//   ....[157]....
        /*0350*/ 	.word	0xffffffff


	//   ....[158]....
        /*0354*/ 	.word	0xffffffff


	//   ....[159]....
        /*0358*/ 	.word	0xffffffff


	//   ....[160]....
        /*035c*/ 	.word	0x05000004


	//   ....[161]....
        /*0360*/ 	.word	0xffffffff


	//   ....[162]....
        /*0364*/ 	.word	0xffffffff


	//   ....[163]....
        /*0368*/ 	.word	0xffffffff


	//   ....[164]....
        /*036c*/ 	.word	0xffffffff


	//   ....[165]....
        /*0370*/ 	.word	0xffffffff


	//   ....[166]....
        /*0374*/ 	.word	0xffffffff


	//   ....[167]....
        /*0378*/ 	.word	0xffffffff


	//   ....[168]....
        /*037c*/ 	.word	0xffffffff


	//   ....[169]....
        /*0380*/ 	.word	0xffffffff


	//   ....[170]....
        /*0384*/ 	.word	0xffffffff


	//   ....[171]....
        /*0388*/ 	.word	0xffffffff


	//   ....[172]....
        /*038c*/ 	.word	0xffffffff


	//   ....[173]....
        /*0390*/ 	.word	0xffffffff


	//   ....[174]....
        /*0394*/ 	.word	0xffffffff


	//   ....[175]....
        /*0398*/ 	.word	0xffffffff


	//   ....[176]....
        /*039c*/ 	.word	0xffffffff


	//   ....[177]....
        /*03a0*/ 	.word	0xffffffff


	//   ....[178]....
        /*03a4*/ 	.word	0xffffffff


	//   ....[179]....
        /*03a8*/ 	.word	0xffffffff


	//   ....[180]....
        /*03ac*/ 	.word	0xffffffff


	//   ....[181]....
        /*03b0*/ 	.word	0xffffffff


	//   ....[182]....
        /*03b4*/ 	.word	0xffffffff


	//   ....[183]....
        /*03b8*/ 	.word	0xffffffff


	//   ....[184]....
        /*03bc*/ 	.word	0xffffffff


	//   ....[185]....
        /*03c0*/ 	.word	0xffffffff


	//   ....[186]....
        /*03c4*/ 	.word	0xffffffff


	//   ....[187]....
        /*03c8*/ 	.word	0xffffffff


	//   ....[188]....
        /*03cc*/ 	.word	0xffffffff


	//   ....[189]....
        /*03d0*/ 	.word	0xffffffff


	//   ....[190]....
        /*03d4*/ 	.word	0xffffffff


	//   ....[191]....
        /*03d8*/ 	.word	0xffffffff


	//   ....[192]....
        /*03dc*/ 	.word	0xffffffff


	//   ....[193]....
        /*03e0*/ 	.word	0xffffffff


	//   ....[194]....
        /*03e4*/ 	.word	0xffffffff


	//   ....[195]....
        /*03e8*/ 	.word	0xffffffff


	//   ....[196]....
        /*03ec*/ 	.word	0xffffffff


	//   ....[197]....
        /*03f0*/ 	.word	0xffffffff


	//   ....[198]....
        /*03f4*/ 	.word	0xffffffff


	//   ....[199]....
        /*03f8*/ 	.word	0xffffffff


	//   ....[200]....
        /*03fc*/ 	.word	0xffffffff


	//   ....[201]....
        /*0400*/ 	.word	0xffffffff


	//   ....[202]....
        /*0404*/ 	.word	0xffffffff


	//   ....[203]....
        /*0408*/ 	.word	0xffffffff


	//   ....[204]....
        /*040c*/ 	.word	0xffffffff


	//   ....[205]....
        /*0410*/ 	.word	0xffffffff


	//   ....[206]....
        /*0414*/ 	.word	0xffffffff


	//   ....[207]....
        /*0418*/ 	.word	0xffffffff


	//   ....[208]....
        /*041c*/ 	.word	0xffffffff


	//   ....[209]....
        /*0420*/ 	.word	0xffffffff


	//   ....[210]....
        /*0424*/ 	.word	0xffffffff


	//   ....[211]....
        /*0428*/ 	.word	0xffffffff


	//   ....[212]....
        /*042c*/ 	.word	0xffffffff


	//   ....[213]....
        /*0430*/ 	.word	0xffffffff


	//   ....[214]....
        /*0434*/ 	.word	0xffffffff


	//   ....[215]....
        /*0438*/ 	.word	0xffffffff


	//   ....[216]....
        /*043c*/ 	.word	0xffffffff


	//   ....[217]....
        /*0440*/ 	.word	0xffffffff


	//   ....[218]....
        /*0444*/ 	.word	0xffffffff


	//   ....[219]....
        /*0448*/ 	.word	0xffffffff


	//   ....[220]....
        /*044c*/ 	.word	0xffffffff


	//   ....[221]....
        /*0450*/ 	.word	0xffffffff


	//   ....[222]....
        /*0454*/ 	.word	0xffffffff


	//   ....[223]....
        /*0458*/ 	.word	0xffffffff


	//   ....[224]....
        /*045c*/ 	.word	0xffffffff


	//   ....[225]....
        /*0460*/ 	.word	0xffffffff


	//   ....[226]....
        /*0464*/ 	.word	0xffffffff


	//   ....[227]....
        /*0468*/ 	.word	0xffffffff


	//   ....[228]....
        /*046c*/ 	.word	0xffffffff


	//   ....[229]....
        /*0470*/ 	.word	0x0500002e


	//   ....[230]....
        /*0474*/ 	.word	0x0500002e


	//   ....[231]....
        /*0478*/ 	.word	0x0500002e


	//   ....[232]....
        /*047c*/ 	.word	0x0500002e


	//   ....[233]....
        /*0480*/ 	.word	0x0500002e


	//----- nvinfo : EIATTR_COOP_GROUP_INSTR_OFFSETS
	.align		4
.L_244:
        /*0484*/ 	.byte	0x04, 0x28
        /*0486*/ 	.short	(.L_246 - .L_245)


	//   ....[0]....
.L_245:
        /*0488*/ 	.word	0x00000e70


	//   ....[1]....
        /*048c*/ 	.word	0x00001cd0


	//   ....[2]....
        /*0490*/ 	.word	0x00002f10


	//   ....[3]....
        /*0494*/ 	.word	0x00002f30


	//   ....[4]....
        /*0498*/ 	.word	0x00002f50


	//   ....[5]....
        /*049c*/ 	.word	0x00002f70


	//   ....[6]....
        /*04a0*/ 	.word	0x00002f90


	//   ....[7]....
        /*04a4*/ 	.word	0x00003470


	//   ....[8]....
        /*04a8*/ 	.word	0x00003480


	//   ....[9]....
        /*04ac*/ 	.word	0x000034a0


	//   ....[10]....
        /*04b0*/ 	.word	0x000034c0


	//   ....[11]....
        /*04b4*/ 	.word	0x00003510


	//   ....[12]....
        /*04b8*/ 	.word	0x00003540


	//   ....[13]....
        /*04bc*/ 	.word	0x00003580


	//   ....[14]....
        /*04c0*/ 	.word	0x000035a0


	//   ....[15]....
        /*04c4*/ 	.word	0x000036c0


	//   ....[16]....
        /*04c8*/ 	.word	0x000036f0


	//   ....[17]....
        /*04cc*/ 	.word	0x00003700


	//   ....[18]....
        /*04d0*/ 	.word	0x00003720


	//   ....[19]....
        /*04d4*/ 	.word	0x00003760


	//   ....[20]....
        /*04d8*/ 	.word	0x00003790


	//   ....[21]....
        /*04dc*/ 	.word	0x000037d0


	//   ....[22]....
        /*04e0*/ 	.word	0x000037f0


	//   ....[23]....
        /*04e4*/ 	.word	0x00003810


	//   ....[24]....
        /*04e8*/ 	.word	0x00003940


	//   ....[25]....
        /*04ec*/ 	.word	0x00003970


	//   ....[26]....
        /*04f0*/ 	.word	0x00003980


	//   ....[27]....
        /*04f4*/ 	.word	0x000039a0


	//   ....[28]....
        /*04f8*/ 	.word	0x000039e0


	//   ....[29]....
        /*04fc*/ 	.word	0x00003a10


	//   ....[30]....
        /*0500*/ 	.word	0x00003a50


	//   ....[31]....
        /*0504*/ 	.word	0x00003a70


	//   ....[32]....
        /*0508*/ 	.word	0x00003a90


	//   ....[33]....
        /*050c*/ 	.word	0x00003bc0


	//   ....[34]....
        /*0510*/ 	.word	0x00003bf0


	//   ....[35]....
        /*0514*/ 	.word	0x00003c00


	//   ....[36]....
        /*0518*/ 	.word	0x00003c20


	//   ....[37]....
        /*051c*/ 	.word	0x00003c60


	//   ....[38]....
        /*0520*/ 	.word	0x00003c90


	//   ....[39]....
        /*0524*/ 	.word	0x00003cd0


	//   ....[40]....
        /*0528*/ 	.word	0x00003cf0


	//   ....[41]....
        /*052c*/ 	.word	0x00003d10


	//   ....[42]....
        /*0530*/ 	.word	0x00003e40


	//   ....[43]....
        /*0534*/ 	.word	0x00003e70


	//   ....[44]....
        /*0538*/ 	.word	0x00003e80


	//   ....[45]....
        /*053c*/ 	.word	0x00003ea0


	//   ....[46]....
        /*0540*/ 	.word	0x00003ee0


	//   ....[47]....
        /*0544*/ 	.word	0x00003f10


	//   ....[48]....
        /*0548*/ 	.word	0x00003f50


	//   ....[49]....
        /*054c*/ 	.word	0x00003f70


	//   ....[50]....
        /*0550*/ 	.word	0x00003f90


	//   ....[51]....
        /*0554*/ 	.word	0x000040c0


	//   ....[52]....
        /*0558*/ 	.word	0x000040f0


	//   ....[53]....
        /*055c*/ 	.word	0x00004100


	//   ....[54]....
        /*0560*/ 	.word	0x00004120


	//   ....[55]....
        /*0564*/ 	.word	0x00004160


	//   ....[56]....
        /*0568*/ 	.word	0x00004190


	//   ....[57]....
        /*056c*/ 	.word	0x000041d0


	//   ....[58]....
        /*0570*/ 	.word	0x000041f0


	//   ....[59]....
        /*0574*/ 	.word	0x00004210


	//   ....[60]....
        /*0578*/ 	.word	0x00004340


	//   ....[61]....
        /*057c*/ 	.word	0x00004370


	//   ....[62]....
        /*0580*/ 	.word	0x00004380


	//   ....[63]....
        /*0584*/ 	.word	0x000043a0


	//   ....[64]....
        /*0588*/ 	.word	0x000043e0


	//   ....[65]....
        /*058c*/ 	.word	0x00004410


	//   ....[66]....
        /*0590*/ 	.word	0x00004450


	//   ....[67]....
        /*0594*/ 	.word	0x00004470


	//   ....[68]....
        /*0598*/ 	.word	0x00004490


	//   ....[69]....
        /*059c*/ 	.word	0x000045c0


	//   ....[70]....
        /*05a0*/ 	.word	0x000045f0


	//   ....[71]....
        /*05a4*/ 	.word	0x00004600


	//   ....[72]....
        /*05a8*/ 	.word	0x00004620


	//   ....[73]....
        /*05ac*/ 	.word	0x00004660


	//   ....[74]....
        /*05b0*/ 	.word	0x00004690


	//   ....[75]....
        /*05b4*/ 	.word	0x000046d0


	//   ....[76]....
        /*05b8*/ 	.word	0x000046f0


	//   ....[77]....
        /*05bc*/ 	.word	0x00004710


	//   ....[78]....
        /*05c0*/ 	.word	0x00004840


	//   ....[79]....
        /*05c4*/ 	.word	0x00004870


	//   ....[80]....
        /*05c8*/ 	.word	0x00004880


	//   ....[81]....
        /*05cc*/ 	.word	0x000048a0


	//   ....[82]....
        /*05d0*/ 	.word	0x000048e0


	//   ....[83]....
        /*05d4*/ 	.word	0x00004910


	//   ....[84]....
        /*05d8*/ 	.word	0x00004950


	//   ....[85]....
        /*05dc*/ 	.word	0x00004970


	//   ....[86]....
        /*05e0*/ 	.word	0x00004990


	//   ....[87]....
        /*05e4*/ 	.word	0x00004ac0


	//   ....[88]....
        /*05e8*/ 	.word	0x00004af0


	//   ....[89]....
        /*05ec*/ 	.word	0x00004b00


	//   ....[90]....
        /*05f0*/ 	.word	0x00004b20


	//   ....[91]....
        /*05f4*/ 	.word	0x00004b60


	//   ....[92]....
        /*05f8*/ 	.word	0x00004b90


	//   ....[93]....
        /*05fc*/ 	.word	0x00004bd0


	//   ....[94]....
        /*0600*/ 	.word	0x00004bf0


	//   ....[95]....
        /*0604*/ 	.word	0x00004c10


	//   ....[96]....
        /*0608*/ 	.word	0x00004d40


	//   ....[97]....
        /*060c*/ 	.word	0x00004d70


	//   ....[98]....
        /*0610*/ 	.word	0x00004d80


	//   ....[99]....
        /*0614*/ 	.word	0x00004da0


	//   ....[100]....
        /*0618*/ 	.word	0x00004de0


	//   ....[101]....
        /*061c*/ 	.word	0x00004e10


	//   ....[102]....
        /*0620*/ 	.word	0x00004e50


	//   ....[103]....
        /*0624*/ 	.word	0x00004e70


	//   ....[104]....
        /*0628*/ 	.word	0x00004e90


	//   ....[105]....
        /*062c*/ 	.word	0x00004fc0


	//   ....[106]....
        /*0630*/ 	.word	0x00004ff0


	//   ....[107]....
        /*0634*/ 	.word	0x00005000


	//   ....[108]....
        /*0638*/ 	.word	0x00005020


	//   ....[109]....
        /*063c*/ 	.word	0x00005060


	//   ....[110]....
        /*0640*/ 	.word	0x00005090


	//   ....[111]....
        /*0644*/ 	.word	0x000050d0


	//   ....[112]....
        /*0648*/ 	.word	0x000050f0


	//   ....[113]....
        /*064c*/ 	.word	0x00005110


	//   ....[114]....
        /*0650*/ 	.word	0x00005240


	//   ....[115]....
        /*0654*/ 	.word	0x00005270


	//   ....[116]....
        /*0658*/ 	.word	0x00005280


	//   ....[117]....
        /*065c*/ 	.word	0x000052a0


	//   ....[118]....
        /*0660*/ 	.word	0x000052e0


	//   ....[119]....
        /*0664*/ 	.word	0x00005310


	//   ....[120]....
        /*0668*/ 	.word	0x00005350


	//   ....[121]....
        /*066c*/ 	.word	0x00005370


	//   ....[122]....
        /*0670*/ 	.word	0x00005390


	//   ....[123]....
        /*0674*/ 	.word	0x000054c0


	//   ....[124]....
        /*0678*/ 	.word	0x000054f0


	//   ....[125]....
        /*067c*/ 	.word	0x00005500


	//   ....[126]....
        /*0680*/ 	.word	0x00005520


	//   ....[127]....
        /*0684*/ 	.word	0x00005560


	//   ....[128]....
        /*0688*/ 	.word	0x00005590


	//   ....[129]....
        /*068c*/ 	.word	0x000055d0


	//   ....[130]....
        /*0690*/ 	.word	0x000055f0


	//   ....[131]....
        /*0694*/ 	.word	0x00005610


	//   ....[132]....
        /*0698*/ 	.word	0x00005740


	//   ....[133]....
        /*069c*/ 	.word	0x00005770


	//   ....[134]....
        /*06a0*/ 	.word	0x00005780


	//   ....[135]....
        /*06a4*/ 	.word	0x000057b0


	//   ....[136]....
        /*06a8*/ 	.word	0x000057e0


	//   ....[137]....
        /*06ac*/ 	.word	0x00005830


	//   ....[138]....
        /*06b0*/ 	.word	0x00005840


	//   ....[139]....
        /*06b4*/ 	.word	0x00005880


	//   ....[140]....
        /*06b8*/ 	.word	0x000058b0


	//   ....[141]....
        /*06bc*/ 	.word	0x000059c0


	//   ....[142]....
        /*06c0*/ 	.word	0x000059f0


	//   ....[143]....
        /*06c4*/ 	.word	0x00005a00


	//   ....[144]....
        /*06c8*/ 	.word	0x00005a50


	//   ....[145]....
        /*06cc*/ 	.word	0x00005a80


	//   ....[146]....
        /*06d0*/ 	.word	0x00005ab0


	//   ....[147]....
        /*06d4*/ 	.word	0x00005ae0


	//   ....[148]....
        /*06d8*/ 	.word	0x00005b10


	//   ....[149]....
        /*06dc*/ 	.word	0x00005b40


	//   ....[150]....
        /*06e0*/ 	.word	0x00005c40


	//   ....[151]....
        /*06e4*/ 	.word	0x00005c60


	//   ....[152]....
        /*06e8*/ 	.word	0x00005c70


	//   ....[153]....
        /*06ec*/ 	.word	0x00005cc0


	//   ....[154]....
        /*06f0*/ 	.word	0x00005cf0


	//   ....[155]....
        /*06f4*/ 	.word	0x00005d20


	//   ....[156]....
        /*06f8*/ 	.word	0x00005d50


	//   ....[157]....
        /*06fc*/ 	.word	0x00005d80


	//   ....[158]....
        /*0700*/ 	.word	0x00005db0


	//   ....[159]....
        /*0704*/ 	.word	0x00005ee0


	//   ....[160]....
        /*0708*/ 	.word	0x000063f0


	//   ....[161]....
        /*070c*/ 	.word	0x00006760


	//   ....[162]....
        /*0710*/ 	.word	0x00006860


	//   ....[163]....
        /*0714*/ 	.word	0x00006960


	//   ....[164]....
        /*0718*/ 	.word	0x00006a60


	//   ....[165]....
        /*071c*/ 	.word	0x00006b60


	//   ....[166]....
        /*0720*/ 	.word	0x00006c60


	//   ....[167]....
        /*0724*/ 	.word	0x00006d60


	//   ....[168]....
        /*0728*/ 	.word	0x00006e60


	//   ....[169]....
        /*072c*/ 	.word	0x00006f60


	//   ....[170]....
        /*0730*/ 	.word	0x00007060


	//   ....[171]....
        /*0734*/ 	.word	0x00007160


	//   ....[172]....
        /*0738*/ 	.word	0x00007260


	//   ....[173]....
        /*073c*/ 	.word	0x00007360


	//   ....[174]....
        /*0740*/ 	.word	0x00007460


	//   ....[175]....
        /*0744*/ 	.word	0x00007560


	//   ....[176]....
        /*0748*/ 	.word	0x00007660


	//   ....[177]....
        /*074c*/ 	.word	0x00007760


	//   ....[178]....
        /*0750*/ 	.word	0x00007970


	//   ....[179]....
        /*0754*/ 	.word	0x00007ae0


	//   ....[180]....
        /*0758*/ 	.word	0x00007c50


	//   ....[181]....
        /*075c*/ 	.word	0x00007dc0


	//   ....[182]....
        /*0760*/ 	.word	0x00007f30


	//   ....[183]....
        /*0764*/ 	.word	0x000080a0


	//   ....[184]....
        /*0768*/ 	.word	0x00008210


	//   ....[185]....
        /*076c*/ 	.word	0x00008380


	//   ....[186]....
        /*0770*/ 	.word	0x000084f0


	//   ....[187]....
        /*0774*/ 	.word	0x00008660


	//   ....[188]....
        /*0778*/ 	.word	0x000087d0


	//   ....[189]....
        /*077c*/ 	.word	0x00008940


	//   ....[190]....
        /*0780*/ 	.word	0x00008aa0


	//   ....[191]....
        /*0784*/ 	.word	0x00008bf0


	//   ....[192]....
        /*0788*/ 	.word	0x00008d40


	//   ....[193]....
        /*078c*/ 	.word	0x00008e90


	//   ....[194]....
        /*0790*/ 	.word	0x00008fe0


	//   ....[195]....
        /*0794*/ 	.word	0x00009ec0


	//   ....[196]....
        /*0798*/ 	.word	0x00009f50


	//   ....[197]....
        /*079c*/ 	.word	0x00009fd0


	//   ....[198]....
        /*07a0*/ 	.word	0x0000a060


	//   ....[199]....
        /*07a4*/ 	.word	0x0000a0e0


	//   ....[200]....
        /*07a8*/ 	.word	0x0000a170


	//   ....[201]....
        /*07ac*/ 	.word	0x0000a1f0


	//   ....[202]....
        /*07b0*/ 	.word	0x0000a280


	//   ....[203]....
        /*07b4*/ 	.word	0x0000a300


	//   ....[204]....
        /*07b8*/ 	.word	0x0000a390


	//   ....[205]....
        /*07bc*/ 	.word	0x0000a410


	//   ....[206]....
        /*07c0*/ 	.word	0x0000a4a0


	//   ....[207]....
        /*07c4*/ 	.word	0x0000a520


	//   ....[208]....
        /*07c8*/ 	.word	0x0000a5a0


	//   ....[209]....
        /*07cc*/ 	.word	0x0000a620


	//   ....[210]....
        /*07d0*/ 	.word	0x0000a6b0


	//   ....[211]....
        /*07d4*/ 	.word	0x0000a730


	//   ....[212]....
        /*07d8*/ 	.word	0x0000a900


	//   ....[213]....
        /*07dc*/ 	.word	0x0000a9b0


	//   ....[214]....
        /*07e0*/ 	.word	0x0000aa60


	//   ....[215]....
        /*07e4*/ 	.word	0x0000ab10


	//   ....[216]....
        /*07e8*/ 	.word	0x0000abc0


	//   ....[217]....
        /*07ec*/ 	.word	0x0000ac70


	//   ....[218]....
        /*07f0*/ 	.word	0x0000ad20


	//   ....[219]....
        /*07f4*/ 	.word	0x0000add0


	//   ....[220]....
        /*07f8*/ 	.word	0x0000ae80


	//   ....[221]....
        /*07fc*/ 	.word	0x0000af30


	//   ....[222]....
        /*0800*/ 	.word	0x0000afe0


	//   ....[223]....
        /*0804*/ 	.word	0x0000b090


	//   ....[224]....
        /*0808*/ 	.word	0x0000b140


	//   ....[225]....
        /*080c*/ 	.word	0x0000b1f0


	//   ....[226]....
        /*0810*/ 	.word	0x0000b2a0


	//   ....[227]....
        /*0814*/ 	.word	0x0000b360


	//   ....[228]....
        /*0818*/ 	.word	0x0000b400


	//   ....[229]....
        /*081c*/ 	.word	0x0000b470


	//   ....[230]....
        /*0820*/ 	.word	0x0000b4e0


	//   ....[231]....
        /*0824*/ 	.word	0x0000b550


	//   ....[232]....
        /*0828*/ 	.word	0x0000b5c0


	//   ....[233]....
        /*082c*/ 	.word	0x0000b630


	//----- nvinfo : EIATTR_VRC_CTA_INIT_COUNT
	.align		4
.L_246:
        /*0830*/ 	.byte	0x02, 0x4a
	.zero		1
	.zero		1


	//----- nvinfo : EIATTR_EXIT_INSTR_OFFSETS
	.align		4
        /*0834*/ 	.byte	0x04, 0x1c
        /*0836*/ 	.short	(.L_248 - .L_247)


	//   ....[0]....
.L_247:
        /*0838*/ 	.word	0x000029b0


	//   ....[1]....
        /*083c*/ 	.word	0x00002d10


	//   ....[2]....
        /*0840*/ 	.word	0x00002d30


	//   ....[3]....
        /*0844*/ 	.word	0x0000a740


	//   ....[4]....
        /*0848*/ 	.word	0x0000b410


	//----- nvinfo : EIATTR_MAX_THREADS
	.align		4
.L_248:
        /*084c*/ 	.byte	0x04, 0x05
        /*084e*/ 	.short	(.L_250 - .L_249)
.L_249:
        /*0850*/ 	.word	0x00000180
        /*0854*/ 	.word	0x00000001
        /*0858*/ 	.word	0x00000001


	//----- nvinfo : EIATTR_CRS_STACK_SIZE
	.align		4
.L_250:
        /*085c*/ 	.byte	0x04, 0x1e
        /*085e*/ 	.short	(.L_252 - .L_251)
.L_251:
        /*0860*/ 	.word	0x00000000


	//----- nvinfo : EIATTR_CBANK_PARAM_SIZE
	.align		4
.L_252:
        /*0864*/ 	.byte	0x03, 0x19
        /*0866*/ 	.short	0x004d


	//----- nvinfo : EIATTR_PARAM_CBANK
	.align		4
        /*0868*/ 	.byte	0x04, 0x0a
        /*086a*/ 	.short	(.L_254 - .L_253)
	.align		4
.L_253:
        /*086c*/ 	.word	index@(.nv.constant0._ZN3cub18CUB_300001_SM_10006detail10radix_sort29DeviceRadixSortOnesweepKernelINS1_5radix10policy_hubIfiyE10Policy1000ELNS0_9SortOrderE1EfiyiiNS1_21identity_decomposer_tEEEvPT5_SB_PT3_PKSC_PT1_PKSG_PT2_PKSK_T4_iiT6_)
        /*0870*/ 	.short	0x0380
        /*0872*/ 	.short	0x004d


	//----- nvinfo : EIATTR_SW_WAR
	.align		4
.L_254:
        /*0874*/ 	.byte	0x04, 0x36
        /*0876*/ 	.short	(.L_256 - .L_255)
.L_255:
        /*0878*/ 	.word	0x00000008
.L_256:


//--------------------- .nv.info._ZN3cub18CUB_300001_SM_10006detail10radix_sort33DeviceRadixSortExclusiveSumKernelINS1_5radix10policy_hubIfiyE10Policy1000EyEEvPT0_ --------------------------
	.section	.nv.info._ZN3cub18CUB_300001_SM_10006detail10radix_sort33DeviceRadixSortExclusiveSumKernelINS1_5radix10policy_hubIfiyE10Policy1000EyEEvPT0_,"",@"SHT_CUDA_INFO"
	.sectionflags	@""
	.align	4


	//----- nvinfo : EIATTR_CUDA_API_VERSION
	.align		4
        /*0000*/ 	.byte	0x04, 0x37
        /*0002*/ 	.short	(.L_258 - .L_257)
.L_257:
        /*0004*/ 	.word	0x00000082


	//----- nvinfo : EIATTR_KPARAM_INFO
	.align		4
.L_258:
        /*0008*/ 	.byte	0x04, 0x17
        /*000a*/ 	.short	(.L_260 - .L_259)
.L_259:
        /*000c*/ 	.word	0x00000000
        /*0010*/ 	.short	0x0000
        /*0012*/ 	.short	0x0000
        /*0014*/ 	.byte	0x00, 0xf5, 0x21, 0x00


	//----- nvinfo : EIATTR_SPARSE_MMA_MASK
	.align		4
.L_260:
        /*0018*/ 	.byte	0x03, 0x50
        /*001a*/ 	.short	0x0000


	//----- nvinfo : EIATTR_MAXREG_COUNT
	.align		4
        /*001c*/ 	.byte	0x03, 0x1b
        /*001e*/ 	.short	0x00ff


	//----- nvinfo : EIATTR_NUM_BARRIERS
	.align		4
        /*0020*/ 	.byte	0x02, 0x4c
        /*0022*/ 	.byte	0x01
	.zero		1


	//----- nvinfo : EIATTR_MERCURY_ISA_VERSION
	.align		4
        /*0024*/ 	.byte	0x03, 0x5f
        /*0026*/ 	.short	0x0101


	//----- nvinfo : EIATTR_COOP_GROUP_MASK_REGIDS
	.align		4
        /*0028*/ 	.byte	0x04, 0x29
        /*002a*/ 	.short	(.L_262 - .L_261)


	//   ....[0]....
.L_261:
        /*002c*/ 	.word	0xffffffff


	//   ....[1]....
        /*0030*/ 	.word	0xffffffff


	//   ....[2]....
        /*0034*/ 	.word	0xffffffff


	//   ....[3]....
        /*0038*/ 	.word	0xffffffff


	//   ....[4]....
        /*003c*/ 	.word	0xffffffff


	//   ....[5]....
        /*0040*/ 	.word	0xffffffff


	//   ....[6]....
        /*0044*/ 	.word	0xffffffff


	//   ....[7]....
        /*0048*/ 	.word	0xffffffff


	//   ....[8]....
        /*004c*/ 	.word	0xffffffff


	//   ....[9]....
        /*0050*/ 	.word	0xffffffff


	//   ....[10]....
        /*0054*/ 	.word	0x05000015


	//   ....[11]....
        /*0058*/ 	.word	0x05000015


	//   ....[12]....
        /*005c*/ 	.word	0x05000015


	//   ....[13]....
        /*0060*/ 	.word	0x05000015


	//   ....[14]....
        /*0064*/ 	.word	0x05000015


	//   ....[15]....
        /*0068*/ 	.word	0x05000015


	//   ....[16]....
        /*006c*/ 	.word	0x05000015


	//   ....[17]....
        /*0070*/ 	.word	0x05000015


	//   ....[18]....
        /*0074*/ 	.word	0x05000015


	//   ....[19]....
        /*0078*/ 	.word	0x05000015


	//----- nvinfo : EIATTR_COOP_GROUP_INSTR_OFFSETS
	.align		4
.L_262:
        /*007c*/ 	.byte	0x04, 0x28
        /*007e*/ 	.short	(.L_264 - .L_263)


	//   ....[0]....
.L_263:
        /*0080*/ 	.word	0x00000250


	//   ....[1]....
        /*0084*/ 	.word	0x00000260


	//   ....[2]....
        /*0088*/ 	.word	0x000002a0


	//   ....[3]....
        /*008c*/ 	.word	0x000002c0


	//   ....[4]....
        /*0090*/ 	.word	0x00000310


	//   ....[5]....
        /*0094*/ 	.word	0x00000320


	//   ....[6]....
        /*0098*/ 	.word	0x00000360


	//   ....[7]....
        /*009c*/ 	.word	0x00000380


	//   ....[8]....
        /*00a0*/ 	.word	0x000003d0


	//   ....[9]....
        /*00a4*/ 	.word	0x000003e0


	//   ....[10]....
        /*00a8*/ 	.word	0x00000660


	//   ....[11]....
        /*00ac*/ 	.word	0x000006b0


	//   ....[12]....
        /*00b0*/ 	.word	0x00000740


	//   ....[13]....
        /*00b4*/ 	.word	0x00000790


	//   ....[14]....
        /*00b8*/ 	.word	0x00000820


	//   ....[15]....
        /*00bc*/ 	.word	0x00000870


	//   ....[16]....
        /*00c0*/ 	.word	0x00000900


	//   ....[17]....
        /*00c4*/ 	.word	0x00000950


	//   ....[18]....
        /*00c8*/ 	.word	0x000009e0


	//   ....[19]....
        /*00cc*/ 	.word	0x00000a30


	//----- nvinfo : EIATTR_VRC_CTA_INIT_COUNT
	.align		4
.L_264:
        /*00d0*/ 	.byte	0x02, 0x4a
	.zero		1
	.zero		1


	//----- nvinfo : EIATTR_EXIT_INSTR_OFFSETS
	.align		4
        /*00d4*/ 	.byte	0x04, 0x1c
        /*00d6*/ 	.short	(.L_266 - .L_265)


	//   ....[0]....
.L_265:
        /*00d8*/ 	.word	0x000005d0


	//   ....[1]....
        /*00dc*/ 	.word	0x00000600


	//----- nvinfo : EIATTR_CRS_STACK_SIZE
	.align		4
.L_266:
        /*00e0*/ 	.byte	0x04, 0x1e
        /*00e2*/ 	.short	(.L_268 - .L_267)
.L_267:
        /*00e4*/ 	.word	0x00000000


	//----- nvinfo : EIATTR_CBANK_PARAM_SIZE
	.align		4
.L_268:
        /*00e8*/ 	.byte	0x03, 0x19
        /*00ea*/ 	.short	0x0008


	//----- nvinfo : EIATTR_PARAM_CBANK
	.align		4
        /*00ec*/ 	.byte	0x04, 0x0a
        /*00ee*/ 	.short	(.L_270 - .L_269)
	.align		4
.L_269:
        /*00f0*/ 	.word	index@(.nv.constant0._ZN3cub18CUB_300001_SM_10006detail10radix_sort33DeviceRadixSortExclusiveSumKernelINS1_5radix10policy_hubIfiyE10Policy1000EyEEvPT0_)
        /*00f4*/ 	.short	0x0380
        /*00f6*/ 	.short	0x0008


	//----- nvinfo : EIATTR_SW_WAR
	.align		4
.L_270:
        /*00f8*/ 	.byte	0x04, 0x36
        /*00fa*/ 	.short	(.L_272 - .L_271)
.L_271:
        /*00fc*/ 	.word	0x00000008
.L_272:


//--------------------- .nv.info._ZN3cub18CUB_300001_SM_10006detail10radix_sort30DeviceRadixSortHistogramKernelINS1_5radix10policy_hubIfiyE10Policy1000ELNS0_9SortOrderE1EfyNS1_21identity_decomposer_tEEEvPT2_PKT1_SA_iiT3_ --------------------------
	.section	.nv.info._ZN3cub18CUB_300001_SM_10006detail10radix_sort30DeviceRadixSortHistogramKernelINS1_5radix10policy_hubIfiyE10Policy1000ELNS0_9SortOrderE1EfyNS1_21identity_decomposer_tEEEvPT2_PKT1_SA_iiT3_,"",@"SHT_CUDA_INFO"
	.sectionflags	@""
	.align	4


	//----- nvinfo : EIATTR_CUDA_API_VERSION
	.align		4
        /*0000*/ 	.byte	0x04, 0x37
        /*0002*/ 	.short	(.L_274 - .L_273)
.L_273:
        /*0004*/ 	.word	0x00000082


	//----- nvinfo : EIATTR_KPARAM_INFO
	.align		4
.L_274:
        /*0008*/ 	.byte	0x04, 0x17
        /*000a*/ 	.short	(.L_276 - .L_275)
.L_275:
        /*000c*/ 	.word	0x00000000
        /*0010*/ 	.short	0x0005
        /*0012*/ 	.short	0x0020
        /*0014*/ 	.byte	0x00, 0xf0, 0x05, 0x00


	//----- nvinfo : EIATTR_KPARAM_INFO
	.align		4
.L_276:
        /*0018*/ 	.byte	0x04, 0x17
        /*001a*/ 	.short	(.L_278 - .L_277)
.L_277:
        /*001c*/ 	.word	0x00000000
        /*0020*/ 	.short	0x0004
        /*0022*/ 	.short	0x001c
        /*0024*/ 	.byte	0x00, 0xf0, 0x11, 0x00


	//----- nvinfo : EIATTR_KPARAM_INFO
	.align		4
.L_278:
        /*0028*/ 	.byte	0x04, 0x17
        /*002a*/ 	.short	(.L_280 - .L_279)
.L_279:
        /*002c*/ 	.word	0x00000000
        /*0030*/ 	.short	0x0003
        /*0032*/ 	.short	0x0018
        /*0034*/ 	.byte	0x00, 0xf0, 0x11, 0x00


	//----- nvinfo : EIATTR_KPARAM_INFO
	.align		4
.L_280:
        /*0038*/ 	.byte	0x04, 0x17
        /*003a*/ 	.short	(.L_282 - .L_281)
.L_281:
        /*003c*/ 	.word	0x00000000
        /*0040*/ 	.short	0x0002
        /*0042*/ 	.short	0x0010
        /*0044*/ 	.byte	0x00, 0xf0, 0x21, 0x00


	//----- nvinfo : EIATTR_KPARAM_INFO
	.align		4
.L_282:
        /*0048*/ 	.byte	0x04, 0x17
        /*004a*/ 	.short	(.L_284 - .L_283)
.L_283:
        /*004c*/ 	.word	0x00000000
        /*0050*/ 	.short	0x0001
        /*0052*/ 	.short	0x0008
        /*0054*/ 	.byte	0x00, 0xf5, 0x21, 0x00


	//----- nvinfo : EIATTR_KPARAM_INFO
	.align		4
.L_284:
        /*0058*/ 	.byte	0x04, 0x17
        /*005a*/ 	.short	(.L_286 - .L_285)
.L_285:
        /*005c*/ 	.word	0x00000000
        /*0060*/ 	.short	0x0000
        /*0062*/ 	.short	0x0000
        /*0064*/ 	.byte	0x00, 0xf5, 0x21, 0x00


	//----- nvinfo : EIATTR_SPARSE_MMA_MASK
	.align		4
.L_286:
        /*0068*/ 	.byte	0x03, 0x50
        /*006a*/ 	.short	0x0000


	//----- nvinfo : EIATTR_MAXREG_COUNT
	.align		4
        /*006c*/ 	.byte	0x03, 0x1b
        /*006e*/ 	.short	0x00ff


	//----- nvinfo : EIATTR_NUM_BARRIERS
	.align		4
        /*0070*/ 	.byte	0x02, 0x4c
        /*0072*/ 	.byte	0x01
	.zero		1


	//----- nvinfo : EIATTR_MERCURY_ISA_VERSION
	.align		4
        /*0074*/ 	.byte	0x03, 0x5f
        /*0076*/ 	.short	0x0101


	//----- nvinfo : EIATTR_VRC_CTA_INIT_COUNT
	.align		4
        /*0078*/ 	.byte	0x02, 0x4a
	.zero		1
	.zero		1


	//----- nvinfo : EIATTR_EXIT_INSTR_OFFSETS
	.align		4
        /*007c*/ 	.byte	0x04, 0x1c
        /*007e*/ 	.short	(.L_288 - .L_287)


	//   ....[0]....
.L_287:
        /*0080*/ 	.word	0x00000040


	//   ....[1]....
        /*0084*/ 	.word	0x000032e0


	//----- nvinfo : EIATTR_MAX_THREADS
	.align		4
.L_288:
        /*0088*/ 	.byte	0x04, 0x05
        /*008a*/ 	.short	(.L_290 - .L_289)
.L_289:
        /*008c*/ 	.word	0x00000080
        /*0090*/ 	.word	0x00000001
        /*0094*/ 	.word	0x00000001


	//----- nvinfo : EIATTR_CRS_STACK_SIZE
	.align		4
.L_290:
        /*0098*/ 	.byte	0x04, 0x1e
        /*009a*/ 	.short	(.L_292 - .L_291)
.L_291:
        /*009c*/ 	.word	0x00000000


	//----- nvinfo : EIATTR_CBANK_PARAM_SIZE
	.align		4
.L_292:
        /*00a0*/ 	.byte	0x03, 0x19
        /*00a2*/ 	.short	0x0021


	//----- nvinfo : EIATTR_PARAM_CBANK
	.align		4
        /*00a4*/ 	.byte	0x04, 0x0a
        /*00a6*/ 	.short	(.L_294 - .L_293)
	.align		4
.L_293:
        /*00a8*/ 	.word	index@(.nv.constant0._ZN3cub18CUB_300001_SM_10006detail10radix_sort30DeviceRadixSortHistogramKernelINS1_5radix10policy_hubIfiyE10Policy1000ELNS0_9SortOrderE1EfyNS1_21identity_decomposer_tEEEvPT2_PKT1_SA_iiT3_)
        /*00ac*/ 	.short	0x0380
        /*00ae*/ 	.short	0x0021


	//----- nvinfo : EIATTR_SW_WAR
	.align		4
.L_294:
        /*00b0*/ 	.byte	0x04, 0x36
        /*00b2*/ 	.short	(.L_296 - .L_295)
.L_295:
        /*00b4*/ 	.word	0x00000008
.L_296:


//--------------------- .nv.info._ZN3cub18CUB_300001_SM_10006detail10radix_sort31DeviceRadixSortSingleTileKernelINS1_5radix10policy_hubIfiyE10Policy1000ELNS0_9SortOrderE1EfiyNS1_21identity_decomposer_tEEEvPKT1_PSA_PKT2_PSE_T3_iiT4_ --------------------------
	.section	.nv.info._ZN3cub18CUB_300001_SM_10006detail10radix_sort31DeviceRadixSortSingleTileKernelINS1_5radix10policy_hubIfiyE10Policy1000ELNS0_9SortOrderE1EfiyNS1_21identity_decomposer_tEEEvPKT1_PSA_PKT2_PSE_T3_iiT4_,"",@"SHT_CUDA_INFO"
	.sectionflags	@""
	.align	4


	//----- nvinfo : EIATTR_CUDA_API_VERSION
	.align		4
        /*0000*/ 	.byte	0x04, 0x37
        /*0002*/ 	.short	(.L_298 - .L_297)
.L_297:
        /*0004*/ 	.word	0x00000082


	//----- nvinfo : EIATTR_KPARAM_INFO
	.align		4
.L_298:
        /*0008*/ 	.byte	0x04, 0x17
        /*000a*/ 	.short	(.L_300 - .L_299)
.L_299:
        /*000c*/ 	.word	0x00000000
        /*0010*/ 	.short	0x0007
        /*0012*/ 	.short	0x0030
        /*0014*/ 	.byte	0x00, 0xf0, 0x05, 0x00


	//----- nvinfo : EIATTR_KPARAM_INFO
	.align		4
.L_300:
        /*0018*/ 	.byte	0x04, 0x17
        /*001a*/ 	.short	(.L_302 - .L_301)
.L_301:
        /*001c*/ 	.word	0x00000000
        /*0020*/ 	.short	0x0006
        /*0022*/ 	.short	0x002c
        /*0024*/ 	.byte	0x00, 0xf0, 0x11, 0x00


	//----- nvinfo : EIATTR_KPARAM_INFO
	.align		4
.L_302:
        /*0028*/ 	.byte	0x04, 0x17
        /*002a*/ 	.short	(.L_304 - .L_303)
.L_303:
        /*002c*/ 	.word	0x00000000
        /*0030*/ 	.short	0x0005
        /*0032*/ 	.short	0x0028
        /*0034*/ 	.byte	0x00, 0xf0, 0x11, 0x00


	//----- nvinfo : EIATTR_KPARAM_INFO
	.align		4
.L_304:
        /*0038*/ 	.byte	0x04, 0x17
        /*003a*/ 	.short	(.L_306 - .L_305)
.L_305:
        /*003c*/ 	.word	0x00000000
        /*0040*/ 	.short	0x0004
        /*0042*/ 	.short	0x0020
        /*0044*/ 	.byte	0x00, 0xf0, 0x21, 0x00


	//----- nvinfo : EIATTR_KPARAM_INFO
	.align		4
.L_306:
        /*0048*/ 	.byte	0x04, 0x17
        /*004a*/ 	.short	(.L_308 - .L_307)
.L_307:
        /*004c*/ 	.word	0x00000000
        /*0050*/ 	.short	0x0003
        /*0052*/ 	.short	0x0018
        /*0054*/ 	.byte	0x00, 0xf5, 0x21, 0x00


	//----- nvinfo : EIATTR_KPARAM_INFO
	.align		4
.L_308:
        /*0058*/ 	.byte	0x04, 0x17
        /*005a*/ 	.short	(.L_310 - .L_309)
.L_309:
        /*005c*/ 	.word	0x00000000
        /*0060*/ 	.short	0x0002
        /*0062*/ 	.short	0x0010
        /*0064*/ 	.byte	0x00, 0xf5, 0x21, 0x00


	//----- nvinfo : EIATTR_KPARAM_INFO
	.align		4
.L_310:
        /*0068*/ 	.byte	0x04, 0x17
        /*006a*/ 	.short	(.L_312 - .L_311)
.L_311:
        /*006c*/ 	.word	0x00000000
        /*0070*/ 	.short	0x0001
        /*0072*/ 	.short	0x0008
        /*0074*/ 	.byte	0x00, 0xf5, 0x21, 0x00


	//----- nvinfo : EIATTR_KPARAM_INFO
	.align		4
.L_312:
        /*0078*/ 	.byte	0x04, 0x17
        /*007a*/ 	.short	(.L_314 - .L_313)
.L_313:
        /*007c*/ 	.word	0x00000000
        /*0080*/ 	.short	0x0000
        /*0082*/ 	.short	0x0000
        /*0084*/ 	.byte	0x00, 0xf5, 0x21, 0x00


	//----- nvinfo : EIATTR_SPARSE_MMA_MASK
	.align		4
.L_314:
        /*0088*/ 	.byte	0x03, 0x50
        /*008a*/ 	.short	0x0000


	//----- nvinfo : EIATTR_MAXREG_COUNT
	.align		4
        /*008c*/ 	.byte	0x03, 0x1b
        /*008e*/ 	.short	0x00ff


	//----- nvinfo : EIATTR_NUM_BARRIERS
	.align		4
        /*0090*/ 	.byte	0x02, 0x4c
        /*0092*/ 	.byte	0x01
	.zero		1


	//----- nvinfo : EIATTR_MERCURY_ISA_VERSION
	.align		4
        /*0094*/ 	.byte	0x03, 0x5f
        /*0096*/ 	.short	0x0101


	//----- nvinfo : EIATTR_COOP_GROUP_MASK_REGIDS
	.align		4
        /*0098*/ 	.byte	0x04, 0x29
        /*009a*/ 	.short	(.L_316 - .L_315)


	//   ....[0]....
.L_315:
        /*009c*/ 	.word	0xffffffff


	//   ....[1]....
        /*00a0*/ 	.word	0xffffffff


	//   ....[2]....
        /*00a4*/ 	.word	0xffffffff


	//   ....[3]....
        /*00a8*/ 	.word	0xffffffff


	//   ....[4]....
        /*00ac*/ 	.word	0xffffffff


	//----- nvinfo : EIATTR_COOP_GROUP_INSTR_OFFSETS
	.align		4
.L_316:
        /*00b0*/ 	.byte	0x04, 0x28
        /*00b2*/ 	.short	(.L_318 - .L_317)


	//   ....[0]....
.L_317:
        /*00b4*/ 	.word	0x00002310


	//   ....[1]....
        /*00b8*/ 	.word	0x00002330


	//   ....[2]....
        /*00bc*/ 	.word	0x00002350


	//   ....[3]....
        /*00c0*/ 	.word	0x00002370


	//   ....[4]....
        /*00c4*/ 	.word	0x00002390


	//----- nvinfo : EIATTR_VRC_CTA_INIT_COUNT
	.align		4
.L_318:
        /*00c8*/ 	.byte	0x02, 0x4a
	.zero		1
	.zero		1


	//----- nvinfo : EIATTR_EXIT_INSTR_OFFSETS
	.align		4
        /*00cc*/ 	.byte	0x04, 0x1c
        /*00ce*/ 	.short	(.L_320 - .L_319)


	//   ....[0]....
.L_319:
        /*00d0*/ 	.word	0x00004460


	//   ....[1]....
        /*00d4*/ 	.word	0x000044e0


	//----- nvinfo : EIATTR_MAX_THREADS
	.align		4
.L_320:
        /*00d8*/ 	.byte	0x04, 0x05
        /*00da*/ 	.short	(.L_322 - .L_321)
.L_321:
        /*00dc*/ 	.word	0x00000100
        /*00e0*/ 	.word	0x00000001
        /*00e4*/ 	.word	0x00000001


	//----- nvinfo : EIATTR_CBANK_PARAM_SIZE
	.align		4
.L_322:
        /*00e8*/ 	.byte	0x03, 0x19
        /*00ea*/ 	.short	0x0031


	//----- nvinfo : EIATTR_PARAM_CBANK
	.align		4
        /*00ec*/ 	.byte	0x04, 0x0a
        /*00ee*/ 	.short	(.L_324 - .L_323)
	.align		4
.L_323:
        /*00f0*/ 	.word	index@(.nv.constant0._ZN3cub18CUB_300001_SM_10006detail10radix_sort31DeviceRadixSortSingleTileKernelINS1_5radix10policy_hubIfiyE10Policy1000ELNS0_9SortOrderE1EfiyNS1_21identity_decomposer_tEEEvPKT1_PSA_PKT2_PSE_T3_iiT4_)
        /*00f4*/ 	.short	0x0380
        /*00f6*/ 	.short	0x0031


	//----- nvinfo : EIATTR_SW_WAR
	.align		4
.L_324:
        /*00f8*/ 	.byte	0x04, 0x36
        /*00fa*/ 	.short	(.L_326 - .L_325)
.L_325:
        /*00fc*/ 	.word	0x00000008
.L_326:


//--------------------- .nv.info._ZN3cub18CUB_300001_SM_10006detail11EmptyKernelIvEEvv --------------------------
	.section	.nv.info._ZN3cub18CUB_300001_SM_10006detail11EmptyKernelIvEEvv,"",@"SHT_CUDA_INFO"
	.sectionflags	@""
	.align	4


	//----- nvinfo : EIATTR_CUDA_API_VERSION
	.align		4
        /*0000*/ 	.byte	0x04, 0x37
        /*0002*/ 	.short	(.L_328 - .L_327)
.L_327:
        /*0004*/ 	.word	0x00000082


	//----- nvinfo : EIATTR_SPARSE_MMA_MASK
	.align		4
.L_328:
        /*0008*/ 	.byte	0x03, 0x50
        /*000a*/ 	.short	0x0000


	//----- nvinfo : EIATTR_MAXREG_COUNT
	.align		4
        /*000c*/ 	.byte	0x03, 0x1b
        /*000e*/ 	.short	0x00ff


	//----- nvinfo : EIATTR_MERCURY_ISA_VERSION
	.align		4
        /*0010*/ 	.byte	0x03, 0x5f
        /*0012*/ 	.short	0x0101


	//----- nvinfo : EIATTR_VRC_CTA_INIT_COUNT
	.align		4
        /*0014*/ 	.byte	0x02, 0x4a
	.zero		1
	.zero		1


	//----- nvinfo : EIATTR_EXIT_INSTR_OFFSETS
	.align		4
        /*0018*/ 	.byte	0x04, 0x1c
        /*001a*/ 	.short	(.L_330 - .L_329)


	//   ....[0]....
.L_329:
        /*001c*/ 	.word	0x00000010


	//----- nvinfo : EIATTR_SW_WAR
	.align		4
.L_330:
        /*0020*/ 	.byte	0x04, 0x36
        /*0022*/ 	.short	(.L_332 - .L_331)
.L_331:
        /*0024*/ 	.word	0x00000008
.L_332:


//--------------------- .nv.info._Z28computeDistanceAndSimilarityPfS_S_S_ --------------------------
	.section	.nv.info._Z28computeDistanceAndSimilarityPfS_S_S_,"",@"SHT_CUDA_INFO"
	.sectionflags	@""
	.align	4


	//----- nvinfo : EIATTR_CUDA_API_VERSION
	.align		4
        /*0000*/ 	.byte	0x04, 0x37
        /*0002*/ 	.short	(.L_334 - .L_333)
.L_333:
        /*0004*/ 	.word	0x00000082


	//----- nvinfo : EIATTR_KPARAM_INFO
	.align		4
.L_334:
        /*0008*/ 	.byte	0x04, 0x17
        /*000a*/ 	.short	(.L_336 - .L_335)
.L_335:
        /*000c*/ 	.word	0x00000000
        /*0010*/ 	.short	0x0003
        /*0012*/ 	.short	0x0018
        /*0014*/ 	.byte	0x00, 0xf5, 0x21, 0x00


	//----- nvinfo : EIATTR_KPARAM_INFO
	.align		4
.L_336:
        /*0018*/ 	.byte	0x04, 0x17
        /*001a*/ 	.short	(.L_338 - .L_337)
.L_337:
        /*001c*/ 	.word	0x00000000
        /*0020*/ 	.short	0x0002
        /*0022*/ 	.short	0x0010
        /*0024*/ 	.byte	0x00, 0xf5, 0x21, 0x00


	//----- nvinfo : EIATTR_KPARAM_INFO
	.align		4
.L_338:
        /*0028*/ 	.byte	0x04, 0x17
        /*002a*/ 	.short	(.L_340 - .L_339)
.L_339:
        /*002c*/ 	.word	0x00000000
        /*0030*/ 	.short	0x0001
        /*0032*/ 	.short	0x0008
        /*0034*/ 	.byte	0x00, 0xf5, 0x21, 0x00


	//----- nvinfo : EIATTR_KPARAM_INFO
	.align		4
.L_340:
        /*0038*/ 	.byte	0x04, 0x17
        /*003a*/ 	.short	(.L_342 - .L_341)
.L_341:
        /*003c*/ 	.word	0x00000000
        /*0040*/ 	.short	0x0000
        /*0042*/ 	.short	0x0000
        /*0044*/ 	.byte	0x00, 0xf5, 0x21, 0x00


	//----- nvinfo : EIATTR_SPARSE_MMA_MASK
	.align		4
.L_342:
        /*0048*/ 	.byte	0x03, 0x50
        /*004a*/ 	.short	0x0000


	//----- nvinfo : EIATTR_MAXREG_COUNT
	.align		4
        /*004c*/ 	.byte	0x03, 0x1b
        /*004e*/ 	.short	0x00ff


	//----- nvinfo : EIATTR_MERCURY_ISA_VERSION
	.align		4
        /*0050*/ 	.byte	0x03, 0x5f
        /*0052*/ 	.short	0x0101


	//----- nvinfo : EIATTR_VRC_CTA_INIT_COUNT
	.align		4
        /*0054*/ 	.byte	0x02, 0x4a
	.zero		1
	.zero		1


	//----- nvinfo : EIATTR_EXIT_INSTR_OFFSETS
	.align		4
        /*0058*/ 	.byte	0x04, 0x1c
        /*005a*/ 	.short	(.L_344 - .L_343)


	//   ....[0]....
.L_343:
        /*005c*/ 	.word	0x00000060


	//   ....[1]....
        /*0060*/ 	.word	0x00000ba0


	//----- nvinfo : EIATTR_CRS_STACK_SIZE
	.align		4
.L_344:
        /*0064*/ 	.byte	0x04, 0x1e
        /*0066*/ 	.short	(.L_346 - .L_345)
.L_345:
        /*0068*/ 	.word	0x00000000


	//----- nvinfo : EIATTR_CBANK_PARAM_SIZE
	.align		4
.L_346:
        /*006c*/ 	.byte	0x03, 0x19
        /*006e*/ 	.short	0x0020


	//----- nvinfo : EIATTR_PARAM_CBANK
	.align		4
        /*0070*/ 	.byte	0x04, 0x0a
        /*0072*/ 	.short	(.L_348 - .L_347)
	.align		4
.L_347:
        /*0074*/ 	.word	index@(.nv.constant0._Z28computeDistanceAndSimilarityPfS_S_S_)
        /*0078*/ 	.short	0x0380
        /*007a*/ 	.short	0x0020


	//----- nvinfo : EIATTR_SW_WAR
	.align		4
.L_348:
        /*007c*/ 	.byte	0x04, 0x36
        /*007e*/ 	.short	(.L_350 - .L_349)
.L_349:
        /*0080*/ 	.word	0x00000008
.L_350:


//--------------------- .nv.callgraph             --------------------------
	.section	.nv.callgraph,"",@"SHT_CUDA_CALLGRAPH"
	.align	4
	.sectionentsize	8
	.align		4
        /*0000*/ 	.word	0x00000000
	.align		4
        /*0004*/ 	.word	0xffffffff
	.align		4
        /*0008*/ 	.word	0x00000000
	.align		4
        /*000c*/ 	.word	0xfffffffe
	.align		4
        /*0010*/ 	.word	0x00000000
	.align		4
        /*0014*/ 	.word	0xfffffffd
	.align		4
        /*0018*/ 	.word	0x00000000
	.align		4
        /*001c*/ 	.word	0xfffffffc


//--------------------- .nv.constant4             --------------------------
	.section	.nv.constant4,"a",@progbits
	.align	8
	.align		8
.nv.constant4:
        /*0000*/ 	.dword	_ZN34_INTERNAL_e0312273_4_k_cu_4dc542114cuda3std3__45__cpo5beginE
	.align		8
        /*0008*/ 	.dword	_ZN34_INTERNAL_e0312273_4_k_cu_4dc542114cuda3std3__45__cpo3endE
	.align		8
        /*0010*/ 	.dword	_ZN34_INTERNAL_e0312273_4_k_cu_4dc542114cuda3std3__45__cpo6cbeginE
	.align		8
        /*0018*/ 	.dword	_ZN34_INTERNAL_e0312273_4_k_cu_4dc542114cuda3std3__45__cpo4cendE
	.align		8
        /*0020*/ 	.dword	_ZN34_INTERNAL_e0312273_4_k_cu_4dc542114cuda3std3__45__cpo6rbeginE
	.align		8
        /*0028*/ 	.dword	_ZN34_INTERNAL_e0312273_4_k_cu_4dc542114cuda3std3__45__cpo4rendE
	.align		8
        /*0030*/ 	.dword	_ZN34_INTERNAL_e0312273_4_k_cu_4dc542114cuda3std3__45__cpo7crbeginE
	.align		8
        /*0038*/ 	.dword	_ZN34_INTERNAL_e0312273_4_k_cu_4dc542114cuda3std3__45__cpo5crendE
	.align		8
        /*0040*/ 	.dword	_ZN34_INTERNAL_e0312273_4_k_cu_4dc542114cuda3std3__436_GLOBAL__N__e0312273_4_k_cu_4dc542116ignoreE
	.align		8
        /*0048*/ 	.dword	_ZN34_INTERNAL_e0312273_4_k_cu_4dc542114cuda3std3__419piecewise_constructE
	.align		8
        /*0050*/ 	.dword	_ZN34_INTERNAL_e0312273_4_k_cu_4dc542114cuda3std3__48in_placeE
	.align		8
        /*0058*/ 	.dword	_ZN34_INTERNAL_e0312273_4_k_cu_4dc542114cuda3std3__420unreachable_sentinelE
	.align		8
        /*0060*/ 	.dword	_ZN34_INTERNAL_e0312273_4_k_cu_4dc542114cuda3std3__47nulloptE
	.align		8
        /*0068*/ 	.dword	_ZN34_INTERNAL_e0312273_4_k_cu_4dc542114cuda3std3__48unexpectE
	.align		8
        /*0070*/ 	.dword	_ZN34_INTERNAL_e0312273_4_k_cu_4dc542114cuda3std6ranges3__45__cpo4swapE
	.align		8
        /*0078*/ 	.dword	_ZN34_INTERNAL_e0312273_4_k_cu_4dc542114cuda3std6ranges3__45__cpo9iter_moveE
	.align		8
        /*0080*/ 	.dword	_ZN34_INTERNAL_e0312273_4_k_cu_4dc542114cuda3std6ranges3__45__cpo5beginE
	.align		8
        /*0088*/ 	.dword	_ZN34_INTERNAL_e0312273_4_k_cu_4dc542114cuda3std6ranges3__45__cpo3endE
	.align		8
        /*0090*/ 	.dword	_ZN34_INTERNAL_e0312273_4_k_cu_4dc542114cuda3std6ranges3__45__cpo6cbeginE
	.align		8
        /*0098*/ 	.dword	_ZN34_INTERNAL_e0312273_4_k_cu_4dc542114cuda3std6ranges3__45__cpo4cendE
	.align		8
        /*00a0*/ 	.dword	_ZN34_INTERNAL_e0312273_4_k_cu_4dc542114cuda3std6ranges3__45__cpo7advanceE
	.align		8
        /*00a8*/ 	.dword	_ZN34_INTERNAL_e0312273_4_k_cu_4dc542114cuda3std6ranges3__45__cpo9iter_swapE
	.align		8
        /*00b0*/ 	.dword	_ZN34_INTERNAL_e0312273_4_k_cu_4dc542114cuda3std6ranges3__45__cpo4nextE
	.align		8
        /*00b8*/ 	.dword	_ZN34_INTERNAL_e0312273_4_k_cu_4dc542114cuda3std6ranges3__45__cpo4prevE
	.align		8
        /*00c0*/ 	.dword	_ZN34_INTERNAL_e0312273_4_k_cu_4dc542114cuda3std6ranges3__45__cpo4dataE
	.align		8
        /*00c8*/ 	.dword	_ZN34_INTERNAL_e0312273_4_k_cu_4dc542114cuda3std6ranges3__45__cpo5cdataE
	.align		8
        /*00d0*/ 	.dword	_ZN34_INTERNAL_e0312273_4_k_cu_4dc542114cuda3std6ranges3__45__cpo4sizeE
	.align		8
        /*00d8*/ 	.dword	_ZN34_INTERNAL_e0312273_4_k_cu_4dc542114cuda3std6ranges3__45__cpo5ssizeE
	.align		8
        /*00e0*/ 	.dword	_ZN34_INTERNAL_e0312273_4_k_cu_4dc542114cuda3std6ranges3__45__cpo8distanceE
	.align		8
        /*00e8*/ 	.dword	_ZN34_INTERNAL_e0312273_4_k_cu_4dc542116thrust24THRUST_300001_SM_1000_NS8cuda_cub3parE
	.align		8
        /*00f0*/ 	.dword	_ZN34_INTERNAL_e0312273_4_k_cu_4dc542116thrust24THRUST_300001_SM_1000_NS8cuda_cub10par_nosyncE
	.align		8
        /*00f8*/ 	.dword	_ZN34_INTERNAL_e0312273_4_k_cu_4dc542116thrust24THRUST_300001_SM_1000_NS6system6detail10sequential3seqE
	.align		8
        /*0100*/ 	.dword	_ZN34_INTERNAL_e0312273_4_k_cu_4dc542116thrust24THRUST_300001_SM_1000_NS6system3cpp3parE
	.align		8
        /*0108*/ 	.dword	_ZN34_INTERNAL_e0312273_4_k_cu_4dc542116thrust24THRUST_300001_SM_1000_NS12placeholders2_1E
	.align		8
        /*0110*/ 	.dword	_ZN34_INTERNAL_e0312273_4_k_cu_4dc542116thrust24THRUST_300001_SM_1000_NS12placeholders2_2E
	.align		8
        /*0118*/ 	.dword	_ZN34_INTERNAL_e0312273_4_k_cu_4dc542116thrust24THRUST_300001_SM_1000_NS12placeholders2_3E
	.align		8
        /*0120*/ 	.dword	_ZN34_INTERNAL_e0312273_4_k_cu_4dc542116thrust24THRUST_300001_SM_1000_NS12placeholders2_4E
	.align		8
        /*0128*/ 	.dword	_ZN34_INTERNAL_e0312273_4_k_cu_4dc542116thrust24THRUST_300001_SM_1000_NS12placeholders2_5E
	.align		8
        /*0130*/ 	.dword	_ZN34_INTERNAL_e0312273_4_k_cu_4dc542116thrust24THRUST_300001_SM_1000_NS12placeholders2_6E
	.align		8
        /*0138*/ 	.dword	_ZN34_INTERNAL_e0312273_4_k_cu_4dc542116thrust24THRUST_300001_SM_1000_NS12placeholders2_7E
	.align		8
        /*0140*/ 	.dword	_ZN34_INTERNAL_e0312273_4_k_cu_4dc542116thrust24THRUST_300001_SM_1000_NS12placeholders2_8E
	.align		8
        /*0148*/ 	.dword	_ZN34_INTERNAL_e0312273_4_k_cu_4dc542116thrust24THRUST_300001_SM_1000_NS12placeholders2_9E
	.align		8
        /*0150*/ 	.dword	_ZN34_INTERNAL_e0312273_4_k_cu_4dc542116thrust24THRUST_300001_SM_1000_NS12placeholders3_10E
	.align		8
        /*0158*/ 	.dword	_ZN34_INTERNAL_e0312273_4_k_cu_4dc542116thrust24THRUST_300001_SM_1000_NS3seqE
	.align		8
        /*0160*/ 	.dword	_ZN34_INTERNAL_e0312273_4_k_cu_4dc542116thrust24THRUST_300001_SM_1000_NS6deviceE


//--------------------- .text._ZN3cub18CUB_300001_SM_10006detail10radix_sort29DeviceRadixSortOnesweepKernelINS1_5radix10policy_hubIffyE10Policy1000ELNS0_9SortOrderE1EffyiiNS1_21identity_decomposer_tEEEvPT5_SB_PT3_PKSC_PT1_PKSG_PT2_PKSK_T4_iiT6_ --------------------------
	.section	.text._ZN3cub18CUB_300001_SM_10006detail10radix_sort29DeviceRadixSortOnesweepKernelINS1_5radix10policy_hubIffyE10Policy1000ELNS0_9SortOrderE1EffyiiNS1_21identity_decomposer_tEEEvPT5_SB_PT3_PKSC_PT1_PKSG_PT2_PKSK_T4_iiT6_,"ax",@progbits
	.align	128
        .global         _ZN3cub18CUB_300001_SM_10006detail10radix_sort29DeviceRadixSortOnesweepKernelINS1_5radix10policy_hubIffyE10Policy1000ELNS0_9SortOrderE1EffyiiNS1_21identity_decomposer_tEEEvPT5_SB_PT3_PKSC_PT1_PKSG_PT2_PKSK_T4_iiT6_
        .type           _ZN3cub18CUB_300001_SM_10006detail10radix_sort29DeviceRadixSortOnesweepKernelINS1_5radix10policy_hubIffyE10Policy1000ELNS0_9SortOrderE1EffyiiNS1_21identity_decomposer_tEEEvPT5_SB_PT3_PKSC_PT1_PKSG_PT2_PKSK_T4_iiT6_,@function
        .size           _ZN3cub18CUB_300001_SM_10006detail10radix_sort29DeviceRadixSortOnesweepKernelINS1_5radix10policy_hubIffyE10Policy1000ELNS0_9SortOrderE1EffyiiNS1_21identity_decomposer_tEEEvPT5_SB_PT3_PKSC_PT1_PKSG_PT2_PKSK_T4_iiT6_,(.L_x_465 - _ZN3cub18CUB_300001_SM_10006detail10radix_sort29DeviceRadixSortOnesweepKernelINS1_5radix10policy_hubIffyE10Policy1000ELNS0_9SortOrderE1EffyiiNS1_21identity_decomposer_tEEEvPT5_SB_PT3_PKSC_PT1_PKSG_PT2_PKSK_T4_iiT6_)
        .other          _ZN3cub18CUB_300001_SM_10006detail10radix_sort29DeviceRadixSortOnesweepKernelINS1_5radix10policy_hubIffyE10Policy1000ELNS0_9SortOrderE1EffyiiNS1_21identity_decomposer_tEEEvPT5_SB_PT3_PKSC_PT1_PKSG_PT2_PKSK_T4_iiT6_,@"STO_CUDA_ENTRY STV_DEFAULT"
_ZN3cub18CUB_300001_SM_10006detail10radix_sort29DeviceRadixSortOnesweepKernelINS1_5radix10policy_hubIffyE10Policy1000ELNS0_9SortOrderE1EffyiiNS1_21identity_decomposer_tEEEvPT5_SB_PT3_PKSC_PT1_PKSG_PT2_PKSK_T4_iiT6_:
.text._ZN3cub18CUB_300001_SM_10006detail10radix_sort29DeviceRadixSortOnesweepKernelINS1_5radix10policy_hubIffyE10Policy1000ELNS0_9SortOrderE1EffyiiNS1_21identity_decomposer_tEEEvPT5_SB_PT3_PKSC_PT1_PKSG_PT2_PKSK_T4_iiT6_:
[----:B------:R-:W-:Y:S01]  /*0000*/  LDC R1, c[0x0][0x37c] ;  /* 0x0000df00ff017b82 */ /* 0x000fe20000000800 */
[----:B------:R-:W0:Y:S01]  /*0010*/  S2R R3, SR_TID.X ;  /* 0x0000000000037919 */ /* 0x000e220000002100 */
[----:B------:R-:W-:Y:S01]  /*0020*/  MOV R9, 0x400 ;  /* 0x0000040000097802 */ /* 0x000fe20000000f00 */
[----:B------:R-:W1:Y:S01]  /*0030*/  LDCU.64 UR6, c[0x0][0x358] ;  /* 0x00006b00ff0677ac */ /* 0x000e620008000a00 */
[----:B------:R-:W-:Y:S01]  /*0040*/  BSSY.RECONVERGENT B0, `(.L_x_0) ;  /* 0x000000c000007945 */ /* 0x000fe20003800200 */
[----:B------:R-:W2:Y:S01]  /*0050*/  S2R R0, SR_CgaCtaId ;  /* 0x0000000000007919 */ /* 0x000ea20000008800 */
[----:B0-----:R-:W-:Y:S02]  /*0060*/  ISETP.NE.AND P0, PT, R3, RZ, PT ;  /* 0x000000ff0300720c */ /* 0x001fe40003f05270 */
[----:B--2---:R-:W-:-:S11]  /*0070*/  LEA R9, R0, R9, 0x18 ;  /* 0x0000000900097211 */ /* 0x004fd600078ec0ff */
[----:B-1----:R-:W-:Y:S05]  /*0080*/  @P0 BRA `(.L_x_1) ;  /* 0x00000000001c0947 */ /* 0x002fea0003800000 */
[----:B------:R-:W0:Y:S01]  /*0090*/  LDC.64 R4, c[0x0][0x388] ;  /* 0x0000e200ff047b82 */ /* 0x000e220000000a00 */
[----:B------:R-:W-:-:S05]  /*00a0*/  IMAD.MOV.U32 R7, RZ, RZ, 0x1 ;  /* 0x00000001ff077424 */ /* 0x000fca00078e00ff */
[----:B0-----:R-:W2:Y:S02]  /*00b0*/  ATOMG.E.ADD.STRONG.GPU PT, R4, desc[UR6][R4.64], R7 ;  /* 0x80000007040479a8 */ /* 0x001ea400081ef106 */
[----:B------:R-:W0:Y:S01]  /*00c0*/  S2UR UR5, SR_CgaCtaId ;  /* 0x00000000000579c3 */ /* 0x000e220000008800 */
[----:B------:R-:W-:Y:S02]  /*00d0*/  UMOV UR4, 0x400 ;  /* 0x0000040000047882 */ /* 0x000fe40000000000 */
[----:B0-----:R-:W-:-:S09]  /*00e0*/  ULEA UR4, UR5, UR4, 0x18 ;  /* 0x0000000405047291 */ /* 0x001fd2000f8ec0ff */
[----:B--2---:R0:W-:Y:S03]  /*00f0*/  STS [UR4+0x6600], R4 ;  /* 0x00660004ff007988 */ /* 0x0041e60008000804 */
.L_x_1:
[----:B------:R-:W-:Y:S05]  /*0100*/  BSYNC.RECONVERGENT B0 ;  /* 0x0000000000007941 */ /* 0x000fea0003800200 */
.L_x_0:
[----:B------:R-:W-:Y:S06]  /*0110*/  BAR.SYNC.DEFER_BLOCKING 0x0 ;  /* 0x0000000000007b1d */ /* 0x000fec0000010000 */
[----:B------:R-:W1:Y:S01]  /*0120*/  LDCU UR4, c[0x0][0x3c0] ;  /* 0x00007800ff0477ac */ /* 0x000e620008000800 */
[----:B------:R-:W2:Y:S01]  /*0130*/  S2R R24, SR_LANEID ;  /* 0x0000000000187919 */ /* 0x000ea20000000000 */
[----:B------:R-:W3:Y:S02]  /*0140*/  LDS R45, [R9+0x6600] ;  /* 0x00660000092d7984 */ /* 0x000ee40000000800 */
[----:B---3--:R-:W-:-:S04]  /*0150*/  IMAD R5, R45, 0x1980, RZ ;  /* 0x000019802d057824 */ /* 0x008fc800078e02ff */
[----:B------:R-:W-:Y:S01]  /*0160*/  VIADD R47, R5, 0x1980 ;  /* 0x00001980052f7836 */ /* 0x000fe20000000000 */
[----:B------:R-:W-:-:S04]  /*0170*/  SHF.R.S32.HI R48, RZ, 0x1f, R5 ;  /* 0x0000001fff307819 */ /* 0x000fc80000011405 */
[----:B-1----:R-:W-:-:S13]  /*0180*/  ISETP.GT.AND P0, PT, R47, UR4, PT ;  /* 0x000000042f007c0c */ /* 0x002fda000bf04270 */
[----:B--2---:R-:W-:Y:S05]  /*0190*/  @P0 BRA `(.L_x_2) ;  /* 0x0000000000680947 */ /* 0x004fea0003800000 */
[----:B------:R-:W1:Y:S01]  /*01a0*/  LDCU.64 UR4, c[0x0][0x3a8] ;  /* 0x00007500ff0477ac */ /* 0x000e620008000a00 */
[C---:B------:R-:W-:Y:S02]  /*01b0*/  LOP3.LUT R0, R3.reuse, 0x1f, RZ, 0xc0, !PT ;  /* 0x0000001f03007812 */ /* 0x040fe400078ec0ff */
[----:B------:R-:W-:-:S05]  /*01c0*/  LOP3.LUT R7, R3, 0x3e0, RZ, 0xc0, !PT ;  /* 0x000003e003077812 */ /* 0x000fca00078ec0ff */
[----:B------:R-:W-:-:S05]  /*01d0*/  IMAD R0, R7, 0x11, R0 ;  /* 0x0000001107007824 */ /* 0x000fca00078e0200 */
[----:B------:R-:W-:-:S05]  /*01e0*/  IADD3 R0, P0, PT, R5, R0, RZ ;  /* 0x0000000005007210 */ /* 0x000fca0007f1e0ff */
[----:B------:R-:W-:Y:S01]  /*01f0*/  IMAD.X R7, RZ, RZ, R48, P0 ;  /* 0x000000ffff077224 */ /* 0x000fe200000e0630 */
[----:B-1----:R-:W-:-:S04]  /*0200*/  LEA R6, P0, R0, UR4, 0x2 ;  /* 0x0000000400067c11 */ /* 0x002fc8000f8010ff */
[----:B------:R-:W-:-:S05]  /*0210*/  LEA.HI.X R7, R0, UR5, R7, 0x2, P0 ;  /* 0x0000000500077c11 */ /* 0x000fca00080f1407 */
[----:B------:R1:W5:Y:S04]  /*0220*/  LDG.E R28, desc[UR6][R6.64] ;  /* 0x00000006061c7981 */ /* 0x000368000c1e1900 */
        /* <DEDUP_REMOVED lines=15> */
[----:B------:R1:W5:Y:S01]  /*0320*/  LDG.E R46, desc[UR6][R6.64+0x800] ;  /* 0x00080006062e7981 */ /* 0x000362000c1e1900 */
[----:B------:R-:W-:Y:S05]  /*0330*/  BRA `(.L_x_3) ;  /* 0x0000000400307947 */ /* 0x000fea0003800000 */
.L_x_2:
[C---:B------:R-:W-:Y:S01]  /*0340*/  LOP3.LUT R0, R3.reuse, 0x1f, RZ, 0xc0, !PT ;  /* 0x0000001f03007812 */ /* 0x040fe200078ec0ff */
[----:B------:R-:W1:Y:S01]  /*0350*/  LDCU.64 UR8, c[0x0][0x3a8] ;  /* 0x00007500ff0877ac */ /* 0x000e620008000a00 */
[----:B------:R-:W-:Y:S01]  /*0360*/  LOP3.LUT R7, R3, 0x3e0, RZ, 0xc0, !PT ;  /* 0x000003e003077812 */ /* 0x000fe200078ec0ff */
[----:B------:R-:W-:-:S04]  /*0370*/  IMAD.MOV.U32 R28, RZ, RZ, -0x1 ;  /* 0xffffffffff1c7424 */ /* 0x000fc800078e00ff */
[----:B0-----:R-:W-:Y:S01]  /*0380*/  IMAD R4, R7, 0x11, R0 ;  /* 0x0000001107047824 */ /* 0x001fe200078e0200 */
[----:B------:R-:W-:-:S03]  /*0390*/  IADD3 R0, PT, PT, -R5, UR4, RZ ;  /* 0x0000000405007c10 */ /* 0x000fc6000fffe1ff */
[C---:B------:R-:W-:Y:S01]  /*03a0*/  VIADD R11, R4.reuse, 0x40 ;  /* 0x00000040040b7836 */ /* 0x040fe20000000000 */
[----:B------:R-:W-:Y:S01]  /*03b0*/  IADD3 R8, P0, PT, R5, R4, RZ ;  /* 0x0000000405087210 */ /* 0x000fe20007f1e0ff */
[C---:B------:R-:W-:Y:S01]  /*03c0*/  VIADD R7, R4.reuse, 0x20 ;  /* 0x0000002004077836 */ /* 0x040fe20000000000 */
[CC--:B------:R-:W-:Y:S02]  /*03d0*/  ISETP.GE.AND P2, PT, R4.reuse, R0.reuse, PT ;  /* 0x000000000400720c */ /* 0x0c0fe40003f46270 */
[-C--:B------:R-:W-:Y:S01]  /*03e0*/  ISETP.GE.AND P4, PT, R11, R0.reuse, PT ;  /* 0x000000000b00720c */ /* 0x080fe20003f86270 */
[C---:B------:R-:W-:Y:S01]  /*03f0*/  VIADD R11, R4.reuse, 0x80 ;  /* 0x00000080040b7836 */ /* 0x040fe20000000000 */
[-C--:B------:R-:W-:Y:S01]  /*0400*/  ISETP.GE.AND P3, PT, R7, R0.reuse, PT ;  /* 0x000000000700720c */ /* 0x080fe20003f66270 */
[C---:B------:R-:W-:Y:S02]  /*0410*/  VIADD R7, R4.reuse, 0x60 ;  /* 0x0000006004077836 */ /* 0x040fe40000000000 */
[----:B------:R-:W-:Y:S01]  /*0420*/  IMAD.X R13, RZ, RZ, R48, P0 ;  /* 0x000000ffff0d7224 */ /* 0x000fe200000e0630 */
[----:B------:R-:W-:Y:S01]  /*0430*/  ISETP.GE.AND P6, PT, R11, R0, PT ;  /* 0x000000000b00720c */ /* 0x000fe20003fc6270 */
[----:B------:R-:W-:Y:S01]  /*0440*/  VIADD R11, R4, 0xa0 ;  /* 0x000000a0040b7836 */ /* 0x000fe20000000000 */
[----:B-1----:R-:W-:-:S02]  /*0450*/  LEA R6, P0, R8, UR8, 0x2 ;  /* 0x0000000808067c11 */ /* 0x002fc4000f8010ff */
[-C--:B------:R-:W-:Y:S02]  /*0460*/  ISETP.GE.AND P5, PT, R7, R0.reuse, PT ;  /* 0x000000000700720c */ /* 0x080fe40003fa6270 */
[----:B------:R-:W-:Y:S01]  /*0470*/  LEA.HI.X R7, R8, UR9, R13, 0x2, P0 ;  /* 0x0000000908077c11 */ /* 0x000fe200080f140d */
[----:B------:R-:W-:Y:S01]  /*0480*/  IMAD.MOV.U32 R30, RZ, RZ, -0x1 ;  /* 0xffffffffff1e7424 */ /* 0x000fe200078e00ff */
[-C--:B------:R-:W-:Y:S01]  /*0490*/  ISETP.GE.AND P0, PT, R11, R0.reuse, PT ;  /* 0x000000000b00720c */ /* 0x080fe20003f06270 */
[C---:B------:R-:W-:Y:S02]  /*04a0*/  VIADD R11, R4.reuse, 0xe0 ;  /* 0x000000e0040b7836 */ /* 0x040fe40000000000 */
[----:B------:R2:W5:Y:S01]  /*04b0*/  @!P2 LDG.E R28, desc[UR6][R6.64] ;  /* 0x00000006061ca981 */ /* 0x000562000c1e1900 */
[C---:B------:R-:W-:Y:S02]  /*04c0*/  VIADD R13, R4.reuse, 0xc0 ;  /* 0x000000c0040d7836 */ /* 0x040fe40000000000 */
[-C--:B------:R-:W-:Y:S01]  /*04d0*/  ISETP.GE.AND P2, PT, R11, R0.reuse, PT ;  /* 0x000000000b00720c */ /* 0x080fe20003f46270 */
[----:B------:R-:W-:Y:S01]  /*04e0*/  VIADD R11, R4, 0x100 ;  /* 0x00000100040b7836 */ /* 0x000fe20000000000 */
[----:B------:R2:W5:Y:S01]  /*04f0*/  @!P3 LDG.E R30, desc[UR6][R6.64+0x80] ;  /* 0x00008006061eb981 */ /* 0x000562000c1e1900 */
[----:B------:R-:W-:Y:S01]  /*0500*/  IMAD.MOV.U32 R32, RZ, RZ, -0x1 ;  /* 0xffffffffff207424 */ /* 0x000fe200078e00ff */
[----:B------:R-:W-:-:S02]  /*0510*/  ISETP.GE.AND P1, PT, R13, R0, PT ;  /* 0x000000000d00720c */ /* 0x000fc40003f26270 */
[-C--:B------:R-:W-:Y:S01]  /*0520*/  ISETP.GE.AND P3, PT, R11, R0.reuse, PT ;  /* 0x000000000b00720c */ /* 0x080fe20003f66270 */
[C---:B------:R-:W-:Y:S02]  /*0530*/  VIADD R11, R4.reuse, 0x140 ;  /* 0x00000140040b7836 */ /* 0x040fe40000000000 */
[----:B------:R2:W5:Y:S01]  /*0540*/  @!P5 LDG.E R32, desc[UR6][R6.64+0x180] ;  /* 0x000180060620d981 */ /* 0x000562000c1e1900 */
[----:B------:R-:W-:Y:S02]  /*0550*/  IMAD.MOV.U32 R33, RZ, RZ, -0x1 ;  /* 0xffffffffff217424 */ /* 0x000fe400078e00ff */
[-C--:B------:R-:W-:Y:S01]  /*0560*/  ISETP.GE.AND P5, PT, R11, R0.reuse, PT ;  /* 0x000000000b00720c */ /* 0x080fe20003fa6270 */
[C---:B------:R-:W-:Y:S02]  /*0570*/  VIADD R11, R4.reuse, 0x160 ;  /* 0x00000160040b7836 */ /* 0x040fe40000000000 */
[----:B------:R-:W-:Y:S01]  /*0580*/  IMAD.MOV.U32 R31, RZ, RZ, -0x1 ;  /* 0xffffffffff1f7424 */ /* 0x000fe200078e00ff */
[----:B------:R2:W5:Y:S01]  /*0590*/  @!P6 LDG.E R33, desc[UR6][R6.64+0x200] ;  /* 0x000200060621e981 */ /* 0x000562000c1e1900 */
[----:B------:R-:W-:Y:S01]  /*05a0*/  VIADD R13, R4, 0x120 ;  /* 0x00000120040d7836 */ /* 0x000fe20000000000 */
[----:B------:R-:W-:Y:S01]  /*05b0*/  ISETP.GE.AND P6, PT, R11, R0, PT ;  /* 0x000000000b00720c */ /* 0x000fe20003fc6270 */
[----:B------:R-:W-:-:S02]  /*05c0*/  IMAD.MOV.U32 R35, RZ, RZ, -0x1 ;  /* 0xffffffffff237424 */ /* 0x000fc400078e00ff */
[C---:B------:R-:W-:Y:S01]  /*05d0*/  VIADD R11, R4.reuse, 0x1a0 ;  /* 0x000001a0040b7836 */ /* 0x040fe20000000000 */
[----:B------:R2:W5:Y:S01]  /*05e0*/  @!P4 LDG.E R31, desc[UR6][R6.64+0x100] ;  /* 0x00010006061fc981 */ /* 0x000562000c1e1900 */
[-C--:B------:R-:W-:Y:S01]  /*05f0*/  ISETP.GE.AND P4, PT, R13, R0.reuse, PT ;  /* 0x000000000d00720c */ /* 0x080fe20003f86270 */
[----:B------:R-:W-:Y:S02]  /*0600*/  IMAD.MOV.U32 R34, RZ, RZ, -0x1 ;  /* 0xffffffffff227424 */ /* 0x000fe400078e00ff */
[----:B------:R2:W5:Y:S01]  /*0610*/  @!P1 LDG.E R35, desc[UR6][R6.64+0x300] ;  /* 0x0003000606239981 */ /* 0x000562000c1e1900 */
[----:B------:R-:W-:Y:S01]  /*0620*/  IMAD.MOV.U32 R36, RZ, RZ, -0x1 ;  /* 0xffffffffff247424 */ /* 0x000fe200078e00ff */
[----:B------:R-:W-:Y:S01]  /*0630*/  ISETP.GE.AND P1, PT, R11, R0, PT ;  /* 0x000000000b00720c */ /* 0x000fe20003f26270 */
[C---:B------:R-:W-:Y:S01]  /*0640*/  VIADD R13, R4.reuse, 0x180 ;  /* 0x00000180040d7836 */ /* 0x040fe20000000000 */
[----:B------:R2:W5:Y:S01]  /*0650*/  @!P0 LDG.E R34, desc[UR6][R6.64+0x280] ;  /* 0x0002800606228981 */ /* 0x000562000c1e1900 */
[----:B------:R-:W-:-:S02]  /*0660*/  VIADD R11, R4, 0x1c0 ;  /* 0x000001c0040b7836 */ /* 0x000fc40000000000 */
[----:B------:R-:W-:Y:S01]  /*0670*/  IMAD.MOV.U32 R37, RZ, RZ, -0x1 ;  /* 0xffffffffff257424 */ /* 0x000fe200078e00ff */
[----:B------:R2:W5:Y:S01]  /*0680*/  @!P2 LDG.E R36, desc[UR6][R6.64+0x380] ;  /* 0x000380060624a981 */ /* 0x000562000c1e1900 */
[----:B------:R-:W-:Y:S01]  /*0690*/  IMAD.MOV.U32 R38, RZ, RZ, -0x1 ;  /* 0xffffffffff267424 */ /* 0x000fe200078e00ff */
[-C--:B------:R-:W-:Y:S01]  /*06a0*/  ISETP.GE.AND P0, PT, R13, R0.reuse, PT ;  /* 0x000000000d00720c */ /* 0x080fe20003f06270 */
[C---:B------:R-:W-:Y:S01]  /*06b0*/  VIADD R13, R4.reuse, 0x1e0 ;  /* 0x000001e0040d7836 */ /* 0x040fe20000000000 */
[-C--:B------:R-:W-:Y:S01]  /*06c0*/  ISETP.GE.AND P2, PT, R11, R0.reuse, PT ;  /* 0x000000000b00720c */ /* 0x080fe20003f46270 */
[----:B------:R-:W-:Y:S01]  /*06d0*/  VIADD R11, R4, 0x200 ;  /* 0x00000200040b7836 */ /* 0x000fe20000000000 */
[----:B------:R2:W5:Y:S02]  /*06e0*/  @!P3 LDG.E R37, desc[UR6][R6.64+0x400] ;  /* 0x000400060625b981 */ /* 0x000564000c1e1900 */
[-C--:B------:R-:W-:Y:S02]  /*06f0*/  ISETP.GE.AND P3, PT, R13, R0.reuse, PT ;  /* 0x000000000d00720c */ /* 0x080fe40003f66270 */
[----:B------:R2:W5:Y:S01]  /*0700*/  @!P4 LDG.E R38, desc[UR6][R6.64+0x480] ;  /* 0x000480060626c981 */ /* 0x000562000c1e1900 */
[----:B------:R-:W-:Y:S01]  /*0710*/  ISETP.GE.AND P4, PT, R11, R0, PT ;  /* 0x000000000b00720c */ /* 0x000fe20003f86270 */
[----:B------:R-:W-:-:S02]  /*0720*/  IMAD.MOV.U32 R39, RZ, RZ, -0x1 ;  /* 0xffffffffff277424 */ /* 0x000fc400078e00ff */
[----:B------:R-:W-:Y:S02]  /*0730*/  IMAD.MOV.U32 R40, RZ, RZ, -0x1 ;  /* 0xffffffffff287424 */ /* 0x000fe400078e00ff */
[----:B------:R-:W-:Y:S02]  /*0740*/  IMAD.MOV.U32 R41, RZ, RZ, -0x1 ;  /* 0xffffffffff297424 */ /* 0x000fe400078e00ff */
[----:B------:R-:W-:Y:S01]  /*0750*/  IMAD.MOV.U32 R42, RZ, RZ, -0x1 ;  /* 0xffffffffff2a7424 */ /* 0x000fe200078e00ff */
[----:B------:R2:W5:Y:S01]  /*0760*/  @!P5 LDG.E R39, desc[UR6][R6.64+0x500] ;  /* 0x000500060627d981 */ /* 0x000562000c1e1900 */
[----:B------:R-:W-:Y:S02]  /*0770*/  IMAD.MOV.U32 R43, RZ, RZ, -0x1 ;  /* 0xffffffffff2b7424 */ /* 0x000fe400078e00ff */
[----:B------:R-:W-:Y:S01]  /*0780*/  IMAD.MOV.U32 R44, RZ, RZ, -0x1 ;  /* 0xffffffffff2c7424 */ /* 0x000fe200078e00ff */
[----:B------:R2:W5:Y:S01]  /*0790*/  @!P6 LDG.E R40, desc[UR6][R6.64+0x580] ;  /* 0x000580060628e981 */ /* 0x000562000c1e1900 */
[----:B------:R-:W-:-:S03]  /*07a0*/  IMAD.MOV.U32 R46, RZ, RZ, -0x1 ;  /* 0xffffffffff2e7424 */ /* 0x000fc600078e00ff */
[----:B------:R2:W5:Y:S04]  /*07b0*/  @!P0 LDG.E R41, desc[UR6][R6.64+0x600] ;  /* 0x0006000606298981 */ /* 0x000568000c1e1900 */
[----:B------:R2:W5:Y:S04]  /*07c0*/  @!P1 LDG.E R42, desc[UR6][R6.64+0x680] ;  /* 0x00068006062a9981 */ /* 0x000568000c1e1900 */
[----:B------:R2:W5:Y:S04]  /*07d0*/  @!P2 LDG.E R43, desc[UR6][R6.64+0x700] ;  /* 0x00070006062ba981 */ /* 0x000568000c1e1900 */
[----:B------:R2:W5:Y:S04]  /*07e0*/  @!P3 LDG.E R44, desc[UR6][R6.64+0x780] ;  /* 0x00078006062cb981 */ /* 0x000568000c1e1900 */
[----:B------:R2:W5:Y:S02]  /*07f0*/  @!P4 LDG.E R46, desc[UR6][R6.64+0x800] ;  /* 0x00080006062ec981 */ /* 0x000564000c1e1900 */
.L_x_3:
[----:B-12---:R-:W-:Y:S01]  /*0800*/  VIMNMX R7, PT, PT, R24, 0xe0, !PT ;  /* 0x000000e018077848 */ /* 0x006fe20007fe0100 */
[----:B------:R-:W1:Y:S01]  /*0810*/  LDCU UR4, c[0x0][0x3c8] ;  /* 0x00007900ff0477ac */ /* 0x000e620008000800 */
[----:B------:R-:W-:Y:S01]  /*0820*/  IMAD.SHL.U32 R0, R3, 0x20, RZ ;  /* 0x0000002003007824 */ /* 0x000fe200078e00ff */
[----:B------:R-:W-:Y:S01]  /*0830*/  BSSY.RECONVERGENT B0, `(.L_x_4) ;  /* 0x0000024000007945 */ /* 0x000fe20003800200 */
[--C-:B------:R-:W-:Y:S01]  /*0840*/  IADD3 R7, PT, PT, R7, 0x1f, -R24.reuse ;  /* 0x0000001f07077810 */ /* 0x100fe20007ffe818 */
[----:B------:R-:W-:Y:S02]  /*0850*/  UMOV UR5, 0xffffffff ;  /* 0xffffffff00057882 */ /* 0x000fe40000000000 */
[----:B------:R-:W-:Y:S02]  /*0860*/  LOP3.LUT R0, R0, 0x7c00, RZ, 0xc0, !PT ;  /* 0x00007c0000007812 */ /* 0x000fe400078ec0ff */
[C---:B------:R-:W-:Y:S02]  /*0870*/  ISETP.GE.U32.AND P0, PT, R7.reuse, 0x1e0, PT ;  /* 0x000001e00700780c */ /* 0x040fe40003f06070 */
[----:B0-----:R-:W-:Y:S01]  /*0880*/  LEA.HI R4, R7, 0x1, RZ, 0x1b ;  /* 0x0000000107047811 */ /* 0x001fe200078fd8ff */
[----:B------:R-:W-:-:S03]  /*0890*/  IMAD.MOV.U32 R7, RZ, RZ, R24 ;  /* 0x000000ffff077224 */ /* 0x000fc600078e0018 */
[----:B------:R-:W-:Y:S01]  /*08a0*/  LOP3.LUT P1, R10, R4, 0xf, RZ, 0xc0, !PT ;  /* 0x0000000f040a7812 */ /* 0x000fe2000782c0ff */
[----:B-1----:R-:W-:-:S06]  /*08b0*/  USHF.L.U32 UR4, UR5, UR4, URZ ;  /* 0x0000000405047299 */ /* 0x002fcc00080006ff */
[----:B------:R-:W-:Y:S06]  /*08c0*/  @!P0 BRA `(.L_x_5) ;  /* 0x0000000000688947 */ /* 0x000fec0003800000 */
[----:B------:R-:W-:Y:S01]  /*08d0*/  IMAD R8, R24, 0x4, R0 ;  /* 0x0000000418087824 */ /* 0x000fe200078e0200 */
[----:B------:R-:W-:Y:S01]  /*08e0*/  LOP3.LUT R6, R4, 0xffffff0, RZ, 0xc0, !PT ;  /* 0x0ffffff004067812 */ /* 0x000fe200078ec0ff */
[----:B------:R-:W-:-:S03]  /*08f0*/  IMAD.MOV.U32 R7, RZ, RZ, R24 ;  /* 0x000000ffff077224 */ /* 0x000fc600078e0018 */
[----:B------:R-:W-:Y:S01]  /*0900*/  IADD3 R8, PT, PT, R8, 0x400, R9 ;  /* 0x0000040008087810 */ /* 0x000fe20007ffe009 */
[----:B------:R-:W-:-:S07]  /*0910*/  IMAD.MOV R6, RZ, RZ, -R6 ;  /* 0x000000ffff067224 */ /* 0x000fce00078e0a06 */
.L_x_6:
[----:B------:R-:W-:Y:S01]  /*0920*/  VIADD R6, R6, 0x10 ;  /* 0x0000001006067836 */ /* 0x000fe20000000000 */
[----:B------:R-:W-:Y:S01]  /*0930*/  STS [R8+-0x400], RZ ;  /* 0xfffc00ff08007388 */ /* 0x000fe20000000800 */
[----:B------:R-:W-:-:S03]  /*0940*/  VIADD R7, R7, 0x200 ;  /* 0x0000020007077836 */ /* 0x000fc60000000000 */
[----:B------:R-:W-:Y:S01]  /*0950*/  ISETP.NE.AND P0, PT, R6, RZ, PT ;  /* 0x000000ff0600720c */ /* 0x000fe20003f05270 */
[----:B------:R-:W-:Y:S04]  /*0960*/  STS [R8+-0x380], RZ ;  /* 0xfffc80ff08007388 */ /* 0x000fe80000000800 */
[----:B------:R-:W-:Y:S04]  /*0970*/  STS [R8+-0x300], RZ ;  /* 0xfffd00ff08007388 */ /* 0x000fe80000000800 */
[----:B------:R-:W-:Y:S04]  /*0980*/  STS [R8+-0x280], RZ ;  /* 0xfffd80ff08007388 */ /* 0x000fe80000000800 */
[----:B------:R-:W-:Y:S04]  /*0990*/  STS [R8+-0x200], RZ ;  /* 0xfffe00ff08007388 */ /* 0x000fe80000000800 */
[----:B------:R-:W-:Y:S04]  /*09a0*/  STS [R8+-0x180], RZ ;  /* 0xfffe80ff08007388 */ /* 0x000fe80000000800 */
[----:B------:R-:W-:Y:S04]  /*09b0*/  STS [R8+-0x100], RZ ;  /* 0xffff00ff08007388 */ /* 0x000fe80000000800 */
[----:B------:R-:W-:Y:S04]  /*09c0*/  STS [R8+-0x80], RZ ;  /* 0xffff80ff08007388 */ /* 0x000fe80000000800 */
[----:B------:R-:W-:Y:S04]  /*09d0*/  STS [R8], RZ ;  /* 0x000000ff08007388 */ /* 0x000fe80000000800 */
[----:B------:R-:W-:Y:S04]  /*09e0*/  STS [R8+0x80], RZ ;  /* 0x000080ff08007388 */ /* 0x000fe80000000800 */
[----:B------:R-:W-:Y:S04]  /*09f0*/  STS [R8+0x100], RZ ;  /* 0x000100ff08007388 */ /* 0x000fe80000000800 */
[----:B------:R-:W-:Y:S04]  /*0a00*/  STS [R8+0x180], RZ ;  /* 0x000180ff08007388 */ /* 0x000fe80000000800 */
[----:B------:R-:W-:Y:S04]  /*0a10*/  STS [R8+0x200], RZ ;  /* 0x000200ff08007388 */ /* 0x000fe80000000800 */
[----:B------:R-:W-:Y:S04]  /*0a20*/  STS [R8+0x280], RZ ;  /* 0x000280ff08007388 */ /* 0x000fe80000000800 */
[----:B------:R-:W-:Y:S04]  /*0a30*/  STS [R8+0x300], RZ ;  /* 0x000300ff08007388 */ /* 0x000fe80000000800 */
[----:B------:R0:W-:Y:S02]  /*0a40*/  STS [R8+0x380], RZ ;  /* 0x000380ff08007388 */ /* 0x0001e40000000800 */
[----:B0-----:R-:W-:Y:S01]  /*0a50*/  VIADD R8, R8, 0x800 ;  /* 0x0000080008087836 */ /* 0x001fe20000000000 */
[----:B------:R-:W-:Y:S06]  /*0a60*/  @P0 BRA `(.L_x_6) ;  /* 0xfffffffc00ac0947 */ /* 0x000fec000383ffff */
.L_x_5:
[----:B------:R-:W-:Y:S05]  /*0a70*/  BSYNC.RECONVERGENT B0 ;  /* 0x0000000000007941 */ /* 0x000fea0003800200 */
.L_x_4:
[----:B------:R-:W-:Y:S01]  /*0a80*/  BSSY.RECONVERGENT B0, `(.L_x_7) ;  /* 0x0000025000007945 */ /* 0x000fe20003800200 */
[----:B------:R-:W-:-:S03]  /*0a90*/  IMAD.IADD R26, R9, 0x1, R0 ;  /* 0x00000001091a7824 */ /* 0x000fc600078e0200 */
[----:B------:R-:W-:Y:S05]  /*0aa0*/  @!P1 BRA `(.L_x_8) ;  /* 0x0000000000889947 */ /* 0x000fea0003800000 */
[----:B------:R-:W-:Y:S01]  /*0ab0*/  ISETP.GE.U32.AND P0, PT, R10, 0x8, PT ;  /* 0x000000080a00780c */ /* 0x000fe20003f06070 */
[----:B------:R-:W-:Y:S01]  /*0ac0*/  BSSY.RECONVERGENT B1, `(.L_x_9) ;  /* 0x000000d000017945 */ /* 0x000fe20003800200 */
[----:B------:R-:W-:-:S11]  /*0ad0*/  LOP3.LUT P1, R8, R4, 0x7, RZ, 0xc0, !PT ;  /* 0x0000000704087812 */ /* 0x000fd6000782c0ff */
[----:B------:R-:W-:Y:S05]  /*0ae0*/  @!P0 BRA `(.L_x_10) ;  /* 0x0000000000288947 */ /* 0x000fea0003800000 */
[C---:B------:R-:W-:Y:S02]  /*0af0*/  IMAD R6, R7.reuse, 0x4, R26 ;  /* 0x0000000407067824 */ /* 0x040fe400078e021a */
[----:B------:R-:W-:-:S03]  /*0b00*/  VIADD R7, R7, 0x100 ;  /* 0x0000010007077836 */ /* 0x000fc60000000000 */
[----:B------:R0:W-:Y:S04]  /*0b10*/  STS [R6], RZ ;  /* 0x000000ff06007388 */ /* 0x0001e80000000800 */
[----:B------:R0:W-:Y:S04]  /*0b20*/  STS [R6+0x80], RZ ;  /* 0x000080ff06007388 */ /* 0x0001e80000000800 */
[----:B------:R0:W-:Y:S04]  /*0b30*/  STS [R6+0x100], RZ ;  /* 0x000100ff06007388 */ /* 0x0001e80000000800 */
[----:B------:R0:W-:Y:S04]  /*0b40*/  STS [R6+0x180], RZ ;  /* 0x000180ff06007388 */ /* 0x0001e80000000800 */
[----:B------:R0:W-:Y:S04]  /*0b50*/  STS [R6+0x200], RZ ;  /* 0x000200ff06007388 */ /* 0x0001e80000000800 */
[----:B------:R0:W-:Y:S04]  /*0b60*/  STS [R6+0x280], RZ ;  /* 0x000280ff06007388 */ /* 0x0001e80000000800 */
[----:B------:R0:W-:Y:S04]  /*0b70*/  STS [R6+0x300], RZ ;  /* 0x000300ff06007388 */ /* 0x0001e80000000800 */
[----:B------:R0:W-:Y:S02]  /*0b80*/  STS [R6+0x380], RZ ;  /* 0x000380ff06007388 */ /* 0x0001e40000000800 */
.L_x_10:
[----:B------:R-:W-:Y:S05]  /*0b90*/  BSYNC.RECONVERGENT B1 ;  /* 0x0000000000017941 */ /* 0x000fea0003800200 */
.L_x_9:
[----:B------:R-:W-:Y:S05]  /*0ba0*/  @!P1 BRA `(.L_x_8) ;  /* 0x0000000000489947 */ /* 0x000fea0003800000 */
[----:B------:R-:W-:Y:S02]  /*0bb0*/  ISETP.GE.U32.AND P0, PT, R8, 0x4, PT ;  /* 0x000000040800780c */ /* 0x000fe40003f06070 */
[----:B------:R-:W-:-:S04]  /*0bc0*/  LOP3.LUT R4, R4, 0x3, RZ, 0xc0, !PT ;  /* 0x0000000304047812 */ /* 0x000fc800078ec0ff */
[----:B------:R-:W-:-:S07]  /*0bd0*/  ISETP.NE.AND P1, PT, R4, RZ, PT ;  /* 0x000000ff0400720c */ /* 0x000fce0003f25270 */
[C---:B0-----:R-:W-:Y:S02]  /*0be0*/  @P0 IMAD R6, R7.reuse, 0x4, R26 ;  /* 0x0000000407060824 */ /* 0x041fe400078e021a */
[----:B------:R-:W-:-:S03]  /*0bf0*/  @P0 VIADD R7, R7, 0x80 ;  /* 0x0000008007070836 */ /* 0x000fc60000000000 */
[----:B------:R1:W-:Y:S04]  /*0c00*/  @P0 STS [R6], RZ ;  /* 0x000000ff06000388 */ /* 0x0003e80000000800 */
[----:B------:R1:W-:Y:S04]  /*0c10*/  @P0 STS [R6+0x80], RZ ;  /* 0x000080ff06000388 */ /* 0x0003e80000000800 */
[----:B------:R1:W-:Y:S04]  /*0c20*/  @P0 STS [R6+0x100], RZ ;  /* 0x000100ff06000388 */ /* 0x0003e80000000800 */
[----:B------:R1:W-:Y:S01]  /*0c30*/  @P0 STS [R6+0x180], RZ ;  /* 0x000180ff06000388 */ /* 0x0003e20000000800 */
[----:B------:R-:W-:Y:S05]  /*0c40*/  @!P1 BRA `(.L_x_8) ;  /* 0x0000000000209947 */ /* 0x000fea0003800000 */
[----:B------:R-:W-:Y:S02]  /*0c50*/  IMAD R0, R7, 0x4, R0 ;  /* 0x0000000407007824 */ /* 0x000fe400078e0200 */
[----:B------:R-:W-:Y:S02]  /*0c60*/  IMAD.MOV R4, RZ, RZ, -R4 ;  /* 0x000000ffff047224 */ /* 0x000fe400078e0a04 */
[----:B------:R-:W-:-:S07]  /*0c70*/  IMAD.IADD R0, R9, 0x1, R0 ;  /* 0x0000000109007824 */ /* 0x000fce00078e0200 */
.L_x_11:
[----:B------:R-:W-:Y:S01]  /*0c80*/  VIADD R4, R4, 0x1 ;  /* 0x0000000104047836 */ /* 0x000fe20000000000 */
[----:B------:R0:W-:Y:S04]  /*0c90*/  STS [R0], RZ ;  /* 0x000000ff00007388 */ /* 0x0001e80000000800 */
[----:B------:R-:W-:Y:S01]  /*0ca0*/  ISETP.NE.AND P0, PT, R4, RZ, PT ;  /* 0x000000ff0400720c */ /* 0x000fe20003f05270 */
[----:B0-----:R-:W-:-:S12]  /*0cb0*/  VIADD R0, R0, 0x80 ;  /* 0x0000008000007836 */ /* 0x001fd80000000000 */
[----:B------:R-:W-:Y:S05]  /*0cc0*/  @P0 BRA `(.L_x_11) ;  /* 0xfffffffc00ec0947 */ /* 0x000fea000383ffff */
.L_x_8:
[----:B------:R-:W-:Y:S05]  /*0cd0*/  BSYNC.RECONVERGENT B0 ;  /* 0x0000000000007941 */ /* 0x000fea0003800200 */
.L_x_7:
[----:B-----5:R-:W-:Y:S01]  /*0ce0*/  ISETP.GE.AND P1, PT, R30, RZ, PT ;  /* 0x000000ff1e00720c */ /* 0x020fe20003f26270 */
[----:B------:R-:W2:Y:S01]  /*0cf0*/  LDCU UR5, c[0x0][0x3c4] ;  /* 0x00007880ff0577ac */ /* 0x000ea20008000800 */
[----:B------:R-:W-:Y:S01]  /*0d00*/  ISETP.GE.AND P0, PT, R28, RZ, PT ;  /* 0x000000ff1c00720c */ /* 0x000fe20003f06270 */
[----:B------:R-:W-:Y:S01]  /*0d10*/  BSSY.RECONVERGENT B0, `(.L_x_12) ;  /* 0x00000c3000007945 */ /* 0x000fe20003800200 */
[----:B------:R-:W-:Y:S02]  /*0d20*/  SEL R7, RZ, 0x7fffffff, !P1 ;  /* 0x7fffffffff077807 */ /* 0x000fe40004800000 */
[----:B------:R-:W-:Y:S02]  /*0d30*/  SEL R29, RZ, 0x7fffffff, !P0 ;  /* 0x7fffffffff1d7807 */ /* 0x000fe40004000000 */
[----:B------:R-:W-:Y:S02]  /*0d40*/  LOP3.LUT R22, R7, R30, RZ, 0x3c, !PT ;  /* 0x0000001e07167212 */ /* 0x000fe400078e3cff */
[----:B------:R-:W-:-:S02]  /*0d50*/  LOP3.LUT R29, R29, R28, RZ, 0x3c, !PT ;  /* 0x0000001c1d1d7212 */ /* 0x000fc400078e3cff */
[C---:B------:R-:W-:Y:S02]  /*0d60*/  ISETP.NE.AND P1, PT, R22.reuse, 0x7fffffff, PT ;  /* 0x7fffffff1600780c */ /* 0x040fe40003f25270 */
[C---:B------:R-:W-:Y:S02]  /*0d70*/  ISETP.NE.AND P0, PT, R29.reuse, 0x7fffffff, PT ;  /* 0x7fffffff1d00780c */ /* 0x040fe40003f05270 */
[----:B------:R-:W-:Y:S02]  /*0d80*/  SEL R4, R22, 0x80000000, P1 ;  /* 0x8000000016047807 */ /* 0x000fe40000800000 */
[----:B------:R-:W-:Y:S02]  /*0d90*/  SEL R0, R29, 0x80000000, P0 ;  /* 0x800000001d007807 */ /* 0x000fe40000000000 */
[----:B--2---:R-:W-:Y:S02]  /*0da0*/  SHF.R.U32.HI R4, RZ, UR5, R4 ;  /* 0x00000005ff047c19 */ /* 0x004fe40008011604 */
[----:B------:R-:W-:-:S02]  /*0db0*/  ISETP.GE.AND P0, PT, R31, RZ, PT ;  /* 0x000000ff1f00720c */ /* 0x000fc40003f06270 */
[----:B------:R-:W-:Y:S02]  /*0dc0*/  SHF.R.U32.HI R0, RZ, UR5, R0 ;  /* 0x00000005ff007c19 */ /* 0x000fe40008011600 */
[----:B------:R-:W-:Y:S02]  /*0dd0*/  LOP3.LUT R7, R4, UR4, RZ, 0x30, !PT ;  /* 0x0000000404077c12 */ /* 0x000fe4000f8e30ff */
[----:B------:R-:W-:Y:S02]  /*0de0*/  ISETP.GE.AND P1, PT, R32, RZ, PT ;  /* 0x000000ff2000720c */ /* 0x000fe40003f26270 */
[----:B------:R-:W-:Y:S01]  /*0df0*/  ISETP.GE.AND P3, PT, R34, RZ, PT ;  /* 0x000000ff2200720c */ /* 0x000fe20003f66270 */
[----:B------:R-:W-:Y:S01]  /*0e00*/  IMAD R7, R7, 0x4, R26 ;  /* 0x0000000407077824 */ /* 0x000fe200078e021a */
[----:B------:R-:W-:Y:S02]  /*0e10*/  SEL R4, RZ, 0x7fffffff, !P0 ;  /* 0x7fffffffff047807 */ /* 0x000fe40004000000 */
[----:B------:R-:W-:-:S02]  /*0e20*/  LOP3.LUT R49, R0, UR4, RZ, 0x30, !PT ;  /* 0x0000000400317c12 */ /* 0x000fc4000f8e30ff */
[----:B------:R-:W-:Y:S02]  /*0e30*/  ISETP.GE.AND P2, PT, R33, RZ, PT ;  /* 0x000000ff2100720c */ /* 0x000fe40003f46270 */
[----:B------:R-:W-:Y:S01]  /*0e40*/  SEL R11, RZ, 0x7fffffff, !P1 ;  /* 0x7fffffffff0b7807 */ /* 0x000fe20004800000 */
[----:B------:R-:W-:Y:S01]  /*0e50*/  IMAD R0, R49, 0x4, R26 ;  /* 0x0000000431007824 */ /* 0x000fe200078e021a */
[----:B------:R-:W-:Y:S01]  /*0e60*/  SEL R13, RZ, 0x7fffffff, !P3 ;  /* 0x7fffffffff0d7807 */ /* 0x000fe20005800000 */
[----:B------:R-:W-:Y:S01]  /*0e70*/  NOP ;  /* 0x0000000000007918 */ /* 0x000fe20000000000 */
[----:B------:R-:W-:Y:S02]  /*0e80*/  LOP3.LUT R23, R4, R31, RZ, 0x3c, !PT ;  /* 0x0000001f04177212 */ /* 0x000fe400078e3cff */
[----:B------:R2:W-:Y:S01]  /*0e90*/  ATOMS.POPC.INC.32 RZ, [R0+URZ] ;  /* 0x0000000000ff7f8c */ /* 0x0005e2000d8000ff */
[----:B01----:R-:W-:Y:S02]  /*0ea0*/  SEL R6, RZ, 0x7fffffff, !P2 ;  /* 0x7fffffffff067807 */ /* 0x003fe40005000000 */
[----:B------:R-:W-:Y:S01]  /*0eb0*/  ISETP.GE.AND P4, PT, R35, RZ, PT ;  /* 0x000000ff2300720c */ /* 0x000fe20003f86270 */
[----:B------:R0:W-:Y:S01]  /*0ec0*/  ATOMS.POPC.INC.32 RZ, [R7+URZ] ;  /* 0x0000000007ff7f8c */ /* 0x0001e2000d8000ff */
[----:B------:R-:W-:-:S02]  /*0ed0*/  LOP3.LUT R16, R11, R32, RZ, 0x3c, !PT ;  /* 0x000000200b107212 */ /* 0x000fc400078e3cff */
[----:B------:R-:W-:Y:S02]  /*0ee0*/  LOP3.LUT R18, R13, R34, RZ, 0x3c, !PT ;  /* 0x000000220d127212 */ /* 0x000fe400078e3cff */
[----:B------:R-:W-:Y:S02]  /*0ef0*/  ISETP.NE.AND P0, PT, R23, 0x7fffffff, PT ;  /* 0x7fffffff1700780c */ /* 0x000fe40003f05270 */
[----:B------:R-:W-:Y:S02]  /*0f00*/  LOP3.LUT R25, R6, R33, RZ, 0x3c, !PT ;  /* 0x0000002106197212 */ /* 0x000fe400078e3cff */
[----:B------:R-:W-:Y:S02]  /*0f10*/  SEL R8, RZ, 0x7fffffff, !P4 ;  /* 0x7fffffffff087807 */ /* 0x000fe40006000000 */
[----:B------:R-:W-:Y:S02]  /*0f20*/  ISETP.NE.AND P1, PT, R16, 0x7fffffff, PT ;  /* 0x7fffffff1000780c */ /* 0x000fe40003f25270 */
[----:B------:R-:W-:-:S02]  /*0f30*/  ISETP.NE.AND P3, PT, R18, 0x7fffffff, PT ;  /* 0x7fffffff1200780c */ /* 0x000fc40003f65270 */
[----:B--2---:R-:W-:Y:S02]  /*0f40*/  SEL R0, R23, 0x80000000, P0 ;  /* 0x8000000017007807 */ /* 0x004fe40000000000 */
[----:B------:R-:W-:Y:S02]  /*0f50*/  ISETP.NE.AND P2, PT, R25, 0x7fffffff, PT ;  /* 0x7fffffff1900780c */ /* 0x000fe40003f45270 */
[----:B------:R-:W-:Y:S02]  /*0f60*/  LOP3.LUT R27, R8, R35, RZ, 0x3c, !PT ;  /* 0x00000023081b7212 */ /* 0x000fe400078e3cff */
[----:B------:R-:W-:Y:S02]  /*0f70*/  SEL R4, R16, 0x80000000, P1 ;  /* 0x8000000010047807 */ /* 0x000fe40000800000 */
[----:B0-----:R-:W-:Y:S02]  /*0f80*/  SEL R7, R18, 0x80000000, P3 ;  /* 0x8000000012077807 */ /* 0x001fe40001800000 */
[----:B------:R-:W-:-:S02]  /*0f90*/  SHF.R.U32.HI R0, RZ, UR5, R0 ;  /* 0x00000005ff007c19 */ /* 0x000fc40008011600 */
[----:B------:R-:W-:Y:S02]  /*0fa0*/  SEL R6, R25, 0x80000000, P2 ;  /* 0x8000000019067807 */ /* 0x000fe40001000000 */
[----:B------:R-:W-:Y:S02]  /*0fb0*/  ISETP.NE.AND P4, PT, R27, 0x7fffffff, PT ;  /* 0x7fffffff1b00780c */ /* 0x000fe40003f85270 */
[----:B------:R-:W-:Y:S02]  /*0fc0*/  SHF.R.U32.HI R4, RZ, UR5, R4 ;  /* 0x00000005ff047c19 */ /* 0x000fe40008011604 */
[----:B------:R-:W-:Y:S02]  /*0fd0*/  SHF.R.U32.HI R8, RZ, UR5, R7 ;  /* 0x00000005ff087c19 */ /* 0x000fe40008011607 */
[----:B------:R-:W-:Y:S02]  /*0fe0*/  LOP3.LUT R7, R0, UR4, RZ, 0x30, !PT ;  /* 0x0000000400077c12 */ /* 0x000fe4000f8e30ff */
[----:B------:R-:W-:-:S02]  /*0ff0*/  SHF.R.U32.HI R6, RZ, UR5, R6 ;  /* 0x00000005ff067c19 */ /* 0x000fc40008011606 */
[----:B------:R-:W-:Y:S01]  /*1000*/  SEL R10, R27, 0x80000000, P4 ;  /* 0x800000001b0a7807 */ /* 0x000fe20002000000 */
[----:B------:R-:W-:Y:S01]  /*1010*/  IMAD R7, R7, 0x4, R26 ;  /* 0x0000000407077824 */ /* 0x000fe200078e021a */
[----:B------:R-:W-:Y:S02]  /*1020*/  LOP3.LUT R11, R4, UR4, RZ, 0x30, !PT ;  /* 0x00000004040b7c12 */ /* 0x000fe4000f8e30ff */
[----:B------:R-:W-:Y:S02]  /*1030*/  LOP3.LUT R13, R6, UR4, RZ, 0x30, !PT ;  /* 0x00000004060d7c12 */ /* 0x000fe4000f8e30ff */
[----:B------:R-:W-:Y:S01]  /*1040*/  SHF.R.U32.HI R10, RZ, UR5, R10 ;  /* 0x00000005ff0a7c19 */ /* 0x000fe2000801160a */
[--C-:B------:R-:W-:Y:S01]  /*1050*/  IMAD R11, R11, 0x4, R26.reuse ;  /* 0x000000040b0b7824 */ /* 0x100fe200078e021a */
[----:B------:R-:W-:Y:S01]  /*1060*/  ISETP.GE.AND P0, PT, R36, RZ, PT ;  /* 0x000000ff2400720c */ /* 0x000fe20003f06270 */
[----:B------:R-:W-:Y:S01]  /*1070*/  IMAD R13, R13, 0x4, R26 ;  /* 0x000000040d0d7824 */ /* 0x000fe200078e021a */
[----:B------:R-:W-:Y:S01]  /*1080*/  ISETP.GE.AND P1, PT, R37, RZ, PT ;  /* 0x000000ff2500720c */ /* 0x000fe20003f26270 */
[----:B------:R0:W-:Y:S01]  /*1090*/  ATOMS.POPC.INC.32 RZ, [R7+URZ] ;  /* 0x0000000007ff7f8c */ /* 0x0001e2000d8000ff */
[----:B------:R-:W-:-:S02]  /*10a0*/  ISETP.GE.AND P2, PT, R38, RZ, PT ;  /* 0x000000ff2600720c */ /* 0x000fc40003f46270 */
[----:B------:R-:W-:Y:S01]  /*10b0*/  ISETP.GE.AND P3, PT, R39, RZ, PT ;  /* 0x000000ff2700720c */ /* 0x000fe20003f66270 */
[----:B------:R1:W-:Y:S01]  /*10c0*/  ATOMS.POPC.INC.32 RZ, [R11+URZ] ;  /* 0x000000000bff7f8c */ /* 0x0003e2000d8000ff */
[----:B------:R-:W-:Y:S02]  /*10d0*/  LOP3.LUT R15, R8, UR4, RZ, 0x30, !PT ;  /* 0x00000004080f7c12 */ /* 0x000fe4000f8e30ff */
[----:B------:R-:W-:Y:S01]  /*10e0*/  LOP3.LUT R17, R10, UR4, RZ, 0x30, !PT ;  /* 0x000000040a117c12 */ /* 0x000fe2000f8e30ff */
[----:B------:R2:W-:Y:S01]  /*10f0*/  ATOMS.POPC.INC.32 RZ, [R13+URZ] ;  /* 0x000000000dff7f8c */ /* 0x0005e2000d8000ff */
[----:B0-----:R-:W-:Y:S01]  /*1100*/  SEL R7, RZ, 0x7fffffff, !P0 ;  /* 0x7fffffffff077807 */ /* 0x001fe20004000000 */
[--C-:B------:R-:W-:Y:S01]  /*1110*/  IMAD R15, R15, 0x4, R26.reuse ;  /* 0x000000040f0f7824 */ /* 0x100fe200078e021a */
[----:B------:R-:W-:Y:S01]  /*1120*/  ISETP.GE.AND P4, PT, R40, RZ, PT ;  /* 0x000000ff2800720c */ /* 0x000fe20003f86270 */
[----:B------:R-:W-:Y:S01]  /*1130*/  IMAD R0, R17, 0x4, R26 ;  /* 0x0000000411007824 */ /* 0x000fe200078e021a */
[----:B------:R-:W-:-:S02]  /*1140*/  SEL R4, RZ, 0x7fffffff, !P1 ;  /* 0x7fffffffff047807 */ /* 0x000fc40004800000 */
[----:B-1----:R-:W-:Y:S01]  /*1150*/  SEL R11, RZ, 0x7fffffff, !P2 ;  /* 0x7fffffffff0b7807 */ /* 0x002fe20005000000 */
[----:B------:R-:W-:Y:S01]  /*1160*/  ATOMS.POPC.INC.32 RZ, [R15+URZ] ;  /* 0x000000000fff7f8c */ /* 0x000fe2000d8000ff */
[----:B------:R-:W-:Y:S02]  /*1170*/  SEL R6, RZ, 0x7fffffff, !P3 ;  /* 0x7fffffffff067807 */ /* 0x000fe40005800000 */
[----:B------:R-:W-:Y:S01]  /*1180*/  LOP3.LUT R10, R7, R36, RZ, 0x3c, !PT ;  /* 0x00000024070a7212 */ /* 0x000fe200078e3cff */
[----:B------:R0:W-:Y:S01]  /*1190*/  ATOMS.POPC.INC.32 RZ, [R0+URZ] ;  /* 0x0000000000ff7f8c */ /* 0x0001e2000d8000ff */
[----:B--2---:R-:W-:Y:S02]  /*11a0*/  SEL R13, RZ, 0x7fffffff, !P4 ;  /* 0x7fffffffff0d7807 */ /* 0x004fe40006000000 */
[----:B------:R-:W-:Y:S02]  /*11b0*/  LOP3.LUT R17, R4, R37, RZ, 0x3c, !PT ;  /* 0x0000002504117212 */ /* 0x000fe400078e3cff */
[----:B------:R-:W-:-:S02]  /*11c0*/  LOP3.LUT R12, R11, R38, RZ, 0x3c, !PT ;  /* 0x000000260b0c7212 */ /* 0x000fc400078e3cff */
[----:B------:R-:W-:Y:S02]  /*11d0*/  LOP3.LUT R19, R6, R39, RZ, 0x3c, !PT ;  /* 0x0000002706137212 */ /* 0x000fe400078e3cff */
[----:B------:R-:W-:Y:S02]  /*11e0*/  ISETP.NE.AND P0, PT, R10, 0x7fffffff, PT ;  /* 0x7fffffff0a00780c */ /* 0x000fe40003f05270 */
[----:B------:R-:W-:Y:S02]  /*11f0*/  LOP3.LUT R14, R13, R40, RZ, 0x3c, !PT ;  /* 0x000000280d0e7212 */ /* 0x000fe400078e3cff */
[----:B------:R-:W-:Y:S02]  /*1200*/  ISETP.NE.AND P1, PT, R17, 0x7fffffff, PT ;  /* 0x7fffffff1100780c */ /* 0x000fe40003f25270 */
[----:B------:R-:W-:Y:S02]  /*1210*/  ISETP.NE.AND P2, PT, R12, 0x7fffffff, PT ;  /* 0x7fffffff0c00780c */ /* 0x000fe40003f45270 */
[----:B------:R-:W-:-:S02]  /*1220*/  ISETP.NE.AND P3, PT, R19, 0x7fffffff, PT ;  /* 0x7fffffff1300780c */ /* 0x000fc40003f65270 */
[----:B0-----:R-:W-:Y:S02]  /*1230*/  SEL R0, R10, 0x80000000, P0 ;  /* 0x800000000a007807 */ /* 0x001fe40000000000 */
[----:B------:R-:W-:Y:S02]  /*1240*/  ISETP.NE.AND P4, PT, R14, 0x7fffffff, PT ;  /* 0x7fffffff0e00780c */ /* 0x000fe40003f85270 */
[----:B------:R-:W-:Y:S02]  /*1250*/  SEL R4, R17, 0x80000000, P1 ;  /* 0x8000000011047807 */ /* 0x000fe40000800000 */
[----:B------:R-:W-:Y:S02]  /*1260*/  SEL R6, R12, 0x80000000, P2 ;  /* 0x800000000c067807 */ /* 0x000fe40001000000 */
[----:B------:R-:W-:Y:S02]  /*1270*/  SEL R7, R19, 0x80000000, P3 ;  /* 0x8000000013077807 */ /* 0x000fe40001800000 */
[----:B------:R-:W-:-:S02]  /*1280*/  SHF.R.U32.HI R0, RZ, UR5, R0 ;  /* 0x00000005ff007c19 */ /* 0x000fc40008011600 */
[----:B------:R-:W-:Y:S02]  /*1290*/  SEL R11, R14, 0x80000000, P4 ;  /* 0x800000000e0b7807 */ /* 0x000fe40002000000 */
[----:B------:R-:W-:Y:S02]  /*12a0*/  SHF.R.U32.HI R4, RZ, UR5, R4 ;  /* 0x00000005ff047c19 */ /* 0x000fe40008011604 */
[----:B------:R-:W-:Y:S02]  /*12b0*/  SHF.R.U32.HI R6, RZ, UR5, R6 ;  /* 0x00000005ff067c19 */ /* 0x000fe40008011606 */
[----:B------:R-:W-:Y:S02]  /*12c0*/  SHF.R.U32.HI R8, RZ, UR5, R7 ;  /* 0x00000005ff087c19 */ /* 0x000fe40008011607 */
[----:B------:R-:W-:Y:S02]  /*12d0*/  LOP3.LUT R7, R0, UR4, RZ, 0x30, !PT ;  /* 0x0000000400077c12 */ /* 0x000fe4000f8e30ff */
[----:B------:R-:W-:-:S02]  /*12e0*/  SHF.R.U32.HI R0, RZ, UR5, R11 ;  /* 0x00000005ff007c19 */ /* 0x000fc4000801160b */
[----:B------:R-:W-:Y:S01]  /*12f0*/  LOP3.LUT R11, R4, UR4, RZ, 0x30, !PT ;  /* 0x00000004040b7c12 */ /* 0x000fe2000f8e30ff */
[--C-:B------:R-:W-:Y:S01]  /*1300*/  IMAD R7, R7, 0x4, R26.reuse ;  /* 0x0000000407077824 */ /* 0x100fe200078e021a */
[----:B------:R-:W-:Y:S02]  /*1310*/  LOP3.LUT R13, R6, UR4, RZ, 0x30, !PT ;  /* 0x00000004060d7c12 */ /* 0x000fe4000f8e30ff */
[----:B------:R-:W-:Y:S01]  /*1320*/  LOP3.LUT R15, R8, UR4, RZ, 0x30, !PT ;  /* 0x00000004080f7c12 */ /* 0x000fe2000f8e30ff */
[--C-:B------:R-:W-:Y:S01]  /*1330*/  IMAD R11, R11, 0x4, R26.reuse ;  /* 0x000000040b0b7824 */ /* 0x100fe200078e021a */
[----:B------:R-:W-:Y:S01]  /*1340*/  ISETP.GE.AND P0, PT, R41, RZ, PT ;  /* 0x000000ff2900720c */ /* 0x000fe20003f06270 */
[--C-:B------:R-:W-:Y:S01]  /*1350*/  IMAD R13, R13, 0x4, R26.reuse ;  /* 0x000000040d0d7824 */ /* 0x100fe200078e021a */
[----:B------:R-:W-:Y:S01]  /*1360*/  ISETP.GE.AND P1, PT, R43, RZ, PT ;  /* 0x000000ff2b00720c */ /* 0x000fe20003f26270 */
[----:B------:R-:W-:Y:S01]  /*1370*/  IMAD R15, R15, 0x4, R26 ;  /* 0x000000040f0f7824 */ /* 0x000fe200078e021a */
[----:B------:R-:W-:Y:S01]  /*1380*/  ISETP.GE.AND P3, PT, R42, RZ, PT ;  /* 0x000000ff2a00720c */ /* 0x000fe20003f66270 */
[----:B------:R0:W-:Y:S01]  /*1390*/  ATOMS.POPC.INC.32 RZ, [R7+URZ] ;  /* 0x0000000007ff7f8c */ /* 0x0001e2000d8000ff */
[----:B------:R-:W-:-:S02]  /*13a0*/  ISETP.GE.AND P2, PT, R44, RZ, PT ;  /* 0x000000ff2c00720c */ /* 0x000fc40003f46270 */
[----:B------:R-:W-:Y:S01]  /*13b0*/  SEL R4, RZ, 0x7fffffff, !P0 ;  /* 0x7fffffffff047807 */ /* 0x000fe20004000000 */
[----:B------:R1:W-:Y:S01]  /*13c0*/  ATOMS.POPC.INC.32 RZ, [R11+URZ] ;  /* 0x000000000bff7f8c */ /* 0x0003e2000d8000ff */
[----:B------:R-:W-:Y:S02]  /*13d0*/  LOP3.LUT R21, R0, UR4, RZ, 0x30, !PT ;  /* 0x0000000400157c12 */ /* 0x000fe4000f8e30ff */
[----:B------:R-:W-:Y:S01]  /*13e0*/  ISETP.GE.AND P4, PT, R46, RZ, PT ;  /* 0x000000ff2e00720c */ /* 0x000fe20003f86270 */
[----:B------:R2:W-:Y:S01]  /*13f0*/  ATOMS.POPC.INC.32 RZ, [R13+URZ] ;  /* 0x000000000dff7f8c */ /* 0x0005e2000d8000ff */
[----:B------:R-:W-:Y:S01]  /*1400*/  SEL R6, RZ, 0x7fffffff, !P1 ;  /* 0x7fffffffff067807 */ /* 0x000fe20004800000 */
[----:B------:R-:W-:Y:S01]  /*1410*/  IMAD R0, R21, 0x4, R26 ;  /* 0x0000000415007824 */ /* 0x000fe200078e021a */
[----:B0-----:R-:W-:Y:S01]  /*1420*/  SEL R7, RZ, 0x7fffffff, !P3 ;  /* 0x7fffffffff077807 */ /* 0x001fe20005800000 */
[----:B------:R0:W-:Y:S01]  /*1430*/  ATOMS.POPC.INC.32 RZ, [R15+URZ] ;  /* 0x000000000fff7f8c */ /* 0x0001e2000d8000ff */
[----:B-1----:R-:W-:Y:S01]  /*1440*/  LOP3.LUT R11, R4, R41, RZ, 0x3c, !PT ;  /* 0x00000029040b7212 */ /* 0x002fe200078e3cff */
[----:B------:R-:W1:Y:S01]  /*1450*/  LDC.64 R20, c[0x0][0x380] ;  /* 0x0000e000ff147b82 */ /* 0x000e620000000a00 */
[----:B------:R-:W-:Y:S01]  /*1460*/  LOP3.LUT R6, R6, R43, RZ, 0x3c, !PT ;  /* 0x0000002b06067212 */ /* 0x000fe200078e3cff */
[----:B------:R3:W-:Y:S01]  /*1470*/  ATOMS.POPC.INC.32 RZ, [R0+URZ] ;  /* 0x0000000000ff7f8c */ /* 0x0007e2000d8000ff */
[----:B--2---:R-:W-:-:S02]  /*1480*/  SEL R13, RZ, 0x7fffffff, !P2 ;  /* 0x7fffffffff0d7807 */ /* 0x004fc40005000000 */
[----:B------:R-:W-:Y:S02]  /*1490*/  LOP3.LUT R4, R7, R42, RZ, 0x3c, !PT ;  /* 0x0000002a07047212 */ /* 0x000fe400078e3cff */
[----:B0-----:R-:W-:Y:S02]  /*14a0*/  SEL R15, RZ, 0x7fffffff, !P4 ;  /* 0x7fffffffff0f7807 */ /* 0x001fe40006000000 */
[----:B------:R-:W-:Y:S02]  /*14b0*/  LOP3.LUT R8, R13, R44, RZ, 0x3c, !PT ;  /* 0x0000002c0d087212 */ /* 0x000fe400078e3cff */
[----:B------:R-:W-:Y:S02]  /*14c0*/  ISETP.NE.AND P5, PT, R11, 0x7fffffff, PT ;  /* 0x7fffffff0b00780c */ /* 0x000fe40003fa5270 */
[----:B------:R-:W-:Y:S02]  /*14d0*/  LOP3.LUT R13, R15, R46, RZ, 0x3c, !PT ;  /* 0x0000002e0f0d7212 */ /* 0x000fe400078e3cff */
[----:B------:R-:W-:-:S02]  /*14e0*/  ISETP.NE.AND P4, PT, R6, 0x7fffffff, PT ;  /* 0x7fffffff0600780c */ /* 0x000fc40003f85270 */
[----:B------:R-:W-:Y:S02]  /*14f0*/  ISETP.NE.AND P3, PT, R4, 0x7fffffff, PT ;  /* 0x7fffffff0400780c */ /* 0x000fe40003f65270 */
[----:B------:R-:W-:Y:S02]  /*1500*/  ISETP.NE.AND P0, PT, R8, 0x7fffffff, PT ;  /* 0x7fffffff0800780c */ /* 0x000fe40003f05270 */
[----:B---3--:R-:W-:Y:S02]  /*1510*/  SEL R0, R11, 0x80000000, P5 ;  /* 0x800000000b007807 */ /* 0x008fe40002800000 */
[----:B------:R-:W-:Y:S02]  /*1520*/  ISETP.NE.AND P5, PT, R13, 0x7fffffff, PT ;  /* 0x7fffffff0d00780c */ /* 0x000fe40003fa5270 */
[----:B------:R-:W-:Y:S02]  /*1530*/  SEL R7, R6, 0x80000000, P4 ;  /* 0x8000000006077807 */ /* 0x000fe40002000000 */
[----:B------:R-:W-:-:S02]  /*1540*/  SEL R6, R4, 0x80000000, P3 ;  /* 0x8000000004067807 */ /* 0x000fc40001800000 */
[----:B------:R-:W-:Y:S02]  /*1550*/  SEL R15, R8, 0x80000000, P0 ;  /* 0x80000000080f7807 */ /* 0x000fe40000000000 */
[----:B------:R-:W-:Y:S02]  /*1560*/  SEL R51, R13, 0x80000000, P5 ;  /* 0x800000000d337807 */ /* 0x000fe40002800000 */
[----:B------:R-:W-:Y:S02]  /*1570*/  SHF.R.U32.HI R0, RZ, UR5, R0 ;  /* 0x00000005ff007c19 */ /* 0x000fe40008011600 */
[----:B------:R-:W-:Y:S02]  /*1580*/  SHF.R.U32.HI R6, RZ, UR5, R6 ;  /* 0x00000005ff067c19 */ /* 0x000fe40008011606 */
[----:B------:R-:W-:Y:S02]  /*1590*/  SHF.R.U32.HI R8, RZ, UR5, R7 ;  /* 0x00000005ff087c19 */ /* 0x000fe40008011607 */
[----:B------:R-:W-:-:S02]  /*15a0*/  SHF.R.U32.HI R50, RZ, UR5, R15 ;  /* 0x00000005ff327c19 */ /* 0x000fc4000801160f */
[----:B------:R-:W-:Y:S02]  /*15b0*/  SHF.R.U32.HI R54, RZ, UR5, R51 ;  /* 0x00000005ff367c19 */ /* 0x000fe40008011633 */
[----:B------:R-:W-:Y:S01]  /*15c0*/  LOP3.LUT R7, R0, UR4, RZ, 0x30, !PT ;  /* 0x0000000400077c12 */ /* 0x000fe2000f8e30ff */
[----:B------:R-:W-:Y:S01]  /*15d0*/  IMAD.MOV.U32 R0, RZ, RZ, RZ ;  /* 0x000000ffff007224 */ /* 0x000fe200078e00ff */
[----:B------:R-:W-:Y:S02]  /*15e0*/  LOP3.LUT R15, R6, UR4, RZ, 0x30, !PT ;  /* 0x00000004060f7c12 */ /* 0x000fe4000f8e30ff */
[----:B------:R-:W-:Y:S01]  /*15f0*/  LOP3.LUT R51, R8, UR4, RZ, 0x30, !PT ;  /* 0x0000000408337c12 */ /* 0x000fe2000f8e30ff */
[--C-:B------:R-:W-:Y:S01]  /*1600*/  IMAD R7, R7, 0x4, R26.reuse ;  /* 0x0000000407077824 */ /* 0x100fe200078e021a */
[----:B------:R-:W-:Y:S01]  /*1610*/  ISETP.GT.U32.AND P6, PT, R3, 0xff, PT ;  /* 0x000000ff0300780c */ /* 0x000fe20003fc4070 */
[--C-:B------:R-:W-:Y:S01]  /*1620*/  IMAD R15, R15, 0x4, R26.reuse ;  /* 0x000000040f0f7824 */ /* 0x100fe200078e021a */
[----:B------:R-:W-:Y:S01]  /*1630*/  LOP3.LUT R53, R50, UR4, RZ, 0x30, !PT ;  /* 0x0000000432357c12 */ /* 0x000fe2000f8e30ff */
[--C-:B------:R-:W-:Y:S01]  /*1640*/  IMAD R51, R51, 0x4, R26.reuse ;  /* 0x0000000433337824 */ /* 0x100fe200078e021a */
[----:B------:R-:W-:Y:S01]  /*1650*/  LOP3.LUT R55, R54, UR4, RZ, 0x30, !PT ;  /* 0x0000000436377c12 */ /* 0x000fe2000f8e30ff */
[----:B------:R0:W-:Y:S01]  /*1660*/  ATOMS.POPC.INC.32 RZ, [R7+URZ] ;  /* 0x0000000007ff7f8c */ /* 0x0001e2000d8000ff */
[----:B------:R-:W-:Y:S01]  /*1670*/  P2R R52, PR, RZ, 0x40 ;  /* 0x00000040ff347803 */ /* 0x000fe20000000000 */
[----:B------:R-:W-:-:S02]  /*1680*/  IMAD R53, R53, 0x4, R26 ;  /* 0x0000000435357824 */ /* 0x000fc400078e021a */
[----:B------:R-:W-:Y:S01]  /*1690*/  IMAD R55, R55, 0x4, R26 ;  /* 0x0000000437377824 */ /* 0x000fe200078e021a */
[----:B------:R0:W-:Y:S01]  /*16a0*/  ATOMS.POPC.INC.32 RZ, [R15+URZ] ;  /* 0x000000000fff7f8c */ /* 0x0001e2000d8000ff */
[----:B------:R-:W-:-:S03]  /*16b0*/  IMAD R50, R3, 0x4, R9 ;  /* 0x0000000403327824 */ /* 0x000fc600078e0209 */
[----:B------:R0:W-:Y:S04]  /*16c0*/  ATOMS.POPC.INC.32 RZ, [R51+URZ] ;  /* 0x0000000033ff7f8c */ /* 0x0001e8000d8000ff */
[----:B------:R0:W-:Y:S04]  /*16d0*/  ATOMS.POPC.INC.32 RZ, [R53+URZ] ;  /* 0x0000000035ff7f8c */ /* 0x0001e8000d8000ff */
[----:B------:R0:W-:Y:S01]  /*16e0*/  ATOMS.POPC.INC.32 RZ, [R55+URZ] ;  /* 0x0000000037ff7f8c */ /* 0x0001e2000d8000ff */
[----:B------:R-:W-:Y:S06]  /*16f0*/  BAR.SYNC.DEFER_BLOCKING 0x0 ;  /* 0x0000000000007b1d */ /* 0x000fec0000010000 */
[----:B-1----:R-:W-:Y:S05]  /*1700*/  @P6 BRA `(.L_x_13) ;  /* 0x00000000008c6947 */ /* 0x002fea0003800000 */
[----:B0-----:R-:W-:Y:S04]  /*1710*/  LDS R7, [R50] ;  /* 0x0000000032077984 */ /* 0x001fe80000000800 */
[----:B------:R-:W0:Y:S04]  /*1720*/  LDS R0, [R50+0x400] ;  /* 0x0004000032007984 */ /* 0x000e280000000800 */
[----:B------:R-:W1:Y:S04]  /*1730*/  LDS R6, [R50+0x800] ;  /* 0x0008000032067984 */ /* 0x000e680000000800 */
[----:B------:R-:W2:Y:S04]  /*1740*/  LDS R8, [R50+0xc00] ;  /* 0x000c000032087984 */ /* 0x000ea80000000800 */
[----:B------:R-:W3:Y:S04]  /*1750*/  LDS R54, [R50+0x1000] ;  /* 0x0010000032367984 */ /* 0x000ee80000000800 */
[----:B------:R-:W4:Y:S04]  /*1760*/  LDS R56, [R50+0x1400] ;  /* 0x0014000032387984 */ /* 0x000f280000000800 */
[----:B------:R-:W5:Y:S04]  /*1770*/  LDS R58, [R50+0x1800] ;  /* 0x00180000323a7984 */ /* 0x000f680000000800 */
[----:B------:R-:W5:Y:S04]  /*1780*/  LDS R60, [R50+0x1c00] ;  /* 0x001c0000323c7984 */ /* 0x000f680000000800 */
[----:B------:R-:W5:Y:S04]  /*1790*/  LDS R62, [R50+0x2000] ;  /* 0x00200000323e7984 */ /* 0x000f680000000800 */
[----:B------:R-:W5:Y:S04]  /*17a0*/  LDS R64, [R50+0x2400] ;  /* 0x0024000032407984 */ /* 0x000f680000000800 */
[----:B------:R-:W5:Y:S01]  /*17b0*/  LDS R66, [R50+0x2800] ;  /* 0x0028000032427984 */ /* 0x000f620000000800 */
[----:B0-----:R-:W-:-:S03]  /*17c0*/  IMAD.IADD R15, R7, 0x1, R0 ;  /* 0x00000001070f7824 */ /* 0x001fc600078e0200 */
[----:B------:R-:W-:Y:S01]  /*17d0*/  STS [R50+0x400], R7 ;  /* 0x0004000732007388 */ /* 0x000fe20000000800 */
[----:B-1----:R-:W-:-:S03]  /*17e0*/  IMAD.IADD R51, R15, 0x1, R6 ;  /* 0x000000010f337824 */ /* 0x002fc600078e0206 */
[----:B------:R-:W0:Y:S01]  /*17f0*/  LDS R0, [R50+0x2c00] ;  /* 0x002c000032007984 */ /* 0x000e220000000800 */
[----:B--2---:R-:W-:-:S03]  /*1800*/  IMAD.IADD R53, R51, 0x1, R8 ;  /* 0x0000000133357824 */ /* 0x004fc600078e0208 */
[----:B------:R1:W-:Y:S01]  /*1810*/  STS [R50+0x800], R15 ;  /* 0x0008000f32007388 */ /* 0x0003e20000000800 */
[----:B---3--:R-:W-:-:S03]  /*1820*/  IMAD.IADD R55, R53, 0x1, R54 ;  /* 0x0000000135377824 */ /* 0x008fc600078e0236 */
[----:B------:R1:W-:Y:S01]  /*1830*/  STS [R50+0xc00], R51 ;  /* 0x000c003332007388 */ /* 0x0003e20000000800 */
[----:B----4-:R-:W-:-:S03]  /*1840*/  IMAD.IADD R57, R55, 0x1, R56 ;  /* 0x0000000137397824 */ /* 0x010fc600078e0238 */
[----:B------:R1:W-:Y:S01]  /*1850*/  STS [R50+0x1000], R53 ;  /* 0x0010003532007388 */ /* 0x0003e20000000800 */
[----:B-----5:R-:W-:-:S03]  /*1860*/  IMAD.IADD R59, R57, 0x1, R58 ;  /* 0x00000001393b7824 */ /* 0x020fc600078e023a */
[----:B------:R1:W-:Y:S01]  /*1870*/  STS [R50+0x1400], R55 ;  /* 0x0014003732007388 */ /* 0x0003e20000000800 */
[----:B------:R-:W-:-:S03]  /*1880*/  IMAD.IADD R61, R59, 0x1, R60 ;  /* 0x000000013b3d7824 */ /* 0x000fc600078e023c */
[----:B------:R1:W-:Y:S01]  /*1890*/  STS [R50+0x1800], R57 ;  /* 0x0018003932007388 */ /* 0x0003e20000000800 */
[----:B------:R-:W-:-:S03]  /*18a0*/  IMAD.IADD R63, R61, 0x1, R62 ;  /* 0x000000013d3f7824 */ /* 0x000fc600078e023e */
[----:B------:R1:W-:Y:S01]  /*18b0*/  STS [R50+0x1c00], R59 ;  /* 0x001c003b32007388 */ /* 0x0003e20000000800 */
[----:B------:R-:W-:-:S03]  /*18c0*/  IMAD.IADD R65, R63, 0x1, R64 ;  /* 0x000000013f417824 */ /* 0x000fc600078e0240 */
[----:B------:R1:W-:Y:S01]  /*18d0*/  STS [R50+0x2000], R61 ;  /* 0x0020003d32007388 */ /* 0x0003e20000000800 */
[----:B------:R-:W-:-:S03]  /*18e0*/  IMAD.IADD R67, R65, 0x1, R66 ;  /* 0x0000000141437824 */ /* 0x000fc600078e0242 */
[----:B------:R1:W-:Y:S04]  /*18f0*/  STS [R50+0x2400], R63 ;  /* 0x0024003f32007388 */ /* 0x0003e80000000800 */
[----:B------:R1:W-:Y:S04]  /*1900*/  STS [R50+0x2800], R65 ;  /* 0x0028004132007388 */ /* 0x0003e80000000800 */
[----:B------:R1:W-:Y:S01]  /*1910*/  STS [R50], RZ ;  /* 0x000000ff32007388 */ /* 0x0003e20000000800 */
[----:B0-----:R-:W-:-:S03]  /*1920*/  IMAD.IADD R0, R67, 0x1, R0 ;  /* 0x0000000143007824 */ /* 0x001fc600078e0200 */
[----:B------:R1:W-:Y:S04]  /*1930*/  STS [R50+0x2c00], R67 ;  /* 0x002c004332007388 */ /* 0x0003e80000000800 */
.L_x_13:
[----:B------:R-:W-:Y:S05]  /*1940*/  BSYNC.RECONVERGENT B0 ;  /* 0x0000000000007941 */ /* 0x000fea0003800200 */
.L_x_12:
[C---:B------:R-:W-:Y:S01]  /*1950*/  ISETP.NE.AND P0, PT, R0.reuse, 0x1980, PT ;  /* 0x000019800000780c */ /* 0x040fe20003f05270 */
[----:B0-----:R-:W-:Y:S01]  /*1960*/  IMAD R7, R45, 0x100, R3 ;  /* 0x000001002d077824 */ /* 0x001fe200078e0203 */
[----:B-1----:R-:W-:Y:S02]  /*1970*/  @!P6 LOP3.LUT R51, R0, 0x40000000, RZ, 0xfc, !PT ;  /* 0x400000000033e812 */ /* 0x002fe400078efcff */
[----:B------:R-:W-:Y:S01]  /*1980*/  ISETP.LT.U32.AND P0, PT, R3, 0x100, !P0 ;  /* 0x000001000300780c */ /* 0x000fe20004701070 */
[----:B------:R-:W-:Y:S01]  /*1990*/  IMAD.WIDE R20, R7, 0x4, R20 ;  /* 0x0000000407147825 */ /* 0x000fe200078e0214 */
[----:B------:R-:W-:Y:S02]  /*19a0*/  LOP3.LUT R7, R3, 0x3e0, RZ, 0xc0, !PT ;  /* 0x000003e003077812 */ /* 0x000fe400078ec0ff */
[----:B------:R-:W-:Y:S02]  /*19b0*/  SEL R15, RZ, 0x7fffffff, !P2 ;  /* 0x7fffffffff0f7807 */ /* 0x000fe40005000000 */
[----:B------:R0:W-:Y:S01]  /*19c0*/  @!P6 STG.E.STRONG.SYS desc[UR6][R20.64], R51 ;  /* 0x000000331400e986 */ /* 0x0001e2000c115906 */
[----:B------:R-:W-:Y:S01]  /*19d0*/  IMAD R7, R7, 0x11, RZ ;  /* 0x0000001107077824 */ /* 0x000fe200078e02ff */
[----:B------:R-:W-:-:S02]  /*19e0*/  SEL R8, RZ, 0x7fffffff, !P1 ;  /* 0x7fffffffff087807 */ /* 0x000fc40004800000 */
[----:B------:R-:W-:Y:S02]  /*19f0*/  LOP3.LUT R6, R15, R44, RZ, 0x3c, !PT ;  /* 0x0000002c0f067212 */ /* 0x000fe400078e3cff */
[----:B------:R-:W-:Y:S02]  /*1a00*/  LOP3.LUT R15, R8, R43, RZ, 0x3c, !PT ;  /* 0x0000002b080f7212 */ /* 0x000fe400078e3cff */
[----:B------:R-:W-:Y:S01]  /*1a10*/  LOP3.LUT R8, R7, 0x1f, R3, 0xf8, !PT ;  /* 0x0000001f07087812 */ /* 0x000fe200078ef803 */
[----:B------:R-:W-:Y:S06]  /*1a20*/  BAR.RED.OR.DEFER_BLOCKING 0x0, P0 ;  /* 0x0000000000007b1d */ /* 0x000fec0000014800 */
[----:B------:R-:W1:Y:S02]  /*1a30*/  B2R.RESULT RZ, P0 ;  /* 0x0000000000ff731c */ /* 0x000e640000004000 */
[----:B01----:R-:W-:Y:S05]  /*1a40*/  @!P0 BRA `(.L_x_14) ;  /* 0x0000001000bc8947 */ /* 0x003fea0003800000 */
[----:B------:R-:W0:Y:S01]  /*1a50*/  LDCU.64 UR8, c[0x0][0x3b8] ;  /* 0x00007700ff0877ac */ /* 0x000e220008000a00 */
[----:B------:R-:W-:Y:S01]  /*1a60*/  IADD3 R4, P0, PT, R5, R8, RZ ;  /* 0x0000000805047210 */ /* 0x000fe20007f1e0ff */
[----:B------:R-:W-:Y:S01]  /*1a70*/  BSSY B1, `(.L_x_15) ;  /* 0x0000033000017945 */ /* 0x000fe20003800000 */
[----:B------:R-:W-:-:S03]  /*1a80*/  IMAD R15, R3, 0x8, R9 ;  /* 0x00000008030f7824 */ /* 0x000fc600078e0209 */
[----:B------:R-:W-:Y:S01]  /*1a90*/  IMAD.X R7, RZ, RZ, R48, P0 ;  /* 0x000000ffff077224 */ /* 0x000fe200000e0630 */
[----:B0-----:R-:W-:-:S04]  /*1aa0*/  LEA R6, P0, R4, UR8, 0x2 ;  /* 0x0000000804067c11 */ /* 0x001fc8000f8010ff */
[----:B------:R-:W-:Y:S01]  /*1ab0*/  LEA.HI.X R7, R4, UR9, R7, 0x2, P0 ;  /* 0x0000000904077c11 */ /* 0x000fe200080f1407 */
[----:B------:R-:W-:Y:S08]  /*1ac0*/  @P6 BRA `(.L_x_16) ;  /* 0x0000000000b46947 */ /* 0x000ff00003800000 */
[----:B------:R-:W0:Y:S02]  /*1ad0*/  LDCU.64 UR8, c[0x0][0x398] ;  /* 0x00007300ff0877ac */ /* 0x000e240008000a00 */
[----:B0-----:R-:W-:-:S04]  /*1ae0*/  LEA R12, P0, R3, UR8, 0x3 ;  /* 0x00000008030c7c11 */ /* 0x001fc8000f8018ff */
[----:B------:R-:W-:-:S05]  /*1af0*/  LEA.HI.X R13, R3, UR9, RZ, 0x3, P0 ;  /* 0x00000009030d7c11 */ /* 0x000fca00080f1cff */
[----:B------:R-:W2:Y:S01]  /*1b00*/  LDG.E.64 R10, desc[UR6][R12.64] ;  /* 0x000000060c0a7981 */ /* 0x000ea2000c1e1b00 */
[----:B------:R-:W-:-:S04]  /*1b10*/  ISETP.GT.U32.AND P0, PT, R3, R49, PT ;  /* 0x000000310300720c */ /* 0x000fc80003f04070 */
[----:B------:R-:W-:-:S04]  /*1b20*/  SEL R17, RZ, 0x1980, !P0 ;  /* 0x00001980ff117807 */ /* 0x000fc80004000000 */
[----:B--2---:R-:W-:Y:S01]  /*1b30*/  IADD3 R10, P0, PT, R10, -R17, RZ ;  /* 0x800000110a0a7210 */ /* 0x004fe20007f1e0ff */
[----:B------:R-:W-:-:S03]  /*1b40*/  IMAD.MOV.U32 R17, RZ, RZ, R0 ;  /* 0x000000ffff117224 */ /* 0x000fc600078e0000 */
[----:B------:R-:W-:Y:S02]  /*1b50*/  IADD3.X R11, PT, PT, R11, -0x1, RZ, P0, !PT ;  /* 0xffffffff0b0b7810 */ /* 0x000fe400007fe4ff */
[----:B------:R-:W-:-:S03]  /*1b60*/  ISETP.GE.AND P0, PT, R45, 0x1, PT ;  /* 0x000000012d00780c */ /* 0x000fc60003f06270 */
[----:B------:R0:W-:Y:S10]  /*1b70*/  STS.64 [R15+0x6600], R10 ;  /* 0x0066000a0f007388 */ /* 0x0001f40000000a00 */
[----:B------:R-:W-:Y:S05]  /*1b80*/  @!P0 BRA `(.L_x_17) ;  /* 0x00000000006c8947 */ /* 0x000fea0003800000 */
[----:B------:R-:W-:Y:S01]  /*1b90*/  BSSY B0, `(.L_x_18) ;  /* 0x0000019000007945 */ /* 0x000fe20003800000 */
[----:B------:R-:W-:Y:S02]  /*1ba0*/  IMAD.MOV.U32 R4, RZ, RZ, -0x1 ;  /* 0xffffffffff047424 */ /* 0x000fe400078e00ff */
[----:B------:R-:W-:Y:S02]  /*1bb0*/  IMAD.MOV.U32 R12, RZ, RZ, R45 ;  /* 0x000000ffff0c7224 */ /* 0x000fe400078e002d */
[----:B------:R-:W-:-:S07]  /*1bc0*/  IMAD.MOV.U32 R17, RZ, RZ, R0 ;  /* 0x000000ffff117224 */ /* 0x000fce00078e0000 */
.L_x_22:
[----:B0-----:R-:W0:Y:S01]  /*1bd0*/  LDC.64 R10, c[0x0][0x380] ;  /* 0x0000e000ff0a7b82 */ /* 0x001e220000000a00 */
[----:B------:R-:W-:Y:S01]  /*1be0*/  VIADD R19, R12, 0xffffffff ;  /* 0xffffffff0c137836 */ /* 0x000fe20000000000 */
[----:B------:R-:W-:Y:S03]  /*1bf0*/  BSSY B2, `(.L_x_19) ;  /* 0x0000008000027945 */ /* 0x000fe60003800000 */
[----:B------:R-:W-:-:S04]  /*1c00*/  IMAD R13, R19, 0x100, R3 ;  /* 0x00000100130d7824 */ /* 0x000fc800078e0203 */
[----:B0-----:R-:W-:-:S07]  /*1c10*/  IMAD.WIDE R10, R13, 0x4, R10 ;  /* 0x000000040d0a7825 */ /* 0x001fce00078e020a */
.L_x_20:
[----:B------:R-:W-:Y:S05]  /*1c20*/  YIELD ;  /* 0x0000000000007946 */ /* 0x000fea0003800000 */
[----:B------:R0:W-:Y:S06]  /*1c30*/  MEMBAR.SC.CTA ;  /* 0x0000000000007992 */ /* 0x0001ec0000000000 */
[----:B0-----:R-:W2:Y:S02]  /*1c40*/  LDG.E.STRONG.SYS R13, desc[UR6][R10.64] ;  /* 0x000000060a0d7981 */ /* 0x001ea4000c1f5900 */
[----:B--2---:R-:W-:-:S13]  /*1c50*/  ISETP.NE.AND P0, PT, R13, RZ, PT ;  /* 0x000000ff0d00720c */ /* 0x004fda0003f05270 */
[----:B------:R-:W-:Y:S05]  /*1c60*/  @!P0 BRA `(.L_x_20) ;  /* 0xfffffffc00ec8947 */ /* 0x000fea000383ffff */
[----:B------:R-:W-:Y:S05]  /*1c70*/  BSYNC B2 ;  /* 0x0000000000027941 */ /* 0x000fea0003800000 */
.L_x_19:
[----:B------:R-:W-:Y:S01]  /*1c80*/  BSSY.RECONVERGENT B2, `(.L_x_21) ;  /* 0x0000006000027945 */ /* 0x000fe20003800200 */
[C---:B------:R-:W-:Y:S02]  /*1c90*/  ISETP.GT.AND P0, PT, R13.reuse, -0x1, PT ;  /* 0xffffffff0d00780c */ /* 0x040fe40003f04270 */
[----:B------:R-:W-:Y:S01]  /*1ca0*/  LOP3.LUT R10, R13, 0x3fffffff, RZ, 0xc0, !PT ;  /* 0x3fffffff0d0a7812 */ /* 0x000fe200078ec0ff */
[----:B------:R-:W-:Y:S05]  /*1cb0*/  WARPSYNC.EXCLUSIVE R4 ;  /* 0x0000000004007348 */ /* 0x000fea0003a00000 */
[----:B------:R-:W-:-:S05]  /*1cc0*/  IMAD.IADD R17, R10, 0x1, R17 ;  /* 0x000000010a117824 */ /* 0x000fca00078e0211 */
[----:B------:R-:W-:-:S07]  /*1cd0*/  VOTE.ANY R4, PT, P0 ;  /* 0x0000000000047806 */ /* 0x000fce00000e0100 */
[----:B------:R-:W-:Y:S05]  /*1ce0*/  BSYNC.RECONVERGENT B2 ;  /* 0x0000000000027941 */ /* 0x000fea0003800200 */
.L_x_21:
[----:B------:R-:W-:Y:S01]  /*1cf0*/  ISETP.GT.U32.AND P1, PT, R12, 0x1, PT ;  /* 0x000000010c00780c */ /* 0x000fe20003f24070 */
[----:B------:R-:W-:-:S12]  /*1d00*/  IMAD.MOV.U32 R12, RZ, RZ, R19 ;  /* 0x000000ffff0c7224 */ /* 0x000fd800078e0013 */
[----:B------:R-:W-:Y:S05]  /*1d10*/  @P0 BRA P1, `(.L_x_22) ;  /* 0xfffffffc00ac0947 */ /* 0x000fea000083ffff */
[----:B------:R-:W-:Y:S05]  /*1d20*/  BSYNC B0 ;  /* 0x0000000000007941 */ /* 0x000fea0003800000 */
.L_x_18:
[----:B------:R1:W2:Y:S02]  /*1d30*/  LDS.64 R10, [R15+0x6600] ;  /* 0x006600000f0a7984 */ /* 0x0002a40000000a00 */
.L_x_17:
[C---:B------:R-:W-:Y:S01]  /*1d40*/  IMAD.IADD R19, R17.reuse, 0x1, -R0 ;  /* 0x0000000111137824 */ /* 0x040fe200078e0a00 */
[----:B------:R-:W-:-:S04]  /*1d50*/  LOP3.LUT R13, R17, 0x80000000, RZ, 0xfc, !PT ;  /* 0x80000000110d7812 */ /* 0x000fc800078efcff */
[C---:B0-2---:R-:W-:Y:S01]  /*1d60*/  IADD3 R10, P0, PT, R19.reuse, R10, RZ ;  /* 0x0000000a130a7210 */ /* 0x045fe20007f1e0ff */
[----:B------:R0:W-:Y:S03]  /*1d70*/  STG.E.STRONG.SYS desc[UR6][R20.64], R13 ;  /* 0x0000000d14007986 */ /* 0x0001e6000c115906 */
[----:B------:R-:W-:-:S05]  /*1d80*/  LEA.HI.X.SX32 R11, R19, R11, 0x1, P0 ;  /* 0x0000000b130b7211 */ /* 0x000fca00000f0eff */
[----:B------:R0:W-:Y:S04]  /*1d90*/  STS.64 [R15+0x6600], R10 ;  /* 0x0066000a0f007388 */ /* 0x0001e80000000a00 */
.L_x_16:
[----:B------:R-:W-:Y:S05]  /*1da0*/  BSYNC B1 ;  /* 0x0000000000017941 */ /* 0x000fea0003800000 */
.L_x_15:
[----:B------:R-:W2:Y:S01]  /*1db0*/  LDC R4, c[0x0][0x3c0] ;  /* 0x0000f000ff047b82 */ /* 0x000ea20000000800 */
[----:B------:R-:W-:-:S07]  /*1dc0*/  IMAD R9, R49, 0x8, R9 ;  /* 0x0000000831097824 */ /* 0x000fce00078e0209 */
[----:B0-----:R-:W0:Y:S01]  /*1dd0*/  LDC.64 R10, c[0x0][0x390] ;  /* 0x0000e400ff0a7b82 */ /* 0x001e220000000a00 */
[----:B--2---:R-:W-:Y:S02]  /*1de0*/  ISETP.GE.AND P0, PT, R47, R4, PT ;  /* 0x000000042f00720c */ /* 0x004fe40003f06270 */
[----:B0-----:R-:W-:-:S04]  /*1df0*/  ISETP.EQ.U32.AND P1, PT, R10, RZ, PT ;  /* 0x000000ff0a00720c */ /* 0x001fc80003f22070 */
[----:B------:R-:W-:-:S04]  /*1e00*/  ISETP.EQ.OR.EX P0, PT, R11, RZ, !P0, P1 ;  /* 0x000000ff0b00720c */ /* 0x000fc80004702710 */
[----:B------:R-:W-:-:S13]  /*1e10*/  ISETP.GT.U32.OR P0, PT, R3, 0xff, P0 ;  /* 0x000000ff0300780c */ /* 0x000fda0000704470 */
[----:B------:R-:W-:Y:S05]  /*1e20*/  @P0 BRA `(.L_x_23) ;  /* 0x0000000000240947 */ /* 0x000fea0003800000 */
[----:B------:R-:W0:Y:S01]  /*1e30*/  LDS.64 R12, [R15+0x6600] ;  /* 0x006600000f0c7984 */ /* 0x000e220000000a00 */
[C---:B------:R-:W-:Y:S02]  /*1e40*/  ISETP.GT.U32.AND P0, PT, R3.reuse, R49, PT ;  /* 0x000000310300720c */ /* 0x040fe40003f04070 */
[C---:B------:R-:W-:Y:S02]  /*1e50*/  LEA R10, P2, R3.reuse, R10, 0x3 ;  /* 0x0000000a030a7211 */ /* 0x040fe400078418ff */
[----:B------:R-:W-:Y:S02]  /*1e60*/  SEL R19, RZ, 0x1980, !P0 ;  /* 0x00001980ff137807 */ /* 0x000fe40004000000 */
[--C-:B------:R-:W-:Y:S02]  /*1e70*/  SHF.R.S32.HI R17, RZ, 0x1f, R0.reuse ;  /* 0x0000001fff117819 */ /* 0x100fe40000011400 */
[----:B------:R-:W-:Y:S02]  /*1e80*/  LEA.HI.X R11, R3, R11, RZ, 0x3, P2 ;  /* 0x0000000b030b7211 */ /* 0x000fe400010f1cff */
[----:B0-----:R-:W-:-:S04]  /*1e90*/  IADD3 R2, P0, P1, R12, R19, R0 ;  /* 0x000000130c027210 */ /* 0x001fc8000791e000 */
[----:B------:R-:W-:-:S05]  /*1ea0*/  IADD3.X R3, PT, PT, R13, RZ, R17, P0, P1 ;  /* 0x000000ff0d037210 */ /* 0x000fca00007e2411 */
[----:B------:R0:W-:Y:S04]  /*1eb0*/  STG.E.64 desc[UR6][R10.64], R2 ;  /* 0x000000020a007986 */ /* 0x0001e8000c101b06 */
.L_x_23:
[----:B------:R-:W-:Y:S05]  /*1ec0*/  WARPSYNC.ALL ;  /* 0x0000000000007948 */ /* 0x000fea0003800000 */
[----:B------:R-:W-:Y:S01]  /*1ed0*/  BAR.SYNC.DEFER_BLOCKING 0x0 ;  /* 0x0000000000007b1d */ /* 0x000fe20000010000 */
[----:B------:R-:W-:-:S05]  /*1ee0*/  ISETP.GT.AND P0, PT, R47, R4, PT ;  /* 0x000000042f00720c */ /* 0x000fca0003f04270 */
[----:B0-----:R0:W2:Y:S08]  /*1ef0*/  LDS.64 R2, [R9+0x6600] ;  /* 0x0066000009027984 */ /* 0x0010b00000000a00 */
[----:B0-----:R-:W-:Y:S05]  /*1f00*/  @P0 BRA `(.L_x_24) ;  /* 0x00000000005c0947 */ /* 0x001fea0003800000 */
[----:B------:R-:W0:Y:S01]  /*1f10*/  LDCU.64 UR4, c[0x0][0x3a0] ;  /* 0x00007400ff0477ac */ /* 0x000e220008000a00 */
[----:B--2---:R-:W-:-:S05]  /*1f20*/  IADD3 R0, P1, PT, R8, R2, RZ ;  /* 0x0000000208007210 */ /* 0x004fca0007f3e0ff */
[----:B------:R-:W-:Y:S01]  /*1f30*/  IMAD.X R9, RZ, RZ, R3, P1 ;  /* 0x000000ffff097224 */ /* 0x000fe200008e0603 */
[----:B0-----:R-:W-:-:S04]  /*1f40*/  LEA R2, P1, R0, UR4, 0x2 ;  /* 0x0000000400027c11 */ /* 0x001fc8000f8210ff */
[----:B------:R-:W-:-:S05]  /*1f50*/  LEA.HI.X R3, R0, UR5, R9, 0x2, P1 ;  /* 0x0000000500037c11 */ /* 0x000fca00088f1409 */
[----:B------:R2:W-:Y:S04]  /*1f60*/  STG.E desc[UR6][R2.64], R28 ;  /* 0x0000001c02007986 */ /* 0x0005e8000c101906 */
        /* <DEDUP_REMOVED lines=15> */
[----:B------:R2:W-:Y:S01]  /*2060*/  STG.E desc[UR6][R2.64+0x800], R46 ;  /* 0x0008002e02007986 */ /* 0x0005e2000c101906 */
[----:B------:R-:W-:Y:S05]  /*2070*/  BRA `(.L_x_25) ;  /* 0x0000000000e07947 */ /* 0x000fea0003800000 */
.L_x_24:
[----:B------:R-:W0:Y:S01]  /*2080*/  LDCU.64 UR4, c[0x0][0x3a0] ;  /* 0x00007400ff0477ac */ /* 0x000e220008000a00 */
[----:B------:R-:W-:Y:S01]  /*2090*/  IMAD R11, R45, -0x1980, R4 ;  /* 0xffffe6802d0b7824 */ /* 0x000fe200078e0204 */
[C---:B--2---:R-:W-:Y:S01]  /*20a0*/  IADD3 R0, P1, PT, R8.reuse, R2, RZ ;  /* 0x0000000208007210 */ /* 0x044fe20007f3e0ff */
[C---:B------:R-:W-:Y:S02]  /*20b0*/  VIADD R10, R8.reuse, 0x40 ;  /* 0x00000040080a7836 */ /* 0x040fe40000000000 */
[C---:B------:R-:W-:Y:S01]  /*20c0*/  VIADD R2, R8.reuse, 0x20 ;  /* 0x0000002008027836 */ /* 0x040fe20000000000 */
[-C--:B------:R-:W-:Y:S01]  /*20d0*/  ISETP.GE.AND P5, PT, R8, R11.reuse, PT ;  /* 0x0000000b0800720c */ /* 0x080fe20003fa6270 */
[----:B------:R-:W-:Y:S01]  /*20e0*/  IMAD.X R9, RZ, RZ, R3, P1 ;  /* 0x000000ffff097224 */ /* 0x000fe200008e0603 */
[-C--:B------:R-:W-:Y:S01]  /*20f0*/  ISETP.GE.AND P3, PT, R10, R11.reuse, PT ;  /* 0x0000000b0a00720c */ /* 0x080fe20003f66270 */
[----:B------:R-:W-:Y:S01]  /*2100*/  VIADD R10, R8, 0x60 ;  /* 0x00000060080a7836 */ /* 0x000fe20000000000 */
[----:B------:R-:W-:Y:S01]  /*2110*/  ISETP.GE.AND P4, PT, R2, R11, PT ;  /* 0x0000000b0200720c */ /* 0x000fe20003f86270 */
[----:B------:R-:W-:-:S02]  /*2120*/  VIADD R12, R8, 0x80 ;  /* 0x00000080080c7836 */ /* 0x000fc40000000000 */
[----:B------:R-:W-:Y:S01]  /*2130*/  VIADD R14, R8, 0xa0 ;  /* 0x000000a0080e7836 */ /* 0x000fe20000000000 */
[-C--:B------:R-:W-:Y:S01]  /*2140*/  ISETP.GE.AND P2, PT, R10, R11.reuse, PT ;  /* 0x0000000b0a00720c */ /* 0x080fe20003f46270 */
[----:B------:R-:W-:Y:S01]  /*2150*/  VIADD R10, R8, 0xc0 ;  /* 0x000000c0080a7836 */ /* 0x000fe20000000000 */
[----:B0-----:R-:W-:Y:S02]  /*2160*/  LEA R2, P1, R0, UR4, 0x2 ;  /* 0x0000000400027c11 */ /* 0x001fe4000f8210ff */
[-C--:B------:R-:W-:Y:S02]  /*2170*/  ISETP.GE.AND P6, PT, R14, R11.reuse, PT ;  /* 0x0000000b0e00720c */ /* 0x080fe40003fc6270 */
[----:B------:R-:W-:Y:S02]  /*2180*/  LEA.HI.X R3, R0, UR5, R9, 0x2, P1 ;  /* 0x0000000500037c11 */ /* 0x000fe400088f1409 */
[----:B------:R-:W-:Y:S01]  /*2190*/  ISETP.GE.AND P1, PT, R12, R11, PT ;  /* 0x0000000b0c00720c */ /* 0x000fe20003f26270 */
[----:B------:R-:W-:-:S02]  /*21a0*/  VIADD R12, R8, 0xe0 ;  /* 0x000000e0080c7836 */ /* 0x000fc40000000000 */
[----:B------:R0:W-:Y:S01]  /*21b0*/  @!P5 STG.E desc[UR6][R2.64], R28 ;  /* 0x0000001c0200d986 */ /* 0x0001e2000c101906 */
[-C--:B------:R-:W-:Y:S01]  /*21c0*/  ISETP.GE.AND P5, PT, R10, R11.reuse, PT ;  /* 0x0000000b0a00720c */ /* 0x080fe20003fa6270 */
[----:B------:R-:W-:Y:S02]  /*21d0*/  VIADD R10, R8, 0x100 ;  /* 0x00000100080a7836 */ /* 0x000fe40000000000 */
[----:B------:R0:W-:Y:S01]  /*21e0*/  @!P4 STG.E desc[UR6][R2.64+0x80], R30 ;  /* 0x0000801e0200c986 */ /* 0x0001e2000c101906 */
[-C--:B------:R-:W-:Y:S01]  /*21f0*/  ISETP.GE.AND P4, PT, R12, R11.reuse, PT ;  /* 0x0000000b0c00720c */ /* 0x080fe20003f86270 */
[----:B------:R-:W-:Y:S02]  /*2200*/  VIADD R12, R8, 0x120 ;  /* 0x00000120080c7836 */ /* 0x000fe40000000000 */
[----:B------:R0:W-:Y:S01]  /*2210*/  @!P3 STG.E desc[UR6][R2.64+0x100], R31 ;  /* 0x0001001f0200b986 */ /* 0x0001e2000c101906 */
        /* <DEDUP_REMOVED lines=21> */
[----:B------:R-:W-:-:S03]  /*2370*/  ISETP.GE.AND P2, PT, R12, R11, PT ;  /* 0x0000000b0c00720c */ /* 0x000fc60003f46270 */
[----:B------:R0:W-:Y:S01]  /*2380*/  @!P1 STG.E desc[UR6][R2.64+0x500], R39 ;  /* 0x0005002702009986 */ /* 0x0001e2000c101906 */
[----:B------:R-:W-:-:S03]  /*2390*/  ISETP.GE.AND P1, PT, R10, R11, PT ;  /* 0x0000000b0a00720c */ /* 0x000fc60003f26270 */
[----:B------:R0:W-:Y:S04]  /*23a0*/  @!P6 STG.E desc[UR6][R2.64+0x580], R40 ;  /* 0x000580280200e986 */ /* 0x0001e8000c101906 */
[----:B------:R0:W-:Y:S04]  /*23b0*/  @!P5 STG.E desc[UR6][R2.64+0x600], R41 ;  /* 0x000600290200d986 */ /* 0x0001e8000c101906 */
[----:B------:R0:W-:Y:S04]  /*23c0*/  @!P4 STG.E desc[UR6][R2.64+0x680], R42 ;  /* 0x0006802a0200c986 */ /* 0x0001e8000c101906 */
[----:B------:R0:W-:Y:S04]  /*23d0*/  @!P3 STG.E desc[UR6][R2.64+0x700], R43 ;  /* 0x0007002b0200b986 */ /* 0x0001e8000c101906 */
[----:B------:R0:W-:Y:S04]  /*23e0*/  @!P2 STG.E desc[UR6][R2.64+0x780], R44 ;  /* 0x0007802c0200a986 */ /* 0x0001e8000c101906 */
[----:B------:R0:W-:Y:S02]  /*23f0*/  @!P1 STG.E desc[UR6][R2.64+0x800], R46 ;  /* 0x0008002e02009986 */ /* 0x0001e4000c101906 */
.L_x_25:
[----:B------:R-:W-:Y:S05]  /*2400*/  @P0 BRA `(.L_x_26) ;  /* 0x0000000000480947 */ /* 0x000fea0003800000 */
[----:B------:R3:W5:Y:S04]  /*2410*/  LDG.E R5, desc[UR6][R6.64] ;  /* 0x0000000606057981 */ /* 0x000768000c1e1900 */
[----:B------:R3:W5:Y:S04]  /*2420*/  LDG.E R11, desc[UR6][R6.64+0x80] ;  /* 0x00008006060b7981 */ /* 0x000768000c1e1900 */
[----:B------:R3:W5:Y:S04]  /*2430*/  LDG.E R13, desc[UR6][R6.64+0x100] ;  /* 0x00010006060d7981 */ /* 0x000768000c1e1900 */
[----:B-1----:R3:W5:Y:S04]  /*2440*/  LDG.E R15, desc[UR6][R6.64+0x180] ;  /* 0x00018006060f7981 */ /* 0x002768000c1e1900 */
[----:B------:R3:W5:Y:S04]  /*2450*/  LDG.E R17, desc[UR6][R6.64+0x200] ;  /* 0x0002000606117981 */ /* 0x000768000c1e1900 */
[----:B------:R3:W5:Y:S04]  /*2460*/  LDG.E R19, desc[UR6][R6.64+0x280] ;  /* 0x0002800606137981 */ /* 0x000768000c1e1900 */
[----:B------:R3:W5:Y:S04]  /*2470*/  LDG.E R21, desc[UR6][R6.64+0x300] ;  /* 0x0003000606157981 */ /* 0x000768000c1e1900 */
[----:B------:R3:W5:Y:S04]  /*2480*/  LDG.E R23, desc[UR6][R6.64+0x380] ;  /* 0x0003800606177981 */ /* 0x000768000c1e1900 */
[----:B------:R3:W5:Y:S04]  /*2490*/  LDG.E R25, desc[UR6][R6.64+0x400] ;  /* 0x0004000606197981 */ /* 0x000768000c1e1900 */
[----:B------:R3:W5:Y:S04]  /*24a0*/  LDG.E R27, desc[UR6][R6.64+0x480] ;  /* 0x00048006061b7981 */ /* 0x000768000c1e1900 */
[----:B------:R3:W5:Y:S04]  /*24b0*/  LDG.E R29, desc[UR6][R6.64+0x500] ;  /* 0x00050006061d7981 */ /* 0x000768000c1e1900 */
[----:B0-2---:R3:W5:Y:S04]  /*24c0*/  LDG.E R31, desc[UR6][R6.64+0x580] ;  /* 0x00058006061f7981 */ /* 0x005768000c1e1900 */
[----:B------:R3:W5:Y:S04]  /*24d0*/  LDG.E R33, desc[UR6][R6.64+0x600] ;  /* 0x0006000606217981 */ /* 0x000768000c1e1900 */
[----:B------:R3:W5:Y:S04]  /*24e0*/  LDG.E R35, desc[UR6][R6.64+0x680] ;  /* 0x0006800606237981 */ /* 0x000768000c1e1900 */
[----:B------:R3:W5:Y:S04]  /*24f0*/  LDG.E R37, desc[UR6][R6.64+0x700] ;  /* 0x0007000606257981 */ /* 0x000768000c1e1900 */
[----:B------:R3:W5:Y:S04]  /*2500*/  LDG.E R39, desc[UR6][R6.64+0x780] ;  /* 0x0007800606277981 */ /* 0x000768000c1e1900 */
[----:B------:R3:W5:Y:S01]  /*2510*/  LDG.E R41, desc[UR6][R6.64+0x800] ;  /* 0x0008000606297981 */ /* 0x000762000c1e1900 */
[----:B------:R-:W-:Y:S05]  /*2520*/  BRA `(.L_x_27) ;  /* 0x0000000000cc7947 */ /* 0x000fea0003800000 */
.L_x_26:
[----:B0-2---:R-:W-:Y:S02]  /*2530*/  IMAD.IADD R3, R4, 0x1, -R5 ;  /* 0x0000000104037824 */ /* 0x005fe400078e0a05 */
[C---:B------:R-:W-:Y:S02]  /*2540*/  VIADD R2, R8.reuse, 0x20 ;  /* 0x0000002008027836 */ /* 0x040fe40000000000 */
[C---:B------:R-:W-:Y:S01]  /*2550*/  VIADD R10, R8.reuse, 0x40 ;  /* 0x00000040080a7836 */ /* 0x040fe20000000000 */
[CC--:B------:R-:W-:Y:S01]  /*2560*/  ISETP.GE.AND P5, PT, R8.reuse, R3.reuse, PT ;  /* 0x000000030800720c */ /* 0x0c0fe20003fa6270 */
[----:B------:R-:W-:Y:S01]  /*2570*/  VIADD R12, R8, 0x80 ;  /* 0x00000080080c7836 */ /* 0x000fe20000000000 */
[-C--:B------:R-:W-:Y:S01]  /*2580*/  ISETP.GE.AND P4, PT, R2, R3.reuse, PT ;  /* 0x000000030200720c */ /* 0x080fe20003f86270 */
[----:B------:R-:W-:Y:S01]  /*2590*/  VIADD R2, R8, 0x60 ;  /* 0x0000006008027836 */ /* 0x000fe20000000000 */
[-C--:B------:R-:W-:Y:S01]  /*25a0*/  ISETP.GE.AND P3, PT, R10, R3.reuse, PT ;  /* 0x000000030a00720c */ /* 0x080fe20003f66270 */
[----:B------:R-:W-:Y:S01]  /*25b0*/  VIADD R10, R8, 0xa0 ;  /* 0x000000a0080a7836 */ /* 0x000fe20000000000 */
[----:B------:R-:W-:-:S02]  /*25c0*/  ISETP.GE.AND P1, PT, R12, R3, PT ;  /* 0x000000030c00720c */ /* 0x000fc40003f26270 */
[-C--:B------:R-:W-:Y:S01]  /*25d0*/  ISETP.GE.AND P2, PT, R2, R3.reuse, PT ;  /* 0x000000030200720c */ /* 0x080fe20003f46270 */
[----:B------:R-:W-:Y:S01]  /*25e0*/  VIADD R2, R8, 0xc0 ;  /* 0x000000c008027836 */ /* 0x000fe20000000000 */
[-C--:B------:R-:W-:Y:S01]  /*25f0*/  ISETP.GE.AND P6, PT, R10, R3.reuse, PT ;  /* 0x000000030a00720c */ /* 0x080fe20003fc6270 */
[----:B------:R-:W-:Y:S02]  /*2600*/  VIADD R10, R8, 0xe0 ;  /* 0x000000e0080a7836 */ /* 0x000fe40000000000 */
[----:B------:R0:W5:Y:S01]  /*2610*/  @!P5 LDG.E R5, desc[UR6][R6.64] ;  /* 0x000000060605d981 */ /* 0x000162000c1e1900 */
[-C--:B------:R-:W-:Y:S01]  /*2620*/  ISETP.GE.AND P5, PT, R2, R3.reuse, PT ;  /* 0x000000030200720c */ /* 0x080fe20003fa6270 */
[----:B------:R-:W-:Y:S02]  /*2630*/  VIADD R2, R8, 0x100 ;  /* 0x0000010008027836 */ /* 0x000fe40000000000 */
[----:B------:R0:W5:Y:S01]  /*2640*/  @!P4 LDG.E R11, desc[UR6][R6.64+0x80] ;  /* 0x00008006060bc981 */ /* 0x000162000c1e1900 */
[----:B------:R-:W-:Y:S01]  /*2650*/  ISETP.GE.AND P4, PT, R10, R3, PT ;  /* 0x000000030a00720c */ /* 0x000fe20003f86270 */
[----:B------:R-:W-:-:S02]  /*2660*/  VIADD R10, R8, 0x120 ;  /* 0x00000120080a7836 */ /* 0x000fc40000000000 */
[----:B------:R0:W5:Y:S01]  /*2670*/  @!P3 LDG.E R13, desc[UR6][R6.64+0x100] ;  /* 0x00010006060db981 */ /* 0x000162000c1e1900 */
[-C--:B------:R-:W-:Y:S01]  /*2680*/  ISETP.GE.AND P3, PT, R2, R3.reuse, PT ;  /* 0x000000030200720c */ /* 0x080fe20003f66270 */
[----:B------:R-:W-:Y:S02]  /*2690*/  VIADD R2, R8, 0x140 ;  /* 0x0000014008027836 */ /* 0x000fe40000000000 */
[----:B-1----:R0:W5:Y:S01]  /*26a0*/  @!P2 LDG.E R15, desc[UR6][R6.64+0x180] ;  /* 0x00018006060fa981 */ /* 0x002162000c1e1900 */
        /* <DEDUP_REMOVED lines=18> */
[----:B------:R-:W-:-:S03]  /*27d0*/  ISETP.GE.AND P2, PT, R10, R3, PT ;  /* 0x000000030a00720c */ /* 0x000fc60003f46270 */
[----:B------:R0:W5:Y:S01]  /*27e0*/  @!P1 LDG.E R29, desc[UR6][R6.64+0x500] ;  /* 0x00050006061d9981 */ /* 0x000162000c1e1900 */
[----:B------:R-:W-:-:S03]  /*27f0*/  ISETP.GE.AND P1, PT, R2, R3, PT ;  /* 0x000000030200720c */ /* 0x000fc60003f26270 */
[----:B------:R0:W5:Y:S04]  /*2800*/  @!P6 LDG.E R31, desc[UR6][R6.64+0x580] ;  /* 0x00058006061fe981 */ /* 0x000168000c1e1900 */
[----:B------:R0:W5:Y:S04]  /*2810*/  @!P5 LDG.E R33, desc[UR6][R6.64+0x600] ;  /* 0x000600060621d981 */ /* 0x000168000c1e1900 */
[----:B------:R0:W5:Y:S04]  /*2820*/  @!P4 LDG.E R35, desc[UR6][R6.64+0x680] ;  /* 0x000680060623c981 */ /* 0x000168000c1e1900 */
[----:B------:R0:W5:Y:S04]  /*2830*/  @!P3 LDG.E R37, desc[UR6][R6.64+0x700] ;  /* 0x000700060625b981 */ /* 0x000168000c1e1900 */
[----:B------:R0:W5:Y:S04]  /*2840*/  @!P2 LDG.E R39, desc[UR6][R6.64+0x780] ;  /* 0x000780060627a981 */ /* 0x000168000c1e1900 */
[----:B------:R0:W5:Y:S02]  /*2850*/  @!P1 LDG.E R41, desc[UR6][R6.64+0x800] ;  /* 0x0008000606299981 */ /* 0x000164000c1e1900 */
.L_x_27:
[----:B------:R-:W-:Y:S05]  /*2860*/  @P0 BRA `(.L_x_28) ;  /* 0x0000000000540947 */ /* 0x000fea0003800000 */
[----:B------:R-:W1:Y:S02]  /*2870*/  LDCU.64 UR4, c[0x0][0x3b0] ;  /* 0x00007600ff0477ac */ /* 0x000e640008000a00 */
[----:B-1----:R-:W-:-:S04]  /*2880*/  LEA R2, P0, R0, UR4, 0x2 ;  /* 0x0000000400027c11 */ /* 0x002fc8000f8010ff */
[----:B------:R-:W-:-:S05]  /*2890*/  LEA.HI.X R3, R0, UR5, R9, 0x2, P0 ;  /* 0x0000000500037c11 */ /* 0x000fca00080f1409 */
[----:B-----5:R-:W-:Y:S04]  /*28a0*/  STG.E desc[UR6][R2.64], R5 ;  /* 0x0000000502007986 */ /* 0x020fe8000c101906 */
[----:B------:R-:W-:Y:S04]  /*28b0*/  STG.E desc[UR6][R2.64+0x80], R11 ;  /* 0x0000800b02007986 */ /* 0x000fe8000c101906 */
        /* <DEDUP_REMOVED lines=14> */
[----:B------:R-:W-:Y:S01]  /*29a0*/  STG.E desc[UR6][R2.64+0x800], R41 ;  /* 0x0008002902007986 */ /* 0x000fe2000c101906 */
[----:B------:R-:W-:Y:S05]  /*29b0*/  EXIT ;  /* 0x000000000000794d */ /* 0x000fea0003800000 */
.L_x_28:
[----:B------:R-:W1:Y:S01]  /*29c0*/  LDCU.64 UR4, c[0x0][0x3b0] ;  /* 0x00007600ff0477ac */ /* 0x000e620008000a00 */
[----:B------:R-:W-:Y:S02]  /*29d0*/  IMAD R45, R45, -0x1980, R4 ;  /* 0xffffe6802d2d7824 */ /* 0x000fe400078e0204 */
[C---:B------:R-:W-:Y:S02]  /*29e0*/  VIADD R2, R8.reuse, 0x20 ;  /* 0x0000002008027836 */ /* 0x040fe40000000000 */
[C---:B------:R-:W-:Y:S01]  /*29f0*/  VIADD R4, R8.reuse, 0x40 ;  /* 0x0000004008047836 */ /* 0x040fe20000000000 */
[CC--:B------:R-:W-:Y:S01]  /*2a00*/  ISETP.GE.AND P3, PT, R8.reuse, R45.reuse, PT ;  /* 0x0000002d0800720c */ /* 0x0c0fe20003f66270 */
[----:B0--3--:R-:W-:Y:S01]  /*2a10*/  VIADD R6, R8, 0x60 ;  /* 0x0000006008067836 */ /* 0x009fe20000000000 */
[-C--:B------:R-:W-:Y:S01]  /*2a20*/  ISETP.GE.AND P2, PT, R2, R45.reuse, PT ;  /* 0x0000002d0200720c */ /* 0x080fe20003f46270 */
[----:B------:R-:W-:Y:S01]  /*2a30*/  VIADD R10, R8, 0xc0 ;  /* 0x000000c0080a7836 */ /* 0x000fe20000000000 */
[-C--:B------:R-:W-:Y:S01]  /*2a40*/  ISETP.GE.AND P1, PT, R4, R45.reuse, PT ;  /* 0x0000002d0400720c */ /* 0x080fe20003f26270 */
[----:B------:R-:W-:Y:S01]  /*2a50*/  VIADD R4, R8, 0x80 ;  /* 0x0000008008047836 */ /* 0x000fe20000000000 */
[----:B------:R-:W-:Y:S01]  /*2a60*/  ISETP.GE.AND P0, PT, R6, R45, PT ;  /* 0x0000002d0600720c */ /* 0x000fe20003f06270 */
[----:B------:R-:W-:-:S03]  /*2a70*/  VIADD R6, R8, 0xa0 ;  /* 0x000000a008067836 */ /* 0x000fc60000000000 */
[-C--:B------:R-:W-:Y:S01]  /*2a80*/  ISETP.GE.AND P6, PT, R4, R45.reuse, PT ;  /* 0x0000002d0400720c */ /* 0x080fe20003fc6270 */
[----:B------:R-:W-:Y:S01]  /*2a90*/  VIADD R4, R8, 0x100 ;  /* 0x0000010008047836 */ /* 0x000fe20000000000 */
[----:B-1----:R-:W-:Y:S02]  /*2aa0*/  LEA R2, P4, R0, UR4, 0x2 ;  /* 0x0000000400027c11 */ /* 0x002fe4000f8810ff */
[-C--:B------:R-:W-:Y:S02]  /*2ab0*/  ISETP.GE.AND P5, PT, R6, R45.reuse, PT ;  /* 0x0000002d0600720c */ /* 0x080fe40003fa6270 */
[----:B------:R-:W-:Y:S01]  /*2ac0*/  LEA.HI.X R3, R0, UR5, R9, 0x2, P4 ;  /* 0x0000000500037c11 */ /* 0x000fe2000a0f1409 */
[----:B------:R-:W-:Y:S01]  /*2ad0*/  VIADD R0, R8, 0xe0 ;  /* 0x000000e008007836 */ /* 0x000fe20000000000 */
[----:B------:R-:W-:-:S03]  /*2ae0*/  ISETP.GE.AND P4, PT, R10, R45, PT ;  /* 0x0000002d0a00720c */ /* 0x000fc60003f86270 */
[----:B-----5:R0:W-:Y:S01]  /*2af0*/  @!P3 STG.E desc[UR6][R2.64], R5 ;  /* 0x000000050200b986 */ /* 0x0201e2000c101906 */
        /* <DEDUP_REMOVED lines=19> */
[C---:B------:R-:W-:Y:S02]  /*2c30*/  VIADD R0, R8.reuse, 0x1e0 ;  /* 0x000001e008007836 */ /* 0x040fe40000000000 */
[----:B------:R-:W-:Y:S01]  /*2c40*/  VIADD R8, R8, 0x200 ;  /* 0x0000020008087836 */ /* 0x000fe20000000000 */
[----:B------:R0:W-:Y:S01]  /*2c50*/  @!P3 STG.E desc[UR6][R2.64+0x380], R23 ;  /* 0x000380170200b986 */ /* 0x0001e2000c101906 */
[----:B------:R-:W-:-:S03]  /*2c60*/  ISETP.GE.AND P3, PT, R4, R45, PT ;  /* 0x0000002d0400720c */ /* 0x000fc60003f66270 */
        /* <DEDUP_REMOVED lines=9> */
[----:B------:R0:W-:Y:S01]  /*2d00*/  @!P2 STG.E desc[UR6][R2.64+0x780], R39 ;  /* 0x000780270200a986 */ /* 0x0001e2000c101906 */
[----:B------:R-:W-:Y:S05]  /*2d10*/  @P1 EXIT ;  /* 0x000000000000194d */ /* 0x000fea0003800000 */
[----:B------:R-:W-:Y:S01]  /*2d20*/  STG.E desc[UR6][R2.64+0x800], R41 ;  /* 0x0008002902007986 */ /* 0x000fe2000c101906 */
[----:B------:R-:W-:Y:S05]  /*2d30*/  EXIT ;  /* 0x000000000000794d */ /* 0x000fea0003800000 */
.L_x_14:
[----:B------:R-:W-:Y:S01]  /*2d40*/  IMAD.MOV.U32 R2, RZ, RZ, RZ ;  /* 0x000000ffff027224 */ /* 0x000fe200078e00ff */
[C---:B------:R-:W-:Y:S01]  /*2d50*/  ISETP.GT.U32.AND P0, PT, R3.reuse, 0x1f, PT ;  /* 0x0000001f0300780c */ /* 0x040fe20003f04070 */
[----:B------:R-:W-:Y:S05]  /*2d60*/  WARPSYNC.ALL ;  /* 0x0000000000007948 */ /* 0x000fea0003800000 */
[----:B------:R-:W-:-:S04]  /*2d70*/  IMAD.HI.U32 R20, R3, 0x15555556, R2 ;  /* 0x1555555603147827 */ /* 0x000fc800078e0002 */
[----:B------:R-:W-:-:S05]  /*2d80*/  IMAD R21, R20, 0x4, R9 ;  /* 0x0000000414157824 */ /* 0x000fca00078e0209 */
[----:B------:R0:W-:Y:S01]  /*2d90*/  STS [R21+0x3410], R0 ;  /* 0x0034100015007388 */ /* 0x0001e20000000800 */
[----:B------:R-:W-:Y:S06]  /*2da0*/  BAR.SYNC.DEFER_BLOCKING 0x0 ;  /* 0x0000000000007b1d */ /* 0x000fec0000010000 */
[----:B------:R-:W-:Y:S05]  /*2db0*/  @P0 BRA `(.L_x_29) ;  /* 0x0000000000dc0947 */ /* 0x000fea0003800000 */
[----:B------:R-:W-:Y:S01]  /*2dc0*/  IMAD R20, R3, 0x34, R9 ;  /* 0x0000003403147824 */ /* 0x000fe200078e0209 */
[----:B------:R-:W-:-:S04]  /*2dd0*/  UMOV UR8, 0xffffffff ;  /* 0xffffffff00087882 */ /* 0x000fc80000000000 */
[----:B------:R-:W-:Y:S04]  /*2de0*/  LDS R28, [R20+0x3410] ;  /* 0x00341000141c7984 */ /* 0x000fe80000000800 */
[----:B------:R-:W-:Y:S04]  /*2df0*/  LDS R31, [R20+0x3414] ;  /* 0x00341400141f7984 */ /* 0x000fe80000000800 */
[----:B------:R-:W1:Y:S04]  /*2e00*/  LDS R30, [R20+0x3418] ;  /* 0x00341800141e7984 */ /* 0x000e680000000800 */
[----:B------:R-:W-:Y:S04]  /*2e10*/  LDS R32, [R20+0x341c] ;  /* 0x00341c0014207984 */ /* 0x000fe80000000800 */
[----:B------:R-:W2:Y:S04]  /*2e20*/  LDS R33, [R20+0x3420] ;  /* 0x0034200014217984 */ /* 0x000ea80000000800 */
[----:B------:R-:W-:Y:S04]  /*2e30*/  LDS R34, [R20+0x3424] ;  /* 0x0034240014227984 */ /* 0x000fe80000000800 */
[----:B------:R-:W3:Y:S04]  /*2e40*/  LDS R35, [R20+0x3428] ;  /* 0x0034280014237984 */ /* 0x000ee80000000800 */
[----:B------:R-:W-:Y:S04]  /*2e50*/  LDS R36, [R20+0x342c] ;  /* 0x00342c0014247984 */ /* 0x000fe80000000800 */
[----:B------:R-:W4:Y:S04]  /*2e60*/  LDS R37, [R20+0x3430] ;  /* 0x0034300014257984 */ /* 0x000f280000000800 */
[----:B------:R-:W-:Y:S04]  /*2e70*/  LDS R38, [R20+0x3434] ;  /* 0x0034340014267984 */ /* 0x000fe80000000800 */
[----:B------:R-:W5:Y:S04]  /*2e80*/  LDS R39, [R20+0x3438] ;  /* 0x0034380014277984 */ /* 0x000f680000000800 */
[----:B------:R-:W0:Y:S01]  /*2e90*/  LDS R40, [R20+0x343c] ;  /* 0x00343c0014287984 */ /* 0x000e220000000800 */
[----:B-1----:R-:W-:-:S04]  /*2ea0*/  IADD3 R41, PT, PT, R30, R31, R28 ;  /* 0x0000001f1e297210 */ /* 0x002fc80007ffe01c */
[----:B--2---:R-:W-:-:S04]  /*2eb0*/  IADD3 R41, PT, PT, R33, R41, R32 ;  /* 0x0000002921297210 */ /* 0x004fc80007ffe020 */
[----:B---3--:R-:W-:-:S04]  /*2ec0*/  IADD3 R41, PT, PT, R35, R41, R34 ;  /* 0x0000002923297210 */ /* 0x008fc80007ffe022 */
[----:B----4-:R-:W-:-:S04]  /*2ed0*/  IADD3 R41, PT, PT, R37, R41, R36 ;  /* 0x0000002925297210 */ /* 0x010fc80007ffe024 */
[----:B-----5:R-:W-:-:S05]  /*2ee0*/  IADD3 R41, PT, PT, R39, R41, R38 ;  /* 0x0000002927297210 */ /* 0x020fca0007ffe026 */
[----:B0-----:R-:W-:Y:S01]  /*2ef0*/  IMAD.IADD R40, R40, 0x1, R41 ;  /* 0x0000000128287824 */ /* 0x001fe200078e0229 */
[----:B------:R-:W-:Y:S06]  /*2f00*/  BRA.DIV UR8, `(.L_x_30) ;  /* 0x0000008608447947 */ /* 0x000fec000b800000 */
[----:B------:R-:W0:Y:S02]  /*2f10*/  SHFL.UP P0, R41, R40, 0x1, RZ ;  /* 0x0420000028297989 */ /* 0x000e2400000000ff */
[----:B0-----:R-:W-:-:S05]  /*2f20*/  @P0 IMAD.IADD R41, R40, 0x1, R41 ;  /* 0x0000000128290824 */ /* 0x001fca00078e0229 */
[----:B------:R-:W0:Y:S02]  /*2f30*/  SHFL.UP P0, R42, R41, 0x2, RZ ;  /* 0x04400000292a7989 */ /* 0x000e2400000000ff */
[----:B0-----:R-:W-:-:S05]  /*2f40*/  @P0 IMAD.IADD R42, R41, 0x1, R42 ;  /* 0x00000001292a0824 */ /* 0x001fca00078e022a */
[----:B------:R-:W0:Y:S02]  /*2f50*/  SHFL.UP P0, R43, R42, 0x4, RZ ;  /* 0x048000002a2b7989 */ /* 0x000e2400000000ff */
[----:B0-----:R-:W-:-:S05]  /*2f60*/  @P0 IMAD.IADD R43, R42, 0x1, R43 ;  /* 0x000000012a2b0824 */ /* 0x001fca00078e022b */
[----:B------:R-:W0:Y:S02]  /*2f70*/  SHFL.UP P0, R44, R43, 0x8, RZ ;  /* 0x050000002b2c7989 */ /* 0x000e2400000000ff */
[----:B0-----:R-:W-:-:S05]  /*2f80*/  @P0 IMAD.IADD R44, R43, 0x1, R44 ;  /* 0x000000012b2c0824 */ /* 0x001fca00078e022c */
[----:B------:R0:W1:Y:S02]  /*2f90*/  SHFL.UP P0, R47, R44, 0x10, RZ ;  /* 0x060000002c2f7989 */ /* 0x00006400000000ff */
.L_x_120:
[----:B-1----:R-:W-:-:S04]  /*2fa0*/  @P0 IMAD.IADD R47, R44, 0x1, R47 ;  /* 0x000000012c2f0824 */ /* 0x002fc800078e022f */
[----:B------:R-:W-:-:S04]  /*2fb0*/  IMAD.IADD R47, R47, 0x1, -R40 ;  /* 0x000000012f2f7824 */ /* 0x000fc800078e0a28 */
[----:B------:R-:W-:Y:S01]  /*2fc0*/  IMAD.IADD R28, R28, 0x1, R47 ;  /* 0x000000011c1c7824 */ /* 0x000fe200078e022f */
[----:B------:R1:W-:Y:S03]  /*2fd0*/  STS [R20+0x3410], R47 ;  /* 0x0034102f14007388 */ /* 0x0003e60000000800 */
        /* <DEDUP_REMOVED lines=19> */
[----:B------:R1:W-:Y:S04]  /*3110*/  STS [R20+0x3438], R38 ;  /* 0x0034382614007388 */ /* 0x0003e80000000800 */
[----:B------:R1:W-:Y:S02]  /*3120*/  STS [R20+0x343c], R39 ;  /* 0x00343c2714007388 */ /* 0x0003e40000000800 */
.L_x_29:
[----:B------:R-:W-:Y:S05]  /*3130*/  WARPSYNC.ALL ;  /* 0x0000000000007948 */ /* 0x000fea0003800000 */
[----:B------:R-:W-:Y:S01]  /*3140*/  BAR.SYNC.DEFER_BLOCKING 0x0 ;  /* 0x0000000000007b1d */ /* 0x000fe20000010000 */
[----:B------:R-:W-:Y:S02]  /*3150*/  ISETP.NE.AND P1, PT, R52, RZ, PT ;  /* 0x000000ff3400720c */ /* 0x000fe40003f25270 */
[----:B------:R-:W-:-:S03]  /*3160*/  ISETP.NE.AND P0, PT, R29, 0x7fffffff, PT ;  /* 0x7fffffff1d00780c */ /* 0x000fc60003f05270 */
[----:B------:R-:W-:Y:S01]  /*3170*/  BSSY.RECONVERGENT B0, `(.L_x_31) ;  /* 0x000002a000007945 */ /* 0x000fe20003800200 */
[----:B-1----:R-:W-:-:S04]  /*3180*/  SEL R20, R29, 0x80000000, P0 ;  /* 0x800000001d147807 */ /* 0x002fc80000000000 */
[----:B------:R-:W-:-:S04]  /*3190*/  SHF.R.U32.HI R20, RZ, UR5, R20 ;  /* 0x00000005ff147c19 */ /* 0x000fc80008011614 */
[----:B------:R-:W-:Y:S01]  /*31a0*/  LOP3.LUT R31, R20, UR4, RZ, 0x30, !PT ;  /* 0x00000004141f7c12 */ /* 0x000fe2000f8e30ff */
[----:B0-----:R-:W0:Y:S01]  /*31b0*/  LDS R21, [R21+0x3410] ;  /* 0x0034100015157984 */ /* 0x001e220000000800 */
[----:B------:R-:W-:Y:S05]  /*31c0*/  @P1 BRA `(.L_x_32) ;  /* 0x0000000000901947 */ /* 0x000fea0003800000 */
[----:B------:R-:W0:Y:S04]  /*31d0*/  LDS R20, [R50] ;  /* 0x0000000032147984 */ /* 0x000e280000000800 */
        /* <DEDUP_REMOVED lines=8> */
[----:B------:R-:W5:Y:S04]  /*3260*/  LDS R44, [R50+0x2400] ;  /* 0x00240000322c7984 */ /* 0x000f680000000800 */
[----:B------:R-:W5:Y:S01]  /*3270*/  LDS R46, [R50+0x2800] ;  /* 0x00280000322e7984 */ /* 0x000f620000000800 */
[----:B0-----:R-:W-:-:S03]  /*3280*/  IMAD.IADD R33, R21, 0x1, R20 ;  /* 0x0000000115217824 */ /* 0x001fc600078e0214 */
[----:B------:R-:W0:Y:S01]  /*3290*/  LDS R48, [R50+0x2c00] ;  /* 0x002c000032307984 */ /* 0x000e220000000800 */
[----:B-1----:R-:W-:-:S03]  /*32a0*/  IMAD.IADD R35, R21, 0x1, R28 ;  /* 0x0000000115237824 */ /* 0x002fc600078e021c */
[----:B------:R1:W-:Y:S01]  /*32b0*/  STS [R50], R33 ;  /* 0x0000002132007388 */ /* 0x0003e20000000800 */
[----:B--2---:R-:W-:-:S03]  /*32c0*/  IMAD.IADD R37, R21, 0x1, R30 ;  /* 0x0000000115257824 */ /* 0x004fc600078e021e */
[----:B------:R2:W-:Y:S01]  /*32d0*/  STS [R50+0x400], R35 ;  /* 0x0004002332007388 */ /* 0x0005e20000000800 */
[C---:B---3--:R-:W-:Y:S02]  /*32e0*/  IMAD.IADD R39, R21.reuse, 0x1, R32 ;  /* 0x0000000115277824 */ /* 0x048fe400078e0220 */
[C---:B----4-:R-:W-:Y:S01]  /*32f0*/  IMAD.IADD R41, R21.reuse, 0x1, R34 ;  /* 0x0000000115297824 */ /* 0x050fe200078e0222 */
[----:B------:R3:W-:Y:S01]  /*3300*/  STS [R50+0x800], R37 ;  /* 0x0008002532007388 */ /* 0x0007e20000000800 */
[----:B-----5:R-:W-:-:S03]  /*3310*/  IMAD.IADD R43, R21, 0x1, R36 ;  /* 0x00000001152b7824 */ /* 0x020fc600078e0224 */
[----:B------:R3:W-:Y:S01]  /*3320*/  STS [R50+0xc00], R39 ;  /* 0x000c002732007388 */ /* 0x0007e20000000800 */
[----:B------:R-:W-:-:S03]  /*3330*/  IMAD.IADD R47, R21, 0x1, R38 ;  /* 0x00000001152f7824 */ /* 0x000fc600078e0226 */
[----:B------:R3:W-:Y:S01]  /*3340*/  STS [R50+0x1000], R41 ;  /* 0x0010002932007388 */ /* 0x0007e20000000800 */
[----:B-1----:R-:W-:-:S03]  /*3350*/  IMAD.IADD R33, R21, 0x1, R40 ;  /* 0x0000000115217824 */ /* 0x002fc600078e0228 */
[----:B------:R3:W-:Y:S01]  /*3360*/  STS [R50+0x1400], R43 ;  /* 0x0014002b32007388 */ /* 0x0007e20000000800 */
[----:B--2---:R-:W-:-:S03]  /*3370*/  IMAD.IADD R35, R21, 0x1, R42 ;  /* 0x0000000115237824 */ /* 0x004fc600078e022a */
[----:B------:R3:W-:Y:S01]  /*3380*/  STS [R50+0x1800], R47 ;  /* 0x0018002f32007388 */ /* 0x0007e20000000800 */
[----:B------:R-:W-:-:S03]  /*3390*/  IMAD.IADD R49, R21, 0x1, R44 ;  /* 0x0000000115317824 */ /* 0x000fc600078e022c */
[----:B------:R3:W-:Y:S01]  /*33a0*/  STS [R50+0x1c00], R33 ;  /* 0x001c002132007388 */ /* 0x0007e20000000800 */
[----:B------:R-:W-:-:S03]  /*33b0*/  IMAD.IADD R51, R21, 0x1, R46 ;  /* 0x0000000115337824 */ /* 0x000fc600078e022e */
[----:B------:R3:W-:Y:S01]  /*33c0*/  STS [R50+0x2000], R35 ;  /* 0x0020002332007388 */ /* 0x0007e20000000800 */
[----:B0-----:R-:W-:-:S03]  /*33d0*/  IMAD.IADD R53, R21, 0x1, R48 ;  /* 0x0000000115357824 */ /* 0x001fc600078e0230 */
[----:B------:R3:W-:Y:S04]  /*33e0*/  STS [R50+0x2400], R49 ;  /* 0x0024003132007388 */ /* 0x0007e80000000800 */
[----:B------:R3:W-:Y:S04]  /*33f0*/  STS [R50+0x2800], R51 ;  /* 0x0028003332007388 */ /* 0x0007e80000000800 */
[----:B------:R3:W-:Y:S02]  /*3400*/  STS [R50+0x2c00], R53 ;  /* 0x002c003532007388 */ /* 0x0007e40000000800 */
.L_x_32:
[----:B------:R-:W-:Y:S05]  /*3410*/  BSYNC.RECONVERGENT B0 ;  /* 0x0000000000007941 */ /* 0x000fea0003800200 */
.L_x_31:
[----:B------:R-:W-:Y:S01]  /*3420*/  BAR.SYNC.DEFER_BLOCKING 0x0 ;  /* 0x0000000000007b1d */ /* 0x000fe20000010000 */
[----:B------:R-:W-:Y:S01]  /*3430*/  R2P PR, R31, 0x7f ;  /* 0x0000007f1f007804 */ /* 0x000fe20000000000 */
[----:B------:R-:W-:-:S04]  /*3440*/  IMAD.MOV.U32 R46, RZ, RZ, RZ ;  /* 0x000000ffff2e7224 */ /* 0x000fc800078e00ff */
[----:B------:R-:W-:Y:S01]  /*3450*/  BSSY.RECONVERGENT B0, `(.L_x_33) ;  /* 0x0000025000007945 */ /* 0x000fe20003800200 */
[----:B------:R-:W1:Y:S07]  /*3460*/  S2R R48, SR_LEMASK ;  /* 0x0000000000307919 */ /* 0x000e6e0000003a00 */
[----:B------:R-:W-:Y:S02]  /*3470*/  VOTE.ANY R20, PT, P0 ;  /* 0x0000000000147806 */ /* 0x000fe400000e0100 */
[----:B---3--:R-:W-:-:S02]  /*3480*/  VOTE.ANY R33, PT, P1 ;  /* 0x0000000000217806 */ /* 0x008fc400008e0100 */
[----:B------:R-:W-:Y:S02]  /*3490*/  @!P0 LOP3.LUT R20, RZ, R20, RZ, 0x33, !PT ;  /* 0x00000014ff148212 */ /* 0x000fe400078e33ff */
[----:B------:R-:W-:Y:S02]  /*34a0*/  VOTE.ANY R35, PT, P2 ;  /* 0x0000000000237806 */ /* 0x000fe400010e0100 */
[----:B------:R-:W-:Y:S02]  /*34b0*/  @!P1 LOP3.LUT R33, RZ, R33, RZ, 0x33, !PT ;  /* 0x00000021ff219212 */ /* 0x000fe400078e33ff */
[----:B------:R-:W-:Y:S02]  /*34c0*/  VOTE.ANY R37, PT, P3 ;  /* 0x0000000000257806 */ /* 0x000fe400018e0100 */
[----:B------:R-:W-:Y:S02]  /*34d0*/  @!P2 LOP3.LUT R35, RZ, R35, RZ, 0x33, !PT ;  /* 0x00000023ff23a212 */ /* 0x000fe400078e33ff */
[----:B------:R-:W-:-:S02]  /*34e0*/  LOP3.LUT R20, R33, R20, RZ, 0xc0, !PT ;  /* 0x0000001421147212 */ /* 0x000fc400078ec0ff */
[----:B------:R-:W-:Y:S02]  /*34f0*/  @!P3 LOP3.LUT R37, RZ, R37, RZ, 0x33, !PT ;  /* 0x00000025ff25b212 */ /* 0x000fe400078e33ff */
[----:B------:R-:W-:Y:S02]  /*3500*/  LOP3.LUT R20, R35, R20, RZ, 0xc0, !PT ;  /* 0x0000001423147212 */ /* 0x000fe400078ec0ff */
[----:B------:R-:W-:Y:S02]  /*3510*/  VOTE.ANY R33, PT, P4 ;  /* 0x0000000000217806 */ /* 0x000fe400020e0100 */
[----:B------:R-:W-:Y:S02]  /*3520*/  LOP3.LUT P0, RZ, R31, 0x80, RZ, 0xc0, !PT ;  /* 0x000000801fff7812 */ /* 0x000fe4000780c0ff */
[----:B------:R-:W-:Y:S02]  /*3530*/  LOP3.LUT R20, R37, R20, RZ, 0xc0, !PT ;  /* 0x0000001425147212 */ /* 0x000fe400078ec0ff */
[----:B------:R-:W-:-:S02]  /*3540*/  VOTE.ANY R35, PT, P5 ;  /* 0x0000000000237806 */ /* 0x000fc400028e0100 */
[----:B------:R-:W-:Y:S02]  /*3550*/  @!P4 LOP3.LUT R33, RZ, R33, RZ, 0x33, !PT ;  /* 0x00000021ff21c212 */ /* 0x000fe400078e33ff */
[----:B------:R-:W-:Y:S02]  /*3560*/  @!P5 LOP3.LUT R35, RZ, R35, RZ, 0x33, !PT ;  /* 0x00000023ff23d212 */ /* 0x000fe400078e33ff */
[----:B------:R-:W-:Y:S02]  /*3570*/  LOP3.LUT R20, R33, R20, RZ, 0xc0, !PT ;  /* 0x0000001421147212 */ /* 0x000fe400078ec0ff */
[----:B------:R-:W-:Y:S02]  /*3580*/  VOTE.ANY R33, PT, P6 ;  /* 0x0000000000217806 */ /* 0x000fe400030e0100 */
[----:B------:R-:W-:Y:S02]  /*3590*/  LOP3.LUT R20, R35, R20, RZ, 0xc0, !PT ;  /* 0x0000001423147212 */ /* 0x000fe400078ec0ff */
[----:B------:R-:W-:-:S02]  /*35a0*/  VOTE.ANY R35, PT, P0 ;  /* 0x0000000000237806 */ /* 0x000fc400000e0100 */
[----:B------:R-:W-:Y:S02]  /*35b0*/  @!P6 LOP3.LUT R33, RZ, R33, RZ, 0x33, !PT ;  /* 0x00000021ff21e212 */ /* 0x000fe400078e33ff */
[----:B------:R-:W-:Y:S02]  /*35c0*/  @!P0 LOP3.LUT R35, RZ, R35, RZ, 0x33, !PT ;  /* 0x00000023ff238212 */ /* 0x000fe400078e33ff */
[----:B------:R-:W-:Y:S02]  /*35d0*/  LOP3.LUT R20, R33, R20, RZ, 0xc0, !PT ;  /* 0x0000001421147212 */ /* 0x000fe400078ec0ff */
[C---:B------:R-:W-:Y:S02]  /*35e0*/  ISETP.NE.AND P0, PT, R22.reuse, 0x7fffffff, PT ;  /* 0x7fffffff1600780c */ /* 0x040fe40003f05270 */
[----:B------:R-:W-:Y:S02]  /*35f0*/  LOP3.LUT R35, R35, R20, RZ, 0xc0, !PT ;  /* 0x0000001423237212 */ /* 0x000fe400078ec0ff */
[----:B------:R-:W-:-:S02]  /*3600*/  SEL R20, R22, 0x80000000, P0 ;  /* 0x8000000016147807 */ /* 0x000fc40000000000 */
[----:B------:R-:W2:Y:S01]  /*3610*/  FLO.U32 R37, R35 ;  /* 0x0000002300257300 */ /* 0x000ea200000e0000 */
[----:B-1----:R-:W-:Y:S02]  /*3620*/  LOP3.LUT R51, R48, R35, RZ, 0xc0, !PT ;  /* 0x0000002330337212 */ /* 0x002fe400078ec0ff */
[----:B------:R-:W-:-:S04]  /*3630*/  SHF.R.U32.HI R20, RZ, UR5, R20 ;  /* 0x00000005ff147c19 */ /* 0x000fc80008011614 */
[----:B------:R-:W-:Y:S01]  /*3640*/  LOP3.LUT R39, R20, UR4, RZ, 0x30, !PT ;  /* 0x0000000414277c12 */ /* 0x000fe2000f8e30ff */
[----:B------:R-:W1:Y:S01]  /*3650*/  POPC R51, R51 ;  /* 0x0000003300337309 */ /* 0x000e620000000000 */
[----:B--2---:R-:W-:-:S13]  /*3660*/  ISETP.NE.AND P0, PT, R24, R37, PT ;  /* 0x000000251800720c */ /* 0x004fda0003f05270 */
[----:B-1----:R-:W-:Y:S05]  /*3670*/  @P0 BRA `(.L_x_34) ;  /* 0x0000000000080947 */ /* 0x002fea0003800000 */
[----:B------:R-:W-:-:S06]  /*3680*/  IMAD R46, R31, 0x4, R26 ;  /* 0x000000041f2e7824 */ /* 0x000fcc00078e021a */
[----:B------:R1:W2:Y:S02]  /*3690*/  ATOMS.ADD R46, [R46], R51 ;  /* 0x000000332e2e738c */ /* 0x0002a40000000000 */
.L_x_34:
[----:B------:R-:W-:Y:S05]  /*36a0*/  BSYNC.RECONVERGENT B0 ;  /* 0x0000000000007941 */ /* 0x000fea0003800200 */
.L_x_33:
[----:B------:R-:W-:Y:S01]  /*36b0*/  R2P PR, R39, 0x7f ;  /* 0x0000007f27007804 */ /* 0x000fe20000000000 */
[----:B--2---:R2:W3:Y:S01]  /*36c0*/  SHFL.IDX PT, R46, R46, R37, 0x1f ;  /* 0x00001f252e2e7589 */ /* 0x0044e200000e0000 */
[----:B------:R-:W-:Y:S01]  /*36d0*/  BSSY.RECONVERGENT B0, `(.L_x_35) ;  /* 0x0000025000007945 */ /* 0x000fe20003800200 */
[----:B------:R-:W-:-:S10]  /*36e0*/  IMAD.MOV.U32 R44, RZ, RZ, RZ ;  /* 0x000000ffff2c7224 */ /* 0x000fd400078e00ff */
[----:B------:R-:W-:Y:S02]  /*36f0*/  VOTE.ANY R20, PT, P0 ;  /* 0x0000000000147806 */ /* 0x000fe400000e0100 */
[----:B------:R-:W-:Y:S02]  /*3700*/  VOTE.ANY R31, PT, P1 ;  /* 0x00000000001f7806 */ /* 0x000fe400008e0100 */
[----:B------:R-:W-:Y:S02]  /*3710*/  @!P0 LOP3.LUT R20, RZ, R20, RZ, 0x33, !PT ;  /* 0x00000014ff148212 */ /* 0x000fe400078e33ff */
[----:B------:R-:W-:Y:S02]  /*3720*/  VOTE.ANY R33, PT, P2 ;  /* 0x0000000000217806 */ /* 0x000fe400010e0100 */
[----:B------:R-:W-:Y:S02]  /*3730*/  @!P1 LOP3.LUT R31, RZ, R31, RZ, 0x33, !PT ;  /* 0x0000001fff1f9212 */ /* 0x000fe400078e33ff */
[----:B------:R-:W-:-:S02]  /*3740*/  @!P2 LOP3.LUT R33, RZ, R33, RZ, 0x33, !PT ;  /* 0x00000021ff21a212 */ /* 0x000fc400078e33ff */
[----:B------:R-:W-:Y:S02]  /*3750*/  LOP3.LUT R20, R31, R20, RZ, 0xc0, !PT ;  /* 0x000000141f147212 */ /* 0x000fe400078ec0ff */
[----:B------:R-:W-:Y:S02]  /*3760*/  VOTE.ANY R31, PT, P3 ;  /* 0x00000000001f7806 */ /* 0x000fe400018e0100 */
[----:B------:R-:W-:Y:S02]  /*3770*/  LOP3.LUT R20, R33, R20, RZ, 0xc0, !PT ;  /* 0x0000001421147212 */ /* 0x000fe400078ec0ff */
[----:B------:R-:W-:Y:S02]  /*3780*/  LOP3.LUT P0, RZ, R39, 0x80, RZ, 0xc0, !PT ;  /* 0x0000008027ff7812 */ /* 0x000fe4000780c0ff */
[----:B------:R-:W-:Y:S02]  /*3790*/  VOTE.ANY R33, PT, P4 ;  /* 0x0000000000217806 */ /* 0x000fe400020e0100 */
[----:B------:R-:W-:-:S02]  /*37a0*/  @!P3 LOP3.LUT R31, RZ, R31, RZ, 0x33, !PT ;  /* 0x0000001fff1fb212 */ /* 0x000fc400078e33ff */
[----:B------:R-:W-:Y:S02]  /*37b0*/  @!P4 LOP3.LUT R33, RZ, R33, RZ, 0x33, !PT ;  /* 0x00000021ff21c212 */ /* 0x000fe400078e33ff */
[----:B------:R-:W-:Y:S02]  /*37c0*/  LOP3.LUT R20, R31, R20, RZ, 0xc0, !PT ;  /* 0x000000141f147212 */ /* 0x000fe400078ec0ff */
[----:B------:R-:W-:Y:S02]  /*37d0*/  VOTE.ANY R31, PT, P5 ;  /* 0x00000000001f7806 */ /* 0x000fe400028e0100 */
[----:B------:R-:W-:Y:S02]  /*37e0*/  LOP3.LUT R20, R33, R20, RZ, 0xc0, !PT ;  /* 0x0000001421147212 */ /* 0x000fe400078ec0ff */
[----:B------:R-:W-:Y:S02]  /*37f0*/  VOTE.ANY R33, PT, P6 ;  /* 0x0000000000217806 */ /* 0x000fe400030e0100 */
[----:B------:R-:W-:-:S02]  /*3800*/  @!P5 LOP3.LUT R31, RZ, R31, RZ, 0x33, !PT ;  /* 0x0000001fff1fd212 */ /* 0x000fc400078e33ff */
[----:B------:R-:W-:Y:S02]  /*3810*/  VOTE.ANY R35, PT, P0 ;  /* 0x0000000000237806 */ /* 0x000fe400000e0100 */
[----:B------:R-:W-:Y:S02]  /*3820*/  @!P6 LOP3.LUT R33, RZ, R33, RZ, 0x33, !PT ;  /* 0x00000021ff21e212 */ /* 0x000fe400078e33ff */
[----:B------:R-:W-:Y:S02]  /*3830*/  LOP3.LUT R20, R31, R20, RZ, 0xc0, !PT ;  /* 0x000000141f147212 */ /* 0x000fe400078ec0ff */
[----:B------:R-:W-:Y:S02]  /*3840*/  @!P0 LOP3.LUT R35, RZ, R35, RZ, 0x33, !PT ;  /* 0x00000023ff238212 */ /* 0x000fe400078e33ff */
[----:B------:R-:W-:Y:S02]  /*3850*/  LOP3.LUT R20, R33, R20, RZ, 0xc0, !PT ;  /* 0x0000001421147212 */ /* 0x000fe400078ec0ff */
[----:B------:R-:W-:-:S02]  /*3860*/  ISETP.NE.AND P0, PT, R23, 0x7fffffff, PT ;  /* 0x7fffffff1700780c */ /* 0x000fc40003f05270 */
[----:B------:R-:W-:Y:S02]  /*3870*/  LOP3.LUT R35, R35, R20, RZ, 0xc0, !PT ;  /* 0x0000001423237212 */ /* 0x000fe400078ec0ff */
[----:B------:R-:W-:Y:S02]  /*3880*/  SEL R20, R23, 0x80000000, P0 ;  /* 0x8000000017147807 */ /* 0x000fe40000000000 */
[----:B------:R-:W4:Y:S01]  /*3890*/  FLO.U32 R41, R35 ;  /* 0x0000002300297300 */ /* 0x000f2200000e0000 */
[----:B------:R-:W-:Y:S02]  /*38a0*/  LOP3.LUT R49, R48, R35, RZ, 0xc0, !PT ;  /* 0x0000002330317212 */ /* 0x000fe400078ec0ff */
[----:B------:R-:W-:-:S04]  /*38b0*/  SHF.R.U32.HI R20, RZ, UR5, R20 ;  /* 0x00000005ff147c19 */ /* 0x000fc80008011614 */
[----:B------:R-:W-:Y:S01]  /*38c0*/  LOP3.LUT R43, R20, UR4, RZ, 0x30, !PT ;  /* 0x00000004142b7c12 */ /* 0x000fe2000f8e30ff */
[----:B------:R-:W0:Y:S01]  /*38d0*/  POPC R49, R49 ;  /* 0x0000003100317309 */ /* 0x000e220000000000 */
[----:B----4-:R-:W-:-:S13]  /*38e0*/  ISETP.NE.AND P0, PT, R24, R41, PT ;  /* 0x000000291800720c */ /* 0x010fda0003f05270 */
[----:B0-23--:R-:W-:Y:S05]  /*38f0*/  @P0 BRA `(.L_x_36) ;  /* 0x0000000000080947 */ /* 0x00dfea0003800000 */
[----:B------:R-:W-:-:S06]  /*3900*/  IMAD R44, R39, 0x4, R26 ;  /* 0x00000004272c7824 */ /* 0x000fcc00078e021a */
[----:B------:R0:W2:Y:S02]  /*3910*/  ATOMS.ADD R44, [R44], R49 ;  /* 0x000000312c2c738c */ /* 0x0000a40000000000 */
.L_x_36:
[----:B------:R-:W-:Y:S05]  /*3920*/  BSYNC.RECONVERGENT B0 ;  /* 0x0000000000007941 */ /* 0x000fea0003800200 */
.L_x_35:
        /* <DEDUP_REMOVED lines=39> */
.L_x_38:
[----:B------:R-:W-:Y:S05]  /*3ba0*/  BSYNC.RECONVERGENT B0 ;  /* 0x0000000000007941 */ /* 0x000fea0003800200 */
.L_x_37:
        /* <DEDUP_REMOVED lines=39> */
.L_x_40:
[----:B------:R-:W-:Y:S05]  /*3e20*/  BSYNC.RECONVERGENT B0 ;  /* 0x0000000000007941 */ /* 0x000fea0003800200 */
.L_x_39:
        /* <DEDUP_REMOVED lines=39> */
.L_x_42:
[----:B------:R-:W-:Y:S05]  /*40a0*/  BSYNC.RECONVERGENT B0 ;  /* 0x0000000000007941 */ /* 0x000fea0003800200 */
.L_x_41:
        /* <DEDUP_REMOVED lines=39> */
.L_x_44:
[----:B------:R-:W-:Y:S05]  /*4320*/  BSYNC.RECONVERGENT B0 ;  /* 0x0000000000007941 */ /* 0x000fea0003800200 */
.L_x_43:
        /* <DEDUP_REMOVED lines=39> */
.L_x_46:
[----:B------:R-:W-:Y:S05]  /*45a0*/  BSYNC.RECONVERGENT B0 ;  /* 0x0000000000007941 */ /* 0x000fea0003800200 */
.L_x_45:
        /* <DEDUP_REMOVED lines=39> */
.L_x_48:
[----:B------:R-:W-:Y:S05]  /*4820*/  BSYNC.RECONVERGENT B0 ;  /* 0x0000000000007941 */ /* 0x000fea0003800200 */
.L_x_47:
        /* <DEDUP_REMOVED lines=39> */
.L_x_50:
[----:B------:R-:W-:Y:S05]  /*4aa0*/  BSYNC.RECONVERGENT B0 ;  /* 0x0000000000007941 */ /* 0x000fea0003800200 */
.L_x_49:
        /* <DEDUP_REMOVED lines=39> */
.L_x_52:
[----:B------:R-:W-:Y:S05]  /*4d20*/  BSYNC.RECONVERGENT B0 ;  /* 0x0000000000007941 */ /* 0x000fea0003800200 */
.L_x_51:
        /* <DEDUP_REMOVED lines=30> */
[----:B------:R-:W4:Y:S02]  /*4f10*/  FLO.U32 R53, R61 ;  /* 0x0000003d00357300 */ /* 0x000f2400000e0000 */
[----:B------:R-:W-:Y:S02]  /*4f20*/  SHF.R.U32.HI R55, RZ, UR5, R20 ;  /* 0x00000005ff377c19 */ /* 0x000fe40008011614 */
[----:B------:R-:W-:Y:S02]  /*4f30*/  LOP3.LUT R20, R48, R61, RZ, 0xc0, !PT ;  /* 0x0000003d30147212 */ /* 0x000fe400078ec0ff */
[----:B------:R-:W-:-:S04]  /*4f40*/  LOP3.LUT R55, R55, UR4, RZ, 0x30, !PT ;  /* 0x0000000437377c12 */ /* 0x000fc8000f8e30ff */
[----:B------:R-:W0:Y:S01]  /*4f50*/  POPC R20, R20 ;  /* 0x0000001400147309 */ /* 0x000e220000000000 */
[----:B----4-:R-:W-:-:S13]  /*4f60*/  ISETP.NE.AND P0, PT, R24, R53, PT ;  /* 0x000000351800720c */ /* 0x010fda0003f05270 */
[----:B0-23--:R-:W-:Y:S05]  /*4f70*/  @P0 BRA `(.L_x_54) ;  /* 0x0000000000080947 */ /* 0x00dfea0003800000 */
[----:B------:R-:W-:-:S05]  /*4f80*/  IMAD R59, R59, 0x4, R26 ;  /* 0x000000043b3b7824 */ /* 0x000fca00078e021a */
[----:B------:R0:W2:Y:S02]  /*4f90*/  ATOMS.ADD R54, [R59], R20 ;  /* 0x000000143b36738c */ /* 0x0000a40000000000 */
.L_x_54:
[----:B------:R-:W-:Y:S05]  /*4fa0*/  BSYNC.RECONVERGENT B0 ;  /* 0x0000000000007941 */ /* 0x000fea0003800200 */
.L_x_53:
[----:B------:R-:W-:Y:S01]  /*4fb0*/  R2P PR, R55, 0x7f ;  /* 0x0000007f37007804 */ /* 0x000fe20000000000 */
[----:B--2---:R2:W3:Y:S01]  /*4fc0*/  SHFL.IDX PT, R53, R54, R53, 0x1f ;  /* 0x00001f3536357589 */ /* 0x0044e200000e0000 */
[----:B------:R-:W-:Y:S01]  /*4fd0*/  BSSY.RECONVERGENT B0, `(.L_x_55) ;  /* 0x0000025000007945 */ /* 0x000fe20003800200 */
[----:B------:R-:W-:-:S10]  /*4fe0*/  IMAD.MOV.U32 R56, RZ, RZ, RZ ;  /* 0x000000ffff387224 */ /* 0x000fd400078e00ff */
[----:B------:R-:W-:Y:S02]  /*4ff0*/  VOTE.ANY R50, PT, P0 ;  /* 0x0000000000327806 */ /* 0x000fe400000e0100 */
[----:B------:R-:W-:Y:S02]  /*5000*/  VOTE.ANY R57, PT, P1 ;  /* 0x0000000000397806 */ /* 0x000fe400008e0100 */
[----:B------:R-:W-:Y:S02]  /*5010*/  @!P0 LOP3.LUT R50, RZ, R50, RZ, 0x33, !PT ;  /* 0x00000032ff328212 */ /* 0x000fe400078e33ff */
[----:B0-----:R-:W-:Y:S02]  /*5020*/  VOTE.ANY R59, PT, P2 ;  /* 0x00000000003b7806 */ /* 0x001fe400010e0100 */
        /* <DEDUP_REMOVED lines=22> */
[----:B------:R-:W0:Y:S02]  /*5190*/  FLO.U32 R57, R61 ;  /* 0x0000003d00397300 */ /* 0x000e2400000e0000 */
[----:B------:R-:W-:Y:S02]  /*51a0*/  SHF.R.U32.HI R59, RZ, UR5, R50 ;  /* 0x00000005ff3b7c19 */ /* 0x000fe40008011632 */
[----:B------:R-:W-:Y:S02]  /*51b0*/  LOP3.LUT R50, R48, R61, RZ, 0xc0, !PT ;  /* 0x0000003d30327212 */ /* 0x000fe400078ec0ff */
[----:B------:R-:W-:-:S04]  /*51c0*/  LOP3.LUT R59, R59, UR4, RZ, 0x30, !PT ;  /* 0x000000043b3b7c12 */ /* 0x000fc8000f8e30ff */
[----:B------:R-:W4:Y:S01]  /*51d0*/  POPC R50, R50 ;  /* 0x0000003200327309 */ /* 0x000f220000000000 */
[----:B0-----:R-:W-:-:S13]  /*51e0*/  ISETP.NE.AND P0, PT, R24, R57, PT ;  /* 0x000000391800720c */ /* 0x001fda0003f05270 */
[----:B--234-:R-:W-:Y:S05]  /*51f0*/  @P0 BRA `(.L_x_56) ;  /* 0x0000000000080947 */ /* 0x01cfea0003800000 */
[----:B------:R-:W-:-:S05]  /*5200*/  IMAD R55, R55, 0x4, R26 ;  /* 0x0000000437377824 */ /* 0x000fca00078e021a */
[----:B------:R0:W2:Y:S02]  /*5210*/  ATOMS.ADD R56, [R55], R50 ;  /* 0x000000323738738c */ /* 0x0000a40000000000 */
.L_x_56:
[----:B------:R-:W-:Y:S05]  /*5220*/  BSYNC.RECONVERGENT B0 ;  /* 0x0000000000007941 */ /* 0x000fea0003800200 */
.L_x_55:
[----:B------:R-:W-:Y:S01]  /*5230*/  R2P PR, R59, 0x7f ;  /* 0x0000007f3b007804 */ /* 0x000fe20000000000 */
[----:B--2---:R2:W3:Y:S01]  /*5240*/  SHFL.IDX PT, R57, R56, R57, 0x1f ;  /* 0x00001f3938397589 */ /* 0x0044e200000e0000 */
[----:B------:R-:W-:Y:S01]  /*5250*/  BSSY.RECONVERGENT B0, `(.L_x_57) ;  /* 0x0000025000007945 */ /* 0x000fe20003800200 */
[----:B------:R-:W-:-:S10]  /*5260*/  IMAD.MOV.U32 R58, RZ, RZ, RZ ;  /* 0x000000ffff3a7224 */ /* 0x000fd400078e00ff */
[----:B------:R-:W-:Y:S02]  /*5270*/  VOTE.ANY R54, PT, P0 ;  /* 0x0000000000367806 */ /* 0x000fe400000e0100 */
[----:B0-----:R-:W-:Y:S02]  /*5280*/  VOTE.ANY R55, PT, P1 ;  /* 0x0000000000377806 */ /* 0x001fe400008e0100 */
        /* <DEDUP_REMOVED lines=33> */
.L_x_58:
[----:B------:R-:W-:Y:S05]  /*54a0*/  BSYNC.RECONVERGENT B0 ;  /* 0x0000000000007941 */ /* 0x000fea0003800200 */
.L_x_57:
        /* <DEDUP_REMOVED lines=39> */
.L_x_60:
[----:B------:R-:W-:Y:S05]  /*5720*/  BSYNC.RECONVERGENT B0 ;  /* 0x0000000000007941 */ /* 0x000fea0003800200 */
.L_x_59:
[----:B------:R-:W-:Y:S01]  /*5730*/  R2P PR, R63, 0x7f ;  /* 0x0000007f3f007804 */ /* 0x000fe20000000000 */
[----:B--2---:R2:W3:Y:S01]  /*5740*/  SHFL.IDX PT, R59, R60, R59, 0x1f ;  /* 0x00001f3b3c3b7589 */ /* 0x0044e200000e0000 */
[----:B------:R-:W-:Y:S01]  /*5750*/  BSSY.RECONVERGENT B0, `(.L_x_61) ;  /* 0x0000025000007945 */ /* 0x000fe20003800200 */
[----:B------:R-:W-:-:S10]  /*5760*/  IMAD.MOV.U32 R62, RZ, RZ, RZ ;  /* 0x000000ffff3e7224 */ /* 0x000fd400078e00ff */
[----:B------:R-:W-:Y:S02]  /*5770*/  VOTE.ANY R58, PT, P0 ;  /* 0x00000000003a7806 */ /* 0x000fe400000e0100 */
[----:B0-----:R-:W-:Y:S02]  /*5780*/  VOTE.ANY R61, PT, P1 ;  /* 0x00000000003d7806 */ /* 0x001fe400008e0100 */
[----:B------:R-:W-:Y:S02]  /*5790*/  @!P0 LOP3.LUT R58, RZ, R58, RZ, 0x33, !PT ;  /* 0x0000003aff3a8212 */ /* 0x000fe400078e33ff */
[----:B------:R-:W-:Y:S02]  /*57a0*/  @!P1 LOP3.LUT R61, RZ, R61, RZ, 0x33, !PT ;  /* 0x0000003dff3d9212 */ /* 0x000fe400078e33ff */
[----:B------:R-:W-:Y:S02]  /*57b0*/  VOTE.ANY R65, PT, P2 ;  /* 0x0000000000417806 */ /* 0x000fe400010e0100 */
[----:B------:R-:W-:-:S02]  /*57c0*/  LOP3.LUT R58, R61, R58, RZ, 0xc0, !PT ;  /* 0x0000003a3d3a7212 */ /* 0x000fc400078ec0ff */
[----:B------:R-:W-:Y:S02]  /*57d0*/  @!P2 LOP3.LUT R65, RZ, R65, RZ, 0x33, !PT ;  /* 0x00000041ff41a212 */ /* 0x000fe400078e33ff */
[----:B------:R-:W-:Y:S02]  /*57e0*/  VOTE.ANY R61, PT, P3 ;  /* 0x00000000003d7806 */ /* 0x000fe400018e0100 */
[----:B------:R-:W-:Y:S02]  /*57f0*/  LOP3.LUT R58, R65, R58, RZ, 0xc0, !PT ;  /* 0x0000003a413a7212 */ /* 0x000fe400078ec0ff */
[----:B------:R-:W-:Y:S02]  /*5800*/  @!P3 LOP3.LUT R61, RZ, R61, RZ, 0x33, !PT ;  /* 0x0000003dff3db212 */ /* 0x000fe400078e33ff */
[----:B------:R-:W-:Y:S02]  /*5810*/  LOP3.LUT P0, RZ, R63, 0x80, RZ, 0xc0, !PT ;  /* 0x000000803fff7812 */ /* 0x000fe4000780c0ff */
[----:B------:R-:W-:-:S02]  /*5820*/  LOP3.LUT R58, R61, R58, RZ, 0xc0, !PT ;  /* 0x0000003a3d3a7212 */ /* 0x000fc400078ec0ff */
[----:B------:R-:W-:Y:S02]  /*5830*/  VOTE.ANY R61, PT, P4 ;  /* 0x00000000003d7806 */ /* 0x000fe400020e0100 */
[----:B------:R-:W-:Y:S02]  /*5840*/  VOTE.ANY R65, PT, P5 ;  /* 0x0000000000417806 */ /* 0x000fe400028e0100 */
[----:B------:R-:W-:Y:S02]  /*5850*/  @!P4 LOP3.LUT R61, RZ, R61, RZ, 0x33, !PT ;  /* 0x0000003dff3dc212 */ /* 0x000fe400078e33ff */
[----:B------:R-:W-:Y:S02]  /*5860*/  @!P5 LOP3.LUT R65, RZ, R65, RZ, 0x33, !PT ;  /* 0x00000041ff41d212 */ /* 0x000fe400078e33ff */
[----:B------:R-:W-:Y:S02]  /*5870*/  LOP3.LUT R58, R61, R58, RZ, 0xc0, !PT ;  /* 0x0000003a3d3a7212 */ /* 0x000fe400078ec0ff */
[----:B------:R-:W-:-:S02]  /*5880*/  VOTE.ANY R61, PT, P6 ;  /* 0x00000000003d7806 */ /* 0x000fc400030e0100 */
[----:B------:R-:W-:Y:S02]  /*5890*/  LOP3.LUT R58, R65, R58, RZ, 0xc0, !PT ;  /* 0x0000003a413a7212 */ /* 0x000fe400078ec0ff */
[----:B------:R-:W-:Y:S02]  /*58a0*/  @!P6 LOP3.LUT R61, RZ, R61, RZ, 0x33, !PT ;  /* 0x0000003dff3de212 */ /* 0x000fe400078e33ff */
[----:B------:R-:W-:Y:S02]  /*58b0*/  VOTE.ANY R65, PT, P0 ;  /* 0x0000000000417806 */ /* 0x000fe400000e0100 */
[----:B------:R-:W-:Y:S02]  /*58c0*/  LOP3.LUT R58, R61, R58, RZ, 0xc0, !PT ;  /* 0x0000003a3d3a7212 */ /* 0x000fe400078ec0ff */
[----:B------:R-:W-:Y:S02]  /*58d0*/  @!P0 LOP3.LUT R65, RZ, R65, RZ, 0x33, !PT ;  /* 0x00000041ff418212 */ /* 0x000fe400078e33ff */
        /* <DEDUP_REMOVED lines=12> */
.L_x_62:
[----:B------:R-:W-:Y:S05]  /*59a0*/  BSYNC.RECONVERGENT B0 ;  /* 0x0000000000007941 */ /* 0x000fea0003800200 */
.L_x_61:
        /* <DEDUP_REMOVED lines=8> */
[----:B------:R-:W-:Y:S02]  /*5a30*/  LOP3.LUT P0, RZ, R65, 0x80, RZ, 0xc0, !PT ;  /* 0x0000008041ff7812 */ /* 0x000fe4000780c0ff */
[----:B------:R-:W-:-:S02]  /*5a40*/  LOP3.LUT R60, R63, R60, RZ, 0xc0, !PT ;  /* 0x0000003c3f3c7212 */ /* 0x000fc400078ec0ff */
[----:B------:R-:W-:-:S04]  /*5a50*/  VOTE.ANY R63, PT, P2 ;  /* 0x00000000003f7806 */ /* 0x000fc800010e0100 */
[----:B------:R-:W-:-:S04]  /*5a60*/  @!P2 LOP3.LUT R63, RZ, R63, RZ, 0x33, !PT ;  /* 0x0000003fff3fa212 */ /* 0x000fc800078e33ff */
[----:B------:R-:W-:Y:S02]  /*5a70*/  LOP3.LUT R60, R63, R60, RZ, 0xc0, !PT ;  /* 0x0000003c3f3c7212 */ /* 0x000fe400078ec0ff */
        /* <DEDUP_REMOVED lines=13> */
[----:B------:R-:W-:Y:S02]  /*5b50*/  @!P0 LOP3.LUT R63, RZ, R63, RZ, 0x33, !PT ;  /* 0x0000003fff3f8212 */ /* 0x000fe400078e33ff */
[----:B------:R-:W-:Y:S02]  /*5b60*/  ISETP.NE.AND P0, PT, R13, 0x7fffffff, PT ;  /* 0x7fffffff0d00780c */ /* 0x000fe40003f05270 */
[----:B------:R-:W-:Y:S02]  /*5b70*/  LOP3.LUT R69, R63, R60, RZ, 0xc0, !PT ;  /* 0x0000003c3f457212 */ /* 0x000fe400078ec0ff */
[----:B------:R-:W-:Y:S02]  /*5b80*/  SEL R60, R13, 0x80000000, P0 ;  /* 0x800000000d3c7807 */ /* 0x000fe40000000000 */
[----:B------:R-:W0:Y:S02]  /*5b90*/  FLO.U32 R63, R69 ;  /* 0x00000045003f7300 */ /* 0x000e2400000e0000 */
[----:B------:R-:W-:-:S02]  /*5ba0*/  SHF.R.U32.HI R67, RZ, UR5, R60 ;  /* 0x00000005ff437c19 */ /* 0x000fc4000801163c */
[----:B------:R-:W-:Y:S02]  /*5bb0*/  LOP3.LUT R60, R48, R69, RZ, 0xc0, !PT ;  /* 0x00000045303c7212 */ /* 0x000fe400078ec0ff */
[----:B------:R-:W-:-:S04]  /*5bc0*/  LOP3.LUT R67, R67, UR4, RZ, 0x30, !PT ;  /* 0x0000000443437c12 */ /* 0x000fc8000f8e30ff */
[----:B------:R-:W4:Y:S01]  /*5bd0*/  POPC R60, R60 ;  /* 0x0000003c003c7309 */ /* 0x000f220000000000 */
[----:B0-----:R-:W-:-:S13]  /*5be0*/  ISETP.NE.AND P0, PT, R24, R63, PT ;  /* 0x0000003f1800720c */ /* 0x001fda0003f05270 */
[----:B--234-:R-:W-:Y:S05]  /*5bf0*/  @P0 BRA `(.L_x_64) ;  /* 0x0000000000080947 */ /* 0x01cfea0003800000 */
[----:B------:R-:W-:-:S05]  /*5c00*/  IMAD R65, R65, 0x4, R26 ;  /* 0x0000000441417824 */ /* 0x000fca00078e021a */
[----:B------:R0:W2:Y:S02]  /*5c10*/  ATOMS.ADD R64, [R65], R60 ;  /* 0x0000003c4140738c */ /* 0x0000a40000000000 */
.L_x_64:
[----:B------:R-:W-:Y:S05]  /*5c20*/  BSYNC.RECONVERGENT B0 ;  /* 0x0000000000007941 */ /* 0x000fea0003800200 */
.L_x_63:
[----:B------:R-:W-:Y:S01]  /*5c30*/  R2P PR, R67, 0x7f ;  /* 0x0000007f43007804 */ /* 0x000fe20000000000 */
[----:B--2---:R2:W3:Y:S01]  /*5c40*/  SHFL.IDX PT, R63, R64, R63, 0x1f ;  /* 0x00001f3f403f7589 */ /* 0x0044e200000e0000 */
[----:B------:R-:W-:Y:S11]  /*5c50*/  BSSY.RECONVERGENT B0, `(.L_x_65) ;  /* 0x0000021000007945 */ /* 0x000ff60003800200 */
[----:B------:R-:W-:-:S02]  /*5c60*/  VOTE.ANY R62, PT, P0 ;  /* 0x00000000003e7806 */ /* 0x000fc400000e0100 */
[----:B0-----:R-:W-:Y:S02]  /*5c70*/  VOTE.ANY R65, PT, P1 ;  /* 0x0000000000417806 */ /* 0x001fe400008e0100 */
[----:B------:R-:W-:Y:S02]  /*5c80*/  @!P0 LOP3.LUT R62, RZ, R62, RZ, 0x33, !PT ;  /* 0x0000003eff3e8212 */ /* 0x000fe400078e33ff */
[----:B------:R-:W-:Y:S02]  /*5c90*/  @!P1 LOP3.LUT R65, RZ, R65, RZ, 0x33, !PT ;  /* 0x00000041ff419212 */ /* 0x000fe400078e33ff */
[----:B------:R-:W-:Y:S02]  /*5ca0*/  LOP3.LUT P0, RZ, R67, 0x80, RZ, 0xc0, !PT ;  /* 0x0000008043ff7812 */ /* 0x000fe4000780c0ff */
        /* <DEDUP_REMOVED lines=18> */
[----:B------:R-:W-:-:S04]  /*5dd0*/  LOP3.LUT R65, R65, R62, RZ, 0xc0, !PT ;  /* 0x0000003e41417212 */ /* 0x000fc800078ec0ff */
[----:B------:R-:W0:Y:S02]  /*5de0*/  FLO.U32 R69, R65 ;  /* 0x0000004100457300 */ /* 0x000e2400000e0000 */
[----:B0-----:R-:W-:Y:S02]  /*5df0*/  ISETP.NE.AND P0, PT, R24, R69, PT ;  /* 0x000000451800720c */ /* 0x001fe40003f05270 */
[----:B------:R-:W-:Y:S01]  /*5e00*/  LOP3.LUT R24, R48, R65, RZ, 0xc0, !PT ;  /* 0x0000004130187212 */ /* 0x000fe200078ec0ff */
[----:B------:R-:W-:-:S05]  /*5e10*/  IMAD.MOV.U32 R48, RZ, RZ, RZ ;  /* 0x000000ffff307224 */ /* 0x000fca00078e00ff */
[----:B------:R-:W0:Y:S05]  /*5e20*/  POPC R24, R24 ;  /* 0x0000001800187309 */ /* 0x000e2a0000000000 */
[----:B--23--:R-:W-:Y:S05]  /*5e30*/  @P0 BRA `(.L_x_66) ;  /* 0x0000000000080947 */ /* 0x00cfea0003800000 */
[----:B------:R-:W-:-:S05]  /*5e40*/  IMAD R67, R67, 0x4, R26 ;  /* 0x0000000443437824 */ /* 0x000fca00078e021a */
[----:B0-----:R2:W3:Y:S02]  /*5e50*/  ATOMS.ADD R48, [R67], R24 ;  /* 0x000000184330738c */ /* 0x0014e40000000000 */
.L_x_66:
[----:B------:R-:W-:Y:S05]  /*5e60*/  BSYNC.RECONVERGENT B0 ;  /* 0x0000000000007941 */ /* 0x000fea0003800200 */
.L_x_65:
[----:B------:R-:W-:Y:S01]  /*5e70*/  BAR.SYNC.DEFER_BLOCKING 0x0 ;  /* 0x0000000000007b1d */ /* 0x000fe20000010000 */
[----:B------:R-:W-:Y:S01]  /*5e80*/  IMAD.IADD R46, R51, 0x1, R46 ;  /* 0x00000001332e7824 */ /* 0x000fe200078e022e */
[----:B------:R-:W-:Y:S01]  /*5e90*/  ISETP.NE.AND P0, PT, R52, RZ, PT ;  /* 0x000000ff3400720c */ /* 0x000fe20003f05270 */
[----:B------:R-:W-:Y:S02]  /*5ea0*/  IMAD.IADD R26, R49, 0x1, R44 ;  /* 0x00000001311a7824 */ /* 0x000fe400078e022c */
[----:B------:R-:W-:Y:S01]  /*5eb0*/  IMAD.IADD R42, R47, 0x1, R42 ;  /* 0x000000012f2a7824 */ /* 0x000fe200078e022a */
[----:B------:R-:W-:Y:S01]  /*5ec0*/  BSSY B1, `(.L_x_67) ;  /* 0x0000063000017945 */ /* 0x000fe20003800000 */
[----:B------:R-:W-:Y:S01]  /*5ed0*/  IMAD.IADD R40, R43, 0x1, R40 ;  /* 0x000000012b287824 */ /* 0x000fe200078e0228 */
[----:B---3--:R-:W0:Y:S01]  /*5ee0*/  SHFL.IDX PT, R65, R48, R69, 0x1f ;  /* 0x00001f4530417589 */ /* 0x008e2200000e0000 */
[----:B------:R-:W-:Y:S02]  /*5ef0*/  IMAD.IADD R38, R41, 0x1, R38 ;  /* 0x0000000129267824 */ /* 0x000fe400078e0226 */
[----:B------:R-:W-:-:S02]  /*5f00*/  IMAD R44, R46, 0x4, R9 ;  /* 0x000000042e2c7824 */ /* 0x000fc400078e0209 */
[----:B------:R-:W-:Y:S02]  /*5f10*/  IMAD.IADD R36, R39, 0x1, R36 ;  /* 0x0000000127247824 */ /* 0x000fe400078e0224 */
[--C-:B------:R-:W-:Y:S02]  /*5f20*/  IMAD R43, R26, 0x4, R9.reuse ;  /* 0x000000041a2b7824 */ /* 0x100fe400078e0209 */
[----:B------:R-:W-:Y:S02]  /*5f30*/  IMAD.IADD R34, R37, 0x1, R34 ;  /* 0x0000000125227824 */ /* 0x000fe400078e0222 */
[--C-:B------:R-:W-:Y:S02]  /*5f40*/  IMAD R42, R42, 0x4, R9.reuse ;  /* 0x000000042a2a7824 */ /* 0x100fe400078e0209 */
[----:B------:R-:W-:Y:S02]  /*5f50*/  IMAD.IADD R32, R35, 0x1, R32 ;  /* 0x0000000123207824 */ /* 0x000fe400078e0220 */
[----:B------:R-:W-:Y:S01]  /*5f60*/  IMAD R41, R40, 0x4, R9 ;  /* 0x0000000428297824 */ /* 0x000fe200078e0209 */
[----:B------:R3:W-:Y:S01]  /*5f70*/  STS [R44+-0x4], R29 ;  /* 0xfffffc1d2c007388 */ /* 0x0007e20000000800 */
[----:B------:R-:W-:-:S02]  /*5f80*/  IMAD.IADD R30, R33, 0x1, R30 ;  /* 0x00000001211e7824 */ /* 0x000fc400078e021e */
[--C-:B------:R-:W-:Y:S01]  /*5f90*/  IMAD R40, R38, 0x4, R9.reuse ;  /* 0x0000000426287824 */ /* 0x100fe200078e0209 */
[----:B------:R-:W-:Y:S01]  /*5fa0*/  STS [R43+-0x4], R22 ;  /* 0xfffffc162b007388 */ /* 0x000fe20000000800 */
[----:B------:R-:W-:Y:S02]  /*5fb0*/  IMAD.IADD R52, R31, 0x1, R28 ;  /* 0x000000011f347824 */ /* 0x000fe400078e021c */
[----:B------:R-:W-:Y:S01]  /*5fc0*/  IMAD R39, R36, 0x4, R9 ;  /* 0x0000000424277824 */ /* 0x000fe200078e0209 */
[----:B------:R-:W-:Y:S01]  /*5fd0*/  STS [R42+-0x4], R23 ;  /* 0xfffffc172a007388 */ /* 0x000fe20000000800 */
[----:B------:R-:W-:Y:S02]  /*5fe0*/  IMAD.IADD R20, R20, 0x1, R53 ;  /* 0x0000000114147824 */ /* 0x000fe400078e0235 */
[----:B------:R-:W-:Y:S01]  /*5ff0*/  IMAD R38, R34, 0x4, R9 ;  /* 0x0000000422267824 */ /* 0x000fe200078e0209 */
[----:B------:R-:W-:Y:S01]  /*6000*/  STS [R41+-0x4], R16 ;  /* 0xfffffc1029007388 */ /* 0x000fe20000000800 */
[----:B------:R-:W-:-:S02]  /*6010*/  IMAD.IADD R50, R50, 0x1, R57 ;  /* 0x0000000132327824 */ /* 0x000fc400078e0239 */
[----:B------:R-:W-:Y:S01]  /*6020*/  IMAD R37, R32, 0x4, R9 ;  /* 0x0000000420257824 */ /* 0x000fe200078e0209 */
        /* <DEDUP_REMOVED lines=13> */
[----:B0-----:R-:W-:Y:S02]  /*6100*/  IMAD.IADD R28, R24, 0x1, R65 ;  /* 0x00000001181c7824 */ /* 0x001fe400078e0241 */
[--C-:B------:R-:W-:Y:S01]  /*6110*/  IMAD R32, R54, 0x4, R9.reuse ;  /* 0x0000000436207824 */ /* 0x100fe200078e0209 */
[----:B------:R-:W-:Y:S01]  /*6120*/  STS [R35+-0x4], R12 ;  /* 0xfffffc0c23007388 */ /* 0x000fe20000000800 */
[----:B------:R-:W-:-:S02]  /*6130*/  IMAD R31, R56, 0x4, R9 ;  /* 0x00000004381f7824 */ /* 0x000fc400078e0209 */
[--C-:B------:R-:W-:Y:S01]  /*6140*/  IMAD R30, R58, 0x4, R9.reuse ;  /* 0x000000043a1e7824 */ /* 0x100fe200078e0209 */
[----:B------:R0:W-:Y:S01]  /*6150*/  STS [R34+-0x4], R19 ;  /* 0xfffffc1322007388 */ /* 0x0001e20000000800 */
[--C-:B---3--:R-:W-:Y:S02]  /*6160*/  IMAD R29, R60, 0x4, R9.reuse ;  /* 0x000000043c1d7824 */ /* 0x108fe400078e0209 */
[--C-:B------:R-:W-:Y:S01]  /*6170*/  IMAD R28, R28, 0x4, R9.reuse ;  /* 0x000000041c1c7824 */ /* 0x100fe200078e0209 */
[----:B------:R3:W-:Y:S04]  /*6180*/  STS [R33+-0x4], R14 ;  /* 0xfffffc0e21007388 */ /* 0x0007e80000000800 */
[----:B------:R3:W-:Y:S01]  /*6190*/  STS [R32+-0x4], R11 ;  /* 0xfffffc0b20007388 */ /* 0x0007e20000000800 */
[----:B0-----:R-:W-:-:S03]  /*61a0*/  IMAD R19, R3, 0x8, R9 ;  /* 0x0000000803137824 */ /* 0x001fc600078e0209 */
[----:B------:R3:W-:Y:S04]  /*61b0*/  STS [R31+-0x4], R4 ;  /* 0xfffffc041f007388 */ /* 0x0007e80000000800 */
[----:B------:R3:W-:Y:S04]  /*61c0*/  STS [R30+-0x4], R15 ;  /* 0xfffffc0f1e007388 */ /* 0x0007e80000000800 */
[----:B------:R3:W-:Y:S04]  /*61d0*/  STS [R29+-0x4], R6 ;  /* 0xfffffc061d007388 */ /* 0x0007e80000000800 */
[----:B------:R3:W-:Y:S01]  /*61e0*/  STS [R28+-0x4], R13 ;  /* 0xfffffc0d1c007388 */ /* 0x0007e20000000800 */
[----:B------:R-:W-:Y:S05]  /*61f0*/  @P0 BRA `(.L_x_68) ;  /* 0x0000000000bc0947 */ /* 0x000fea0003800000 */
[----:B------:R-:W0:Y:S02]  /*6200*/  LDCU.64 UR8, c[0x0][0x398] ;  /* 0x00007300ff0877ac */ /* 0x000e240008000a00 */
[----:B0-----:R-:W-:-:S04]  /*6210*/  LEA R12, P0, R3, UR8, 0x3 ;  /* 0x00000008030c7c11 */ /* 0x001fc8000f8018ff */
[----:B---3--:R-:W-:-:S05]  /*6220*/  LEA.HI.X R13, R3, UR9, RZ, 0x3, P0 ;  /* 0x00000009030d7c11 */ /* 0x008fca00080f1cff */
[----:B------:R-:W3:Y:S01]  /*6230*/  LDG.E.64 R10, desc[UR6][R12.64] ;  /* 0x000000060c0a7981 */ /* 0x000ee2000c1e1b00 */
[----:B------:R-:W-:Y:S02]  /*6240*/  SHF.R.S32.HI R15, RZ, 0x1f, R21 ;  /* 0x0000001fff0f7819 */ /* 0x000fe40000011415 */
[----:B---3--:R-:W-:-:S05]  /*6250*/  IADD3 R10, P0, PT, -R21, R10, RZ ;  /* 0x0000000a150a7210 */ /* 0x008fca0007f1e1ff */
[----:B------:R-:W-:Y:S01]  /*6260*/  IMAD.X R11, R11, 0x1, ~R15, P0 ;  /* 0x000000010b0b7824 */ /* 0x000fe200000e0e0f */
[----:B------:R-:W-:Y:S01]  /*6270*/  ISETP.GE.AND P0, PT, R45, 0x1, PT ;  /* 0x000000012d00780c */ /* 0x000fe20003f06270 */
[----:B------:R-:W-:-:S03]  /*6280*/  IMAD.MOV.U32 R15, RZ, RZ, R0 ;  /* 0x000000ffff0f7224 */ /* 0x000fc600078e0000 */
[----:B------:R0:W-:Y:S09]  /*6290*/  STS.64 [R19+0x6600], R10 ;  /* 0x0066000a13007388 */ /* 0x0001f20000000a00 */
[----:B------:R-:W-:Y:S05]  /*62a0*/  @!P0 BRA `(.L_x_69) ;  /* 0x00000000006c8947 */ /* 0x000fea0003800000 */
[----:B------:R-:W-:Y:S01]  /*62b0*/  BSSY B0, `(.L_x_70) ;  /* 0x0000019000007945 */ /* 0x000fe20003800000 */
[----:B------:R-:W-:Y:S02]  /*62c0*/  IMAD.MOV.U32 R4, RZ, RZ, -0x1 ;  /* 0xffffffffff047424 */ /* 0x000fe400078e00ff */
[----:B------:R-:W-:Y:S02]  /*62d0*/  IMAD.MOV.U32 R6, RZ, RZ, R45 ;  /* 0x000000ffff067224 */ /* 0x000fe400078e002d */
[----:B------:R-:W-:-:S07]  /*62e0*/  IMAD.MOV.U32 R15, RZ, RZ, R0 ;  /* 0x000000ffff0f7224 */ /* 0x000fce00078e0000 */
.L_x_74:
[----:B0-----:R-:W0:Y:S01]  /*62f0*/  LDC.64 R10, c[0x0][0x380] ;  /* 0x0000e000ff0a7b82 */ /* 0x001e220000000a00 */
[----:B------:R-:W-:Y:S01]  /*6300*/  VIADD R17, R6, 0xffffffff ;  /* 0xffffffff06117836 */ /* 0x000fe20000000000 */
[----:B------:R-:W-:Y:S03]  /*6310*/  BSSY B2, `(.L_x_71) ;  /* 0x0000008000027945 */ /* 0x000fe60003800000 */
[----:B------:R-:W-:-:S04]  /*6320*/  IMAD R13, R17, 0x100, R3 ;  /* 0x00000100110d7824 */ /* 0x000fc800078e0203 */
[----:B0-----:R-:W-:-:S07]  /*6330*/  IMAD.WIDE R10, R13, 0x4, R10 ;  /* 0x000000040d0a7825 */ /* 0x001fce00078e020a */
.L_x_72:
[----:B------:R-:W-:Y:S05]  /*6340*/  YIELD ;  /* 0x0000000000007946 */ /* 0x000fea0003800000 */
[----:B------:R0:W-:Y:S06]  /*6350*/  MEMBAR.SC.CTA ;  /* 0x0000000000007992 */ /* 0x0001ec0000000000 */
[----:B0-----:R-:W3:Y:S02]  /*6360*/  LDG.E.STRONG.SYS R12, desc[UR6][R10.64] ;  /* 0x000000060a0c7981 */ /* 0x001ee4000c1f5900 */
[----:B---3--:R-:W-:-:S13]  /*6370*/  ISETP.NE.AND P0, PT, R12, RZ, PT ;  /* 0x000000ff0c00720c */ /* 0x008fda0003f05270 */
[----:B------:R-:W-:Y:S05]  /*6380*/  @!P0 BRA `(.L_x_72) ;  /* 0xfffffffc00ec8947 */ /* 0x000fea000383ffff */
[----:B------:R-:W-:Y:S05]  /*6390*/  BSYNC B2 ;  /* 0x0000000000027941 */ /* 0x000fea0003800000 */
.L_x_71:
[----:B------:R-:W-:Y:S01]  /*63a0*/  BSSY.RECONVERGENT B2, `(.L_x_73) ;  /* 0x0000006000027945 */ /* 0x000fe20003800200 */
[C---:B------:R-:W-:Y:S02]  /*63b0*/  ISETP.GT.AND P0, PT, R12.reuse, -0x1, PT ;  /* 0xffffffff0c00780c */ /* 0x040fe40003f04270 */
[----:B------:R-:W-:Y:S01]  /*63c0*/  LOP3.LUT R12, R12, 0x3fffffff, RZ, 0xc0, !PT ;  /* 0x3fffffff0c0c7812 */ /* 0x000fe200078ec0ff */
[----:B------:R-:W-:Y:S05]  /*63d0*/  WARPSYNC.EXCLUSIVE R4 ;  /* 0x0000000004007348 */ /* 0x000fea0003a00000 */
[----:B------:R-:W-:-:S05]  /*63e0*/  IMAD.IADD R15, R12, 0x1, R15 ;  /* 0x000000010c0f7824 */ /* 0x000fca00078e020f */
[----:B------:R-:W-:-:S07]  /*63f0*/  VOTE.ANY R4, PT, P0 ;  /* 0x0000000000047806 */ /* 0x000fce00000e0100 */
[----:B------:R-:W-:Y:S05]  /*6400*/  BSYNC.RECONVERGENT B2 ;  /* 0x0000000000027941 */ /* 0x000fea0003800200 */
.L_x_73:
[----:B------:R-:W-:Y:S01]  /*6410*/  ISETP.GT.U32.AND P1, PT, R6, 0x1, PT ;  /* 0x000000010600780c */ /* 0x000fe20003f24070 */
[----:B------:R-:W-:-:S12]  /*6420*/  IMAD.MOV.U32 R6, RZ, RZ, R17 ;  /* 0x000000ffff067224 */ /* 0x000fd800078e0011 */
[----:B------:R-:W-:Y:S05]  /*6430*/  @P0 BRA P1, `(.L_x_74) ;  /* 0xfffffffc00ac0947 */ /* 0x000fea000083ffff */
[----:B------:R-:W-:Y:S05]  /*6440*/  BSYNC B0 ;  /* 0x0000000000007941 */ /* 0x000fea0003800000 */
.L_x_70:
[----:B------:R3:W4:Y:S02]  /*6450*/  LDS.64 R10, [R19+0x6600] ;  /* 0x00660000130a7984 */ /* 0x0007240000000a00 */
.L_x_69:
[----:B------:R-:W5:Y:S01]  /*6460*/  LDC.64 R12, c[0x0][0x380] ;  /* 0x0000e000ff0c7b82 */ /* 0x000f620000000a00 */
[C---:B------:R-:W-:Y:S01]  /*6470*/  IMAD.IADD R17, R15.reuse, 0x1, -R0 ;  /* 0x000000010f117824 */ /* 0x040fe200078e0a00 */
[----:B------:R-:W-:Y:S01]  /*6480*/  LOP3.LUT R15, R15, 0x80000000, RZ, 0xfc, !PT ;  /* 0x800000000f0f7812 */ /* 0x000fe200078efcff */
[----:B------:R-:W-:-:S03]  /*6490*/  IMAD R23, R45, 0x100, R3 ;  /* 0x000001002d177824 */ /* 0x000fc600078e0203 */
[----:B0---4-:R-:W-:-:S04]  /*64a0*/  IADD3 R10, P0, PT, R17, R10, RZ ;  /* 0x0000000a110a7210 */ /* 0x011fc80007f1e0ff */
[----:B------:R-:W-:-:S05]  /*64b0*/  LEA.HI.X.SX32 R11, R17, R11, 0x1, P0 ;  /* 0x0000000b110b7211 */ /* 0x000fca00000f0eff */
[----:B------:R0:W-:Y:S01]  /*64c0*/  STS.64 [R19+0x6600], R10 ;  /* 0x0066000a13007388 */ /* 0x0001e20000000a00 */
[----:B-----5:R-:W-:-:S05]  /*64d0*/  IMAD.WIDE R12, R23, 0x4, R12 ;  /* 0x00000004170c7825 */ /* 0x020fca00078e020c */
[----:B------:R0:W-:Y:S02]  /*64e0*/  STG.E.STRONG.SYS desc[UR6][R12.64], R15 ;  /* 0x0000000f0c007986 */ /* 0x0001e4000c115906 */
.L_x_68:
[----:B------:R-:W-:Y:S05]  /*64f0*/  BSYNC B1 ;  /* 0x0000000000017941 */ /* 0x000fea0003800000 */
.L_x_67:
[----:B------:R-:W4:Y:S01]  /*6500*/  LDC R27, c[0x0][0x3c0] ;  /* 0x0000f000ff1b7b82 */ /* 0x000f220000000800 */
[----:B---3--:R-:W-:-:S07]  /*6510*/  VIADD R4, R5, 0x1980 ;  /* 0x0000198005047836 */ /* 0x008fce0000000000 */
[----:B0-----:R-:W0:Y:S01]  /*6520*/  LDC.64 R12, c[0x0][0x390] ;  /* 0x0000e400ff0c7b82 */ /* 0x001e220000000a00 */
[----:B----4-:R-:W-:Y:S02]  /*6530*/  ISETP.GE.AND P0, PT, R4, R27, PT ;  /* 0x0000001b0400720c */ /* 0x010fe40003f06270 */
[----:B0-----:R-:W-:-:S04]  /*6540*/  ISETP.EQ.U32.AND P1, PT, R12, RZ, PT ;  /* 0x000000ff0c00720c */ /* 0x001fc80003f22070 */
[----:B------:R-:W-:-:S04]  /*6550*/  ISETP.EQ.OR.EX P0, PT, R13, RZ, !P0, P1 ;  /* 0x000000ff0d00720c */ /* 0x000fc80004702710 */
[----:B------:R-:W-:-:S13]  /*6560*/  ISETP.GT.U32.OR P0, PT, R3, 0xff, P0 ;  /* 0x000000ff0300780c */ /* 0x000fda0000704470 */
[----:B------:R-:W-:Y:S05]  /*6570*/  @P0 BRA `(.L_x_75) ;  /* 0x0000000000200947 */ /* 0x000fea0003800000 */
[----:B------:R-:W0:Y:S01]  /*6580*/  LDS.64 R10, [R19+0x6600] ;  /* 0x00660000130a7984 */ /* 0x000e220000000a00 */
[C---:B------:R-:W-:Y:S02]  /*6590*/  LEA R12, P2, R3.reuse, R12, 0x3 ;  /* 0x0000000c030c7211 */ /* 0x040fe400078418ff */
[--C-:B------:R-:W-:Y:S02]  /*65a0*/  SHF.R.S32.HI R15, RZ, 0x1f, R0.reuse ;  /* 0x0000001fff0f7819 */ /* 0x100fe40000011400 */
[----:B------:R-:W-:Y:S02]  /*65b0*/  LEA.HI.X R13, R3, R13, RZ, 0x3, P2 ;  /* 0x0000000d030d7211 */ /* 0x000fe400010f1cff */
[----:B0-----:R-:W-:Y:S02]  /*65c0*/  IADD3 R10, P0, P1, R10, R21, R0 ;  /* 0x000000150a0a7210 */ /* 0x001fe4000791e000 */
[----:B------:R-:W-:-:S04]  /*65d0*/  SHF.R.S32.HI R21, RZ, 0x1f, R21 ;  /* 0x0000001fff157819 */ /* 0x000fc80000011415 */
[----:B------:R-:W-:-:S05]  /*65e0*/  IADD3.X R11, PT, PT, R11, R21, R15, P0, P1 ;  /* 0x000000150b0b7210 */ /* 0x000fca00007e240f */
[----:B------:R0:W-:Y:S02]  /*65f0*/  STG.E.64 desc[UR6][R12.64], R10 ;  /* 0x0000000a0c007986 */ /* 0x0001e4000c101b06 */
.L_x_75:
[----:B------:R-:W-:Y:S01]  /*6600*/  ISETP.GT.AND P0, PT, R4, R27, PT ;  /* 0x0000001b0400720c */ /* 0x000fe20003f04270 */
[----:B------:R-:W-:Y:S05]  /*6610*/  WARPSYNC.ALL ;  /* 0x0000000000007948 */ /* 0x000fea0003800000 */
[----:B------:R-:W-:Y:S01]  /*6620*/  BAR.SYNC.DEFER_BLOCKING 0x0 ;  /* 0x0000000000007b1d */ /* 0x000fe20000010000 */
[----:B------:R-:W-:-:S06]  /*6630*/  IMAD R26, R3, 0x4, R9 ;  /* 0x00000004031a7824 */ /* 0x000fcc00078e0209 */
[----:B------:R-:W-:Y:S05]  /*6640*/  @P0 BRA `(.L_x_76) ;  /* 0x00000010004c0947 */ /* 0x000fea0003800000 */
[----:B------:R-:W3:Y:S01]  /*6650*/  LDS R0, [R26] ;  /* 0x000000001a007984 */ /* 0x000ee20000000800 */
[----:B------:R-:W4:Y:S01]  /*6660*/  LDCU UR5, c[0x0][0x3c4] ;  /* 0x00007880ff0577ac */ /* 0x000f220008000800 */
[----:B------:R-:W5:Y:S01]  /*6670*/  LDCU.64 UR8, c[0x0][0x3a0] ;  /* 0x00007400ff0877ac */ /* 0x000f620008000a00 */
[----:B---3--:R-:W-:-:S04]  /*6680*/  ISETP.NE.AND P1, PT, R0, 0x7fffffff, PT ;  /* 0x7fffffff0000780c */ /* 0x008fc80003f25270 */
[C---:B------:R-:W-:Y:S02]  /*6690*/  SEL R4, R0.reuse, 0x80000000, P1 ;  /* 0x8000000000047807 */ /* 0x040fe40000800000 */
[----:B------:R-:W-:Y:S02]  /*66a0*/  ISETP.GE.AND P1, PT, R0, RZ, PT ;  /* 0x000000ff0000720c */ /* 0x000fe40003f26270 */
[----:B----4-:R-:W-:-:S04]  /*66b0*/  SHF.R.U32.HI R4, RZ, UR5, R4 ;  /* 0x00000005ff047c19 */ /* 0x010fc80008011604 */
[----:B------:R-:W-:-:S05]  /*66c0*/  LOP3.LUT R4, R4, UR4, RZ, 0x30, !PT ;  /* 0x0000000404047c12 */ /* 0x000fca000f8e30ff */
[----:B------:R-:W-:-:S05]  /*66d0*/  IMAD R4, R4, 0x8, R9 ;  /* 0x0000000804047824 */ /* 0x000fca00078e0209 */
[----:B0-----:R-:W0:Y:S02]  /*66e0*/  LDS.64 R10, [R4+0x6600] ;  /* 0x00660000040a7984 */ /* 0x001e240000000a00 */
[----:B0-----:R-:W-:-:S05]  /*66f0*/  IADD3 R6, P2, PT, R10, R3, RZ ;  /* 0x000000030a067210 */ /* 0x001fca0007f5e0ff */
[----:B------:R-:W-:Y:S01]  /*6700*/  IMAD.X R13, RZ, RZ, R11, P2 ;  /* 0x000000ffff0d7224 */ /* 0x000fe200010e060b */
[C---:B-----5:R-:W-:Y:S02]  /*6710*/  LEA R12, P2, R6.reuse, UR8, 0x2 ;  /* 0x00000008060c7c11 */ /* 0x060fe4000f8410ff */
[----:B------:R-:W-:Y:S02]  /*6720*/  SEL R11, RZ, 0x7fffffff, !P1 ;  /* 0x7fffffffff0b7807 */ /* 0x000fe40004800000 */
[----:B------:R-:W-:Y:S02]  /*6730*/  LEA.HI.X R13, R6, UR9, R13, 0x2, P2 ;  /* 0x00000009060d7c11 */ /* 0x000fe400090f140d */
[----:B------:R-:W-:-:S05]  /*6740*/  LOP3.LUT R15, R11, R0, RZ, 0x3c, !PT ;  /* 0x000000000b0f7212 */ /* 0x000fca00078e3cff */
[----:B------:R-:W-:Y:S01]  /*6750*/  STG.E desc[UR6][R12.64], R15 ;  /* 0x0000000f0c007986 */ /* 0x000fe2000c101906 */
[----:B------:R-:W-:-:S03]  /*6760*/  NOP ;  /* 0x0000000000007918 */ /* 0x000fc60000000000 */
[----:B------:R-:W0:Y:S02]  /*6770*/  LDS R0, [R26+0x600] ;  /* 0x000600001a007984 */ /* 0x000e240000000800 */
[----:B0-----:R-:W-:-:S04]  /*6780*/  ISETP.NE.AND P1, PT, R0, 0x7fffffff, PT ;  /* 0x7fffffff0000780c */ /* 0x001fc80003f25270 */
[C---:B------:R-:W-:Y:S02]  /*6790*/  SEL R4, R0.reuse, 0x80000000, P1 ;  /* 0x8000000000047807 */ /* 0x040fe40000800000 */
[----:B------:R-:W-:Y:S02]  /*67a0*/  ISETP.GE.AND P1, PT, R0, RZ, PT ;  /* 0x000000ff0000720c */ /* 0x000fe40003f26270 */
[----:B------:R-:W-:-:S04]  /*67b0*/  SHF.R.U32.HI R4, RZ, UR5, R4 ;  /* 0x00000005ff047c19 */ /* 0x000fc80008011604 */
[----:B------:R-:W-:-:S05]  /*67c0*/  LOP3.LUT R4, R4, UR4, RZ, 0x30, !PT ;  /* 0x0000000404047c12 */ /* 0x000fca000f8e30ff */
[----:B------:R-:W-:-:S05]  /*67d0*/  IMAD R4, R4, 0x8, R9 ;  /* 0x0000000804047824 */ /* 0x000fca00078e0209 */
[----:B------:R-:W0:Y:S02]  /*67e0*/  LDS.64 R10, [R4+0x6600] ;  /* 0x00660000040a7984 */ /* 0x000e240000000a00 */
[----:B0-----:R-:W-:-:S05]  /*67f0*/  IADD3 R6, P2, PT, R10, R3, RZ ;  /* 0x000000030a067210 */ /* 0x001fca0007f5e0ff */
[----:B------:R-:W-:Y:S01]  /*6800*/  IMAD.X R13, RZ, RZ, R11, P2 ;  /* 0x000000ffff0d7224 */ /* 0x000fe200010e060b */
[C---:B------:R-:W-:Y:S02]  /*6810*/  LEA R12, P2, R6.reuse, UR8, 0x2 ;  /* 0x00000008060c7c11 */ /* 0x040fe4000f8410ff */
        /* <DEDUP_REMOVED lines=235> */
[----:B------:R-:W-:Y:S01]  /*76d0*/  IMAD R4, R4, 0x8, R9 ;  /* 0x0000000804047824 */ /* 0x000fe200078e0209 */
[----:B------:R-:W-:-:S04]  /*76e0*/  SEL R9, RZ, 0x7fffffff, !P1 ;  /* 0x7fffffffff097807 */ /* 0x000fc80004800000 */
[----:B------:R-:W0:Y:S01]  /*76f0*/  LDS.64 R10, [R4+0x6600] ;  /* 0x00660000040a7984 */ /* 0x000e220000000a00 */
[----:B------:R-:W-:Y:S02]  /*7700*/  LOP3.LUT R9, R9, R0, RZ, 0x3c, !PT ;  /* 0x0000000009097212 */ /* 0x000fe400078e3cff */
[----:B0-----:R-:W-:-:S05]  /*7710*/  IADD3 R6, P2, PT, R10, R3, RZ ;  /* 0x000000030a067210 */ /* 0x001fca0007f5e0ff */
[----:B------:R-:W-:Y:S01]  /*7720*/  IMAD.X R11, RZ, RZ, R11, P2 ;  /* 0x000000ffff0b7224 */ /* 0x000fe200010e060b */
[----:B------:R-:W-:-:S04]  /*7730*/  LEA R10, P2, R6, UR8, 0x2 ;  /* 0x00000008060a7c11 */ /* 0x000fc8000f8410ff */
[----:B------:R-:W-:-:S05]  /*7740*/  LEA.HI.X R11, R6, UR9, R11, 0x2, P2 ;  /* 0x00000009060b7c11 */ /* 0x000fca00090f140b */
[----:B------:R0:W-:Y:S01]  /*7750*/  STG.E desc[UR6][R10.64+0x6000], R9 ;  /* 0x006000090a007986 */ /* 0x0001e2000c101906 */
[----:B------:R-:W-:Y:S01]  /*7760*/  NOP ;  /* 0x0000000000007918 */ /* 0x000fe20000000000 */
[----:B------:R-:W-:Y:S05]  /*7770*/  BRA `(.L_x_77) ;  /* 0x00000018001c7947 */ /* 0x000fea0003800000 */
.L_x_76:
[----:B0-----:R-:W-:Y:S01]  /*7780*/  IMAD R11, R45, -0x1980, R27 ;  /* 0xffffe6802d0b7824 */ /* 0x001fe200078e021b */
[----:B------:R-:W-:Y:S01]  /*7790*/  BSSY.RECONVERGENT B0, `(.L_x_78) ;  /* 0x000001d000007945 */ /* 0x000fe20003800200 */
[C---:B------:R-:W-:Y:S02]  /*77a0*/  VIADD R0, R3.reuse, 0x180 ;  /* 0x0000018003007836 */ /* 0x040fe40000000000 */
[C---:B------:R-:W-:Y:S01]  /*77b0*/  VIADD R6, R3.reuse, 0x480 ;  /* 0x0000048003067836 */ /* 0x040fe20000000000 */
[CC--:B------:R-:W-:Y:S01]  /*77c0*/  ISETP.GE.AND P4, PT, R3.reuse, R11.reuse, PT ;  /* 0x0000000b0300720c */ /* 0x0c0fe20003f86270 */
[C---:B------:R-:W-:Y:S01]  /*77d0*/  VIADD R4, R3.reuse, 0x300 ;  /* 0x0000030003047836 */ /* 0x040fe20000000000 */
[-C--:B------:R-:W-:Y:S01]  /*77e0*/  ISETP.GE.AND P5, PT, R0, R11.reuse, PT ;  /* 0x0000000b0000720c */ /* 0x080fe20003fa6270 */
[C---:B------:R-:W-:Y:S01]  /*77f0*/  VIADD R0, R3.reuse, 0x600 ;  /* 0x0000060003007836 */ /* 0x040fe20000000000 */
[-C--:B------:R-:W-:Y:S01]  /*7800*/  ISETP.GE.AND P2, PT, R6, R11.reuse, PT ;  /* 0x0000000b0600720c */ /* 0x080fe20003f46270 */
[----:B------:R-:W-:Y:S01]  /*7810*/  VIADD R6, R3, 0x780 ;  /* 0x0000078003067836 */ /* 0x000fe20000000000 */
[----:B------:R-:W-:-:S02]  /*7820*/  ISETP.GE.AND P3, PT, R4, R11, PT ;  /* 0x0000000b0400720c */ /* 0x000fc40003f66270 */
[----:B------:R-:W-:-:S05]  /*7830*/  ISETP.GE.AND P1, PT, R0, R11, PT ;  /* 0x0000000b0000720c */ /* 0x000fca0003f26270 */
[----:B------:R-:W-:Y:S08]  /*7840*/  @P4 BRA `(.L_x_79) ;  /* 0x0000000000444947 */ /* 0x000ff00003800000 */
[----:B------:R-:W0:Y:S01]  /*7850*/  LDS R0, [R26] ;  /* 0x000000001a007984 */ /* 0x000e220000000800 */
[----:B------:R-:W3:Y:S01]  /*7860*/  LDCU UR5, c[0x0][0x3c4] ;  /* 0x00007880ff0577ac */ /* 0x000ee20008000800 */
[----:B------:R-:W4:Y:S01]  /*7870*/  LDCU.64 UR8, c[0x0][0x3a0] ;  /* 0x00007400ff0877ac */ /* 0x000f220008000a00 */
[----:B0-----:R-:W-:-:S04]  /*7880*/  ISETP.NE.AND P4, PT, R0, 0x7fffffff, PT ;  /* 0x7fffffff0000780c */ /* 0x001fc80003f85270 */
[C---:B------:R-:W-:Y:S02]  /*7890*/  SEL R4, R0.reuse, 0x80000000, P4 ;  /* 0x8000000000047807 */ /* 0x040fe40002000000 */
[----:B------:R-:W-:Y:S02]  /*78a0*/  ISETP.GE.AND P4, PT, R0, RZ, PT ;  /* 0x000000ff0000720c */ /* 0x000fe40003f86270 */
[----:B---3--:R-:W-:Y:S02]  /*78b0*/  SHF.R.U32.HI R4, RZ, UR5, R4 ;  /* 0x00000005ff047c19 */ /* 0x008fe40008011604 */
[----:B------:R-:W-:Y:S02]  /*78c0*/  SEL R15, RZ, 0x7fffffff, !P4 ;  /* 0x7fffffffff0f7807 */ /* 0x000fe40006000000 */
[----:B------:R-:W-:Y:S02]  /*78d0*/  LOP3.LUT R4, R4, UR4, RZ, 0x30, !PT ;  /* 0x0000000404047c12 */ /* 0x000fe4000f8e30ff */
[----:B------:R-:W-:-:S03]  /*78e0*/  LOP3.LUT R15, R15, R0, RZ, 0x3c, !PT ;  /* 0x000000000f0f7212 */ /* 0x000fc600078e3cff */
[----:B------:R-:W-:-:S05]  /*78f0*/  IMAD R4, R4, 0x8, R9 ;  /* 0x0000000804047824 */ /* 0x000fca00078e0209 */
[----:B------:R-:W0:Y:S02]  /*7900*/  LDS.64 R12, [R4+0x6600] ;  /* 0x00660000040c7984 */ /* 0x000e240000000a00 */
[----:B0-----:R-:W-:-:S04]  /*7910*/  IADD3 R10, P6, PT, R12, R3, RZ ;  /* 0x000000030c0a7210 */ /* 0x001fc80007fde0ff */
[----:B----4-:R-:W-:Y:S01]  /*7920*/  LEA R12, P4, R10, UR8, 0x2 ;  /* 0x000000080a0c7c11 */ /* 0x010fe2000f8810ff */
[----:B------:R-:W-:-:S05]  /*7930*/  IMAD.X R13, RZ, RZ, R13, P6 ;  /* 0x000000ffff0d7224 */ /* 0x000fca00030e060d */
[----:B------:R-:W-:-:S05]  /*7940*/  LEA.HI.X R13, R10, UR9, R13, 0x2, P4 ;  /* 0x000000090a0d7c11 */ /* 0x000fca000a0f140d */
[----:B------:R0:W-:Y:S02]  /*7950*/  STG.E desc[UR6][R12.64], R15 ;  /* 0x0000000f0c007986 */ /* 0x0001e4000c101906 */
.L_x_79:
[----:B------:R-:W-:Y:S05]  /*7960*/  BSYNC.RECONVERGENT B0 ;  /* 0x0000000000007941 */ /* 0x000fea0003800200 */
.L_x_78:
[----:B------:R-:W-:Y:S01]  /*7970*/  NOP ;  /* 0x0000000000007918 */ /* 0x000fe20000000000 */
[----:B------:R-:W-:Y:S01]  /*7980*/  BSSY.RECONVERGENT B0, `(.L_x_80) ;  /* 0x0000015000007945 */ /* 0x000fe20003800200 */
[----:B------:R-:W-:Y:S01]  /*7990*/  ISETP.GE.AND P4, PT, R6, R11, PT ;  /* 0x0000000b0600720c */ /* 0x000fe20003f86270 */
[----:B------:R-:W-:Y:S02]  /*79a0*/  VIADD R6, R3, 0x900 ;  /* 0x0000090003067836 */ /* 0x000fe40000000000 */
[----:B------:R-:W-:Y:S10]  /*79b0*/  @P5 BRA `(.L_x_81) ;  /* 0x0000000000445947 */ /* 0x000ff40003800000 */
[----:B------:R-:W3:Y:S01]  /*79c0*/  LDS R0, [R26+0x600] ;  /* 0x000600001a007984 */ /* 0x000ee20000000800 */
[----:B------:R-:W4:Y:S01]  /*79d0*/  LDCU UR5, c[0x0][0x3c4] ;  /* 0x00007880ff0577ac */ /* 0x000f220008000800 */
[----:B------:R-:W5:Y:S01]  /*79e0*/  LDCU.64 UR8, c[0x0][0x3a0] ;  /* 0x00007400ff0877ac */ /* 0x000f620008000a00 */
[----:B---3--:R-:W-:-:S04]  /*79f0*/  ISETP.NE.AND P5, PT, R0, 0x7fffffff, PT ;  /* 0x7fffffff0000780c */ /* 0x008fc80003fa5270 */
[C---:B------:R-:W-:Y:S02]  /*7a00*/  SEL R4, R0.reuse, 0x80000000, P5 ;  /* 0x8000000000047807 */ /* 0x040fe40002800000 */
[----:B------:R-:W-:Y:S02]  /*7a10*/  ISETP.GE.AND P5, PT, R0, RZ, PT ;  /* 0x000000ff0000720c */ /* 0x000fe40003fa6270 */
[----:B----4-:R-:W-:Y:S02]  /*7a20*/  SHF.R.U32.HI R4, RZ, UR5, R4 ;  /* 0x00000005ff047c19 */ /* 0x010fe40008011604 */
[----:B0-----:R-:W-:Y:S02]  /*7a30*/  SEL R15, RZ, 0x7fffffff, !P5 ;  /* 0x7fffffffff0f7807 */ /* 0x001fe40006800000 */
[----:B------:R-:W-:Y:S02]  /*7a40*/  LOP3.LUT R4, R4, UR4, RZ, 0x30, !PT ;  /* 0x0000000404047c12 */ /* 0x000fe4000f8e30ff */
[----:B------:R-:W-:-:S03]  /*7a50*/  LOP3.LUT R15, R15, R0, RZ, 0x3c, !PT ;  /* 0x000000000f0f7212 */ /* 0x000fc600078e3cff */
[----:B------:R-:W-:-:S05]  /*7a60*/  IMAD R4, R4, 0x8, R9 ;  /* 0x0000000804047824 */ /* 0x000fca00078e0209 */
[----:B------:R-:W0:Y:S02]  /*7a70*/  LDS.64 R12, [R4+0x6600] ;  /* 0x00660000040c7984 */ /* 0x000e240000000a00 */
[----:B0-----:R-:W-:-:S04]  /*7a80*/  IADD3 R10, P6, PT, R12, R3, RZ ;  /* 0x000000030c0a7210 */ /* 0x001fc80007fde0ff */
[----:B-----5:R-:W-:Y:S01]  /*7a90*/  LEA R12, P5, R10, UR8, 0x2 ;  /* 0x000000080a0c7c11 */ /* 0x020fe2000f8a10ff */
[----:B------:R-:W-:-:S05]  /*7aa0*/  IMAD.X R13, RZ, RZ, R13, P6 ;  /* 0x000000ffff0d7224 */ /* 0x000fca00030e060d */
[----:B------:R-:W-:-:S05]  /*7ab0*/  LEA.HI.X R13, R10, UR9, R13, 0x2, P5 ;  /* 0x000000090a0d7c11 */ /* 0x000fca000a8f140d */
[----:B------:R3:W-:Y:S02]  /*7ac0*/  STG.E desc[UR6][R12.64+0x600], R15 ;  /* 0x0006000f0c007986 */ /* 0x0007e4000c101906 */
.L_x_81:
[----:B------:R-:W-:Y:S05]  /*7ad0*/  BSYNC.RECONVERGENT B0 ;  /* 0x0000000000007941 */ /* 0x000fea0003800200 */
.L_x_80:
[----:B------:R-:W-:Y:S01]  /*7ae0*/  NOP ;  /* 0x0000000000007918 */ /* 0x000fe20000000000 */
[----:B------:R-:W-:Y:S01]  /*7af0*/  BSSY.RECONVERGENT B0, `(.L_x_82) ;  /* 0x0000015000007945 */ /* 0x000fe20003800200 */
[----:B------:R-:W-:Y:S01]  /*7b00*/  ISETP.GE.AND P5, PT, R6, R11, PT ;  /* 0x0000000b0600720c */ /* 0x000fe20003fa6270 */
[----:B------:R-:W-:Y:S02]  /*7b10*/  VIADD R6, R3, 0xa80 ;  /* 0x00000a8003067836 */ /* 0x000fe40000000000 */
[----:B------:R-:W-:Y:S10]  /*7b20*/  @P3 BRA `(.L_x_83) ;  /* 0x0000000000443947 */ /* 0x000ff40003800000 */
[----:B------:R-:W4:Y:S01]  /*7b30*/  LDS R0, [R26+0xc00] ;  /* 0x000c00001a007984 */ /* 0x000f220000000800 */
[----:B------:R-:W5:Y:S01]  /*7b40*/  LDCU UR5, c[0x0][0x3c4] ;  /* 0x00007880ff0577ac */ /* 0x000f620008000800 */
[----:B------:R-:W1:Y:S01]  /*7b50*/  LDCU.64 UR8, c[0x0][0x3a0] ;  /* 0x00007400ff0877ac */ /* 0x000e620008000a00 */
[----:B----4-:R-:W-:-:S04]  /*7b60*/  ISETP.NE.AND P3, PT, R0, 0x7fffffff, PT ;  /* 0x7fffffff0000780c */ /* 0x010fc80003f65270 */
[C---:B------:R-:W-:Y:S02]  /*7b70*/  SEL R4, R0.reuse, 0x80000000, P3 ;  /* 0x8000000000047807 */ /* 0x040fe40001800000 */
[----:B------:R-:W-:Y:S02]  /*7b80*/  ISETP.GE.AND P3, PT, R0, RZ, PT ;  /* 0x000000ff0000720c */ /* 0x000fe40003f66270 */
[----:B-----5:R-:W-:Y:S02]  /*7b90*/  SHF.R.U32.HI R4, RZ, UR5, R4 ;  /* 0x00000005ff047c19 */ /* 0x020fe40008011604 */
[----:B0--3--:R-:W-:Y:S02]  /*7ba0*/  SEL R15, RZ, 0x7fffffff, !P3 ;  /* 0x7fffffffff0f7807 */ /* 0x009fe40005800000 */
[----:B------:R-:W-:Y:S02]  /*7bb0*/  LOP3.LUT R4, R4, UR4, RZ, 0x30, !PT ;  /* 0x0000000404047c12 */ /* 0x000fe4000f8e30ff */
[----:B------:R-:W-:-:S03]  /*7bc0*/  LOP3.LUT R15, R15, R0, RZ, 0x3c, !PT ;  /* 0x000000000f0f7212 */ /* 0x000fc600078e3cff */
[----:B------:R-:W-:-:S05]  /*7bd0*/  IMAD R4, R4, 0x8, R9 ;  /* 0x0000000804047824 */ /* 0x000fca00078e0209 */
[----:B------:R-:W0:Y:S02]  /*7be0*/  LDS.64 R12, [R4+0x6600] ;  /* 0x00660000040c7984 */ /* 0x000e240000000a00 */
[----:B0-----:R-:W-:-:S04]  /*7bf0*/  IADD3 R10, P6, PT, R12, R3, RZ ;  /* 0x000000030c0a7210 */ /* 0x001fc80007fde0ff */
[----:B-1----:R-:W-:Y:S01]  /*7c00*/  LEA R12, P3, R10, UR8, 0x2 ;  /* 0x000000080a0c7c11 */ /* 0x002fe2000f8610ff */
[----:B------:R-:W-:-:S05]  /*7c10*/  IMAD.X R13, RZ, RZ, R13, P6 ;  /* 0x000000ffff0d7224 */ /* 0x000fca00030e060d */
[----:B------:R-:W-:-:S05]  /*7c20*/  LEA.HI.X R13, R10, UR9, R13, 0x2, P3 ;  /* 0x000000090a0d7c11 */ /* 0x000fca00098f140d */
[----:B------:R4:W-:Y:S02]  /*7c30*/  STG.E desc[UR6][R12.64+0xc00], R15 ;  /* 0x000c000f0c007986 */ /* 0x0009e4000c101906 */
.L_x_83:
[----:B------:R-:W-:Y:S05]  /*7c40*/  BSYNC.RECONVERGENT B0 ;  /* 0x0000000000007941 */ /* 0x000fea0003800200 */
.L_x_82:
[----:B------:R-:W-:Y:S01]  /*7c50*/  NOP ;  /* 0x0000000000007918 */ /* 0x000fe20000000000 */
[----:B------:R-:W-:Y:S01]  /*7c60*/  BSSY.RECONVERGENT B0, `(.L_x_84) ;  /* 0x0000015000007945 */ /* 0x000fe20003800200 */
[----:B------:R-:W-:Y:S02]  /*7c70*/  ISETP.GE.AND P3, PT, R6, R11, PT ;  /* 0x0000000b0600720c */ /* 0x000fe40003f66270 */
[----:B------:R-:W-:Y:S01]  /*7c80*/  LOP3.LUT R6, R3, 0xc00, RZ, 0xfc, !PT ;  /* 0x00000c0003067812 */ /* 0x000fe200078efcff */
[----:B------:R-:W-:Y:S10]  /*7c90*/  @P2 BRA `(.L_x_85) ;  /* 0x0000000000442947 */ /* 0x000ff40003800000 */
[----:B------:R-:W5:Y:S01]  /*7ca0*/  LDS R0, [R26+0x1200] ;  /* 0x001200001a007984 */ /* 0x000f620000000800 */
[----:B------:R-:W0:Y:S01]  /*7cb0*/  LDCU UR5, c[0x0][0x3c4] ;  /* 0x00007880ff0577ac */ /* 0x000e220008000800 */
[----:B------:R-:W1:Y:S01]  /*7cc0*/  LDCU.64 UR8, c[0x0][0x3a0] ;  /* 0x00007400ff0877ac */ /* 0x000e620008000a00 */
[----:B-----5:R-:W-:-:S04]  /*7cd0*/  ISETP.NE.AND P2, PT, R0, 0x7fffffff, PT ;  /* 0x7fffffff0000780c */ /* 0x020fc80003f45270 */
[C---:B------:R-:W-:Y:S02]  /*7ce0*/  SEL R4, R0.reuse, 0x80000000, P2 ;  /* 0x8000000000047807 */ /* 0x040fe40001000000 */
[----:B------:R-:W-:Y:S02]  /*7cf0*/  ISETP.GE.AND P2, PT, R0, RZ, PT ;  /* 0x000000ff0000720c */ /* 0x000fe40003f46270 */
[----:B0-----:R-:W-:Y:S02]  /*7d00*/  SHF.R.U32.HI R4, RZ, UR5, R4 ;  /* 0x00000005ff047c19 */ /* 0x001fe40008011604 */
[----:B---34-:R-:W-:Y:S02]  /*7d10*/  SEL R15, RZ, 0x7fffffff, !P2 ;  /* 0x7fffffffff0f7807 */ /* 0x018fe40005000000 */
        /* <DEDUP_REMOVED lines=9> */
.L_x_85:
[----:B------:R-:W-:Y:S05]  /*7db0*/  BSYNC.RECONVERGENT B0 ;  /* 0x0000000000007941 */ /* 0x000fea0003800200 */
.L_x_84:
[----:B------:R-:W-:Y:S01]  /*7dc0*/  NOP ;  /* 0x0000000000007918 */ /* 0x000fe20000000000 */
[----:B------:R-:W-:Y:S01]  /*7dd0*/  BSSY.RECONVERGENT B0, `(.L_x_86) ;  /* 0x0000015000007945 */ /* 0x000fe20003800200 */
[----:B------:R-:W-:Y:S01]  /*7de0*/  ISETP.GE.AND P2, PT, R6, R11, PT ;  /* 0x0000000b0600720c */ /* 0x000fe20003f46270 */
[----:B------:R-:W-:Y:S02]  /*7df0*/  VIADD R6, R3, 0xd80 ;  /* 0x00000d8003067836 */ /* 0x000fe40000000000 */
        /* <DEDUP_REMOVED lines=18> */
.L_x_87:
[----:B------:R-:W-:Y:S05]  /*7f20*/  BSYNC.RECONVERGENT B0 ;  /* 0x0000000000007941 */ /* 0x000fea0003800200 */
.L_x_86:
        /* <DEDUP_REMOVED lines=22> */
.L_x_89:
[----:B------:R-:W-:Y:S05]  /*8090*/  BSYNC.RECONVERGENT B0 ;  /* 0x0000000000007941 */ /* 0x000fea0003800200 */
.L_x_88:
        /* <DEDUP_REMOVED lines=22> */
.L_x_91:
[----:B------:R-:W-:Y:S05]  /*8200*/  BSYNC.RECONVERGENT B0 ;  /* 0x0000000000007941 */ /* 0x000fea0003800200 */
.L_x_90:
        /* <DEDUP_REMOVED lines=22> */
.L_x_93:
[----:B------:R-:W-:Y:S05]  /*8370*/  BSYNC.RECONVERGENT B0 ;  /* 0x0000000000007941 */ /* 0x000fea0003800200 */
.L_x_92:
        /* <DEDUP_REMOVED lines=22> */
.L_x_95:
[----:B------:R-:W-:Y:S05]  /*84e0*/  BSYNC.RECONVERGENT B0 ;  /* 0x0000000000007941 */ /* 0x000fea0003800200 */
.L_x_94:
        /* <DEDUP_REMOVED lines=22> */
.L_x_97:
[----:B------:R-:W-:Y:S05]  /*8650*/  BSYNC.RECONVERGENT B0 ;  /* 0x0000000000007941 */ /* 0x000fea0003800200 */
.L_x_96:
        /* <DEDUP_REMOVED lines=22> */
.L_x_99:
[----:B------:R-:W-:Y:S05]  /*87c0*/  BSYNC.RECONVERGENT B0 ;  /* 0x0000000000007941 */ /* 0x000fea0003800200 */
.L_x_98:
        /* <DEDUP_REMOVED lines=22> */
.L_x_101:
[----:B------:R-:W-:Y:S05]  /*8930*/  BSYNC.RECONVERGENT B0 ;  /* 0x0000000000007941 */ /* 0x000fea0003800200 */
.L_x_100:
[----:B------:R-:W-:Y:S01]  /*8940*/  NOP ;  /* 0x0000000000007918 */ /* 0x000fe20000000000 */
[----:B------:R-:W-:Y:S01]  /*8950*/  BSSY.RECONVERGENT B0, `(.L_x_102) ;  /* 0x0000014000007945 */ /* 0x000fe20003800200 */
[----:B------:R-:W-:-:S03]  /*8960*/  ISETP.GE.AND P5, PT, R6, R11, PT ;  /* 0x0000000b0600720c */ /* 0x000fc60003fa6270 */
        /* <DEDUP_REMOVED lines=18> */
.L_x_103:
[----:B------:R-:W-:Y:S05]  /*8a90*/  BSYNC.RECONVERGENT B0 ;  /* 0x0000000000007941 */ /* 0x000fea0003800200 */
.L_x_102:
[----:B------:R-:W-:Y:S01]  /*8aa0*/  NOP ;  /* 0x0000000000007918 */ /* 0x000fe20000000000 */
[----:B------:R-:W-:Y:S04]  /*8ab0*/  BSSY.RECONVERGENT B0, `(.L_x_104) ;  /* 0x0000013000007945 */ /* 0x000fe80003800200 */
[----:B------:R-:W-:Y:S05]  /*8ac0*/  @P2 BRA `(.L_x_105) ;  /* 0x0000000000442947 */ /* 0x000fea0003800000 */
        /* <DEDUP_REMOVED lines=12> */
[----:B0-----:R-:W-:-:S05]  /*8b90*/  IADD3 R6, P3, PT, R10, R3, RZ ;  /* 0x000000030a067210 */ /* 0x001fca0007f7e0ff */
[----:B------:R-:W-:Y:S01]  /*8ba0*/  IMAD.X R11, RZ, RZ, R11, P3 ;  /* 0x000000ffff0b7224 */ /* 0x000fe200018e060b */
[----:B-1----:R-:W-:-:S04]  /*8bb0*/  LEA R10, P3, R6, UR8, 0x2 ;  /* 0x00000008060a7c11 */ /* 0x002fc8000f8610ff */
[----:B------:R-:W-:-:S05]  /*8bc0*/  LEA.HI.X R11, R6, UR9, R11, 0x2, P3 ;  /* 0x00000009060b7c11 */ /* 0x000fca00098f140b */
[----:B------:R0:W-:Y:S04]  /*8bd0*/  STG.E desc[UR6][R10.64+0x4e00], R13 ;  /* 0x004e000d0a007986 */ /* 0x0001e8000c101906 */
.L_x_105:
[----:B------:R-:W-:Y:S05]  /*8be0*/  BSYNC.RECONVERGENT B0 ;  /* 0x0000000000007941 */ /* 0x000fea0003800200 */
.L_x_104:
        /* <DEDUP_REMOVED lines=20> */
.L_x_107:
[----:B------:R-:W-:Y:S05]  /*8d30*/  BSYNC.RECONVERGENT B0 ;  /* 0x0000000000007941 */ /* 0x000fea0003800200 */
.L_x_106:
        /* <DEDUP_REMOVED lines=20> */
.L_x_109:
[----:B------:R-:W-:Y:S05]  /*8e80*/  BSYNC.RECONVERGENT B0 ;  /* 0x0000000000007941 */ /* 0x000fea0003800200 */
.L_x_108:
        /* <DEDUP_REMOVED lines=9> */
[----:B0-----:R-:W-:-:S04]  /*8f20*/  SHF.R.U32.HI R4, RZ, UR5, R4 ;  /* 0x00000005ff047c19 */ /* 0x001fc80008011604 */
[----:B------:R-:W-:-:S05]  /*8f30*/  LOP3.LUT R4, R4, UR4, RZ, 0x30, !PT ;  /* 0x0000000404047c12 */ /* 0x000fca000f8e30ff */
[----:B------:R-:W-:Y:S01]  /*8f40*/  IMAD R4, R4, 0x8, R9 ;  /* 0x0000000804047824 */ /* 0x000fe200078e0209 */
[----:B------:R-:W-:-:S04]  /*8f50*/  SEL R9, RZ, 0x7fffffff, !P1 ;  /* 0x7fffffffff097807 */ /* 0x000fc80004800000 */
[----:B------:R-:W0:Y:S01]  /*8f60*/  LDS.64 R10, [R4+0x6600] ;  /* 0x00660000040a7984 */ /* 0x000e220000000a00 */
[----:B------:R-:W-:Y:S02]  /*8f70*/  LOP3.LUT R9, R9, R0, RZ, 0x3c, !PT ;  /* 0x0000000009097212 */ /* 0x000fe400078e3cff */
[----:B0-----:R-:W-:-:S05]  /*8f80*/  IADD3 R6, P2, PT, R10, R3, RZ ;  /* 0x000000030a067210 */ /* 0x001fca0007f5e0ff */
[----:B------:R-:W-:Y:S01]  /*8f90*/  IMAD.X R11, RZ, RZ, R11, P2 ;  /* 0x000000ffff0b7224 */ /* 0x000fe200010e060b */
[----:B-1----:R-:W-:-:S04]  /*8fa0*/  LEA R10, P2, R6, UR8, 0x2 ;  /* 0x00000008060a7c11 */ /* 0x002fc8000f8410ff */
[----:B------:R-:W-:-:S05]  /*8fb0*/  LEA.HI.X R11, R6, UR9, R11, 0x2, P2 ;  /* 0x00000009060b7c11 */ /* 0x000fca00090f140b */
[----:B------:R0:W-:Y:S04]  /*8fc0*/  STG.E desc[UR6][R10.64+0x6000], R9 ;  /* 0x006000090a007986 */ /* 0x0001e8000c101906 */
.L_x_111:
[----:B------:R-:W-:Y:S05]  /*8fd0*/  BSYNC.RECONVERGENT B0 ;  /* 0x0000000000007941 */ /* 0x000fea0003800200 */
.L_x_110:
[----:B------:R-:W-:Y:S01]  /*8fe0*/  NOP ;  /* 0x0000000000007918 */ /* 0x000fe20000000000 */
.L_x_77:
[----:B------:R-:W5:Y:S01]  /*8ff0*/  LDS R0, [R26] ;  /* 0x000000001a007984 */ /* 0x000f620000000800 */
[----:B------:R-:W1:Y:S03]  /*9000*/  LDCU UR5, c[0x0][0x3c4] ;  /* 0x00007880ff0577ac */ /* 0x000e660008000800 */
[----:B------:R-:W2:Y:S04]  /*9010*/  LDS R4, [R26+0x600] ;  /* 0x000600001a047984 */ /* 0x000ea80000000800 */
[----:B------:R-:W1:Y:S04]  /*9020*/  LDS R6, [R26+0xc00] ;  /* 0x000c00001a067984 */ /* 0x000e680000000800 */
[----:B0-----:R-:W0:Y:S04]  /*9030*/  LDS R9, [R26+0x1200] ;  /* 0x001200001a097984 */ /* 0x001e280000000800 */
[----:B------:R-:W0:Y:S04]  /*9040*/  LDS R10, [R26+0x1800] ;  /* 0x001800001a0a7984 */ /* 0x000e280000000800 */
[----:B------:R-:W0:Y:S04]  /*9050*/  LDS R11, [R26+0x1e00] ;  /* 0x001e00001a0b7984 */ /* 0x000e280000000800 */
[----:B---34-:R-:W3:Y:S04]  /*9060*/  LDS R12, [R26+0x2400] ;  /* 0x002400001a0c7984 */ /* 0x018ee80000000800 */
[----:B------:R-:W4:Y:S04]  /*9070*/  LDS R13, [R26+0x2a00] ;  /* 0x002a00001a0d7984 */ /* 0x000f280000000800 */
[----:B------:R-:W4:Y:S04]  /*9080*/  LDS R14, [R26+0x3000] ;  /* 0x003000001a0e7984 */ /* 0x000f280000000800 */
[----:B------:R-:W4:Y:S04]  /*9090*/  LDS R15, [R26+0x3600] ;  /* 0x003600001a0f7984 */ /* 0x000f280000000800 */
[----:B------:R-:W4:Y:S01]  /*90a0*/  LDS R16, [R26+0x3c00] ;  /* 0x003c00001a107984 */ /* 0x000f220000000800 */
[----:B-----5:R-:W-:-:S03]  /*90b0*/  ISETP.NE.AND P5, PT, R0, 0x7fffffff, PT ;  /* 0x7fffffff0000780c */ /* 0x020fc60003fa5270 */
[----:B------:R-:W5:Y:S01]  /*90c0*/  LDS R17, [R26+0x4200] ;  /* 0x004200001a117984 */ /* 0x000f620000000800 */
[----:B--2---:R-:W-:Y:S02]  /*90d0*/  ISETP.NE.AND P4, PT, R4, 0x7fffffff, PT ;  /* 0x7fffffff0400780c */ /* 0x004fe40003f85270 */
[----:B------:R-:W-:Y:S01]  /*90e0*/  SEL R0, R0, 0x80000000, P5 ;  /* 0x8000000000007807 */ /* 0x000fe20002800000 */
[----:B------:R-:W2:Y:S01]  /*90f0*/  LDS R18, [R26+0x4800] ;  /* 0x004800001a127984 */ /* 0x000ea20000000800 */
[----:B-1----:R-:W-:Y:S02]  /*9100*/  ISETP.NE.AND P3, PT, R6, 0x7fffffff, PT ;  /* 0x7fffffff0600780c */ /* 0x002fe40003f65270 */
[----:B------:R-:W-:Y:S01]  /*9110*/  SEL R4, R4, 0x80000000, P4 ;  /* 0x8000000004047807 */ /* 0x000fe20002000000 */
[----:B------:R-:W1:Y:S01]  /*9120*/  LDS R19, [R26+0x4e00] ;  /* 0x004e00001a137984 */ /* 0x000e620000000800 */
[----:B0-----:R-:W-:Y:S02]  /*9130*/  ISETP.NE.AND P2, PT, R9, 0x7fffffff, PT ;  /* 0x7fffffff0900780c */ /* 0x001fe40003f45270 */
[----:B------:R-:W-:Y:S01]  /*9140*/  SEL R6, R6, 0x80000000, P3 ;  /* 0x8000000006067807 */ /* 0x000fe20001800000 */
[----:B------:R-:W0:Y:S01]  /*9150*/  LDS R20, [R26+0x5400] ;  /* 0x005400001a147984 */ /* 0x000e220000000800 */
[----:B------:R-:W-:-:S02]  /*9160*/  ISETP.NE.AND P1, PT, R10, 0x7fffffff, PT ;  /* 0x7fffffff0a00780c */ /* 0x000fc40003f25270 */
[----:B------:R-:W-:Y:S01]  /*9170*/  SEL R9, R9, 0x80000000, P2 ;  /* 0x8000000009097807 */ /* 0x000fe20001000000 */
[----:B------:R-:W0:Y:S01]  /*9180*/  LDS R21, [R26+0x5a00] ;  /* 0x005a00001a157984 */ /* 0x000e220000000800 */
[----:B------:R-:W-:Y:S02]  /*9190*/  SEL R10, R10, 0x80000000, P1 ;  /* 0x800000000a0a7807 */ /* 0x000fe40000800000 */
[C---:B------:R-:W-:Y:S01]  /*91a0*/  ISETP.NE.AND P6, PT, R11.reuse, 0x7fffffff, PT ;  /* 0x7fffffff0b00780c */ /* 0x040fe20003fc5270 */
[----:B------:R-:W0:Y:S01]  /*91b0*/  LDS R22, [R26+0x6000] ;  /* 0x006000001a167984 */ /* 0x000e220000000800 */
[----:B---3--:R-:W-:Y:S02]  /*91c0*/  ISETP.NE.AND P5, PT, R12, 0x7fffffff, PT ;  /* 0x7fffffff0c00780c */ /* 0x008fe40003fa5270 */
[----:B------:R-:W-:Y:S02]  /*91d0*/  SEL R11, R11, 0x80000000, P6 ;  /* 0x800000000b0b7807 */ /* 0x000fe40003000000 */
[----:B----4-:R-:W-:-:S02]  /*91e0*/  ISETP.NE.AND P4, PT, R13, 0x7fffffff, PT ;  /* 0x7fffffff0d00780c */ /* 0x010fc40003f85270 */
[----:B------:R-:W-:Y:S02]  /*91f0*/  SEL R12, R12, 0x80000000, P5 ;  /* 0x800000000c0c7807 */ /* 0x000fe40002800000 */
[C---:B------:R-:W-:Y:S02]  /*9200*/  ISETP.NE.AND P3, PT, R14.reuse, 0x7fffffff, PT ;  /* 0x7fffffff0e00780c */ /* 0x040fe40003f65270 */
[----:B------:R-:W-:Y:S02]  /*9210*/  SEL R13, R13, 0x80000000, P4 ;  /* 0x800000000d0d7807 */ /* 0x000fe40002000000 */
[----:B------:R-:W-:Y:S02]  /*9220*/  ISETP.NE.AND P2, PT, R15, 0x7fffffff, PT ;  /* 0x7fffffff0f00780c */ /* 0x000fe40003f45270 */
[----:B------:R-:W-:Y:S02]  /*9230*/  SEL R14, R14, 0x80000000, P3 ;  /* 0x800000000e0e7807 */ /* 0x000fe40001800000 */
[----:B------:R-:W-:-:S02]  /*9240*/  ISETP.NE.AND P1, PT, R16, 0x7fffffff, PT ;  /* 0x7fffffff1000780c */ /* 0x000fc40003f25270 */
[----:B------:R-:W-:Y:S02]  /*9250*/  SEL R15, R15, 0x80000000, P2 ;  /* 0x800000000f0f7807 */ /* 0x000fe40001000000 */
[----:B------:R-:W-:Y:S02]  /*9260*/  SEL R16, R16, 0x80000000, P1 ;  /* 0x8000000010107807 */ /* 0x000fe40000800000 */
[C---:B-----5:R-:W-:Y:S02]  /*9270*/  ISETP.NE.AND P6, PT, R17.reuse, 0x7fffffff, PT ;  /* 0x7fffffff1100780c */ /* 0x060fe40003fc5270 */
[----:B--2---:R-:W-:Y:S02]  /*9280*/  ISETP.NE.AND P5, PT, R18, 0x7fffffff, PT ;  /* 0x7fffffff1200780c */ /* 0x004fe40003fa5270 */
[----:B------:R-:W-:Y:S02]  /*9290*/  SEL R17, R17, 0x80000000, P6 ;  /* 0x8000000011117807 */ /* 0x000fe40003000000 */
[----:B-1----:R-:W-:-:S02]  /*92a0*/  ISETP.NE.AND P4, PT, R19, 0x7fffffff, PT ;  /* 0x7fffffff1300780c */ /* 0x002fc40003f85270 */
[----:B------:R-:W-:Y:S02]  /*92b0*/  SEL R18, R18, 0x80000000, P5 ;  /* 0x8000000012127807 */ /* 0x000fe40002800000 */
[C---:B0-----:R-:W-:Y:S02]  /*92c0*/  ISETP.NE.AND P3, PT, R20.reuse, 0x7fffffff, PT ;  /* 0x7fffffff1400780c */ /* 0x041fe40003f65270 */
[----:B------:R-:W-:Y:S02]  /*92d0*/  SEL R19, R19, 0x80000000, P4 ;  /* 0x8000000013137807 */ /* 0x000fe40002000000 */
[----:B------:R-:W-:Y:S02]  /*92e0*/  ISETP.NE.AND P2, PT, R21, 0x7fffffff, PT ;  /* 0x7fffffff1500780c */ /* 0x000fe40003f45270 */
[----:B------:R-:W-:Y:S02]  /*92f0*/  SEL R20, R20, 0x80000000, P3 ;  /* 0x8000000014147807 */ /* 0x000fe40001800000 */
[----:B------:R-:W-:-:S02]  /*9300*/  ISETP.NE.AND P1, PT, R22, 0x7fffffff, PT ;  /* 0x7fffffff1600780c */ /* 0x000fc40003f25270 */
[----:B------:R-:W-:Y:S02]  /*9310*/  SEL R21, R21, 0x80000000, P2 ;  /* 0x8000000015157807 */ /* 0x000fe40001000000 */
[----:B------:R-:W-:Y:S02]  /*9320*/  SEL R22, R22, 0x80000000, P1 ;  /* 0x8000000016167807 */ /* 0x000fe40000800000 */
[----:B------:R-:W-:Y:S02]  /*9330*/  SHF.R.U32.HI R0, RZ, UR5, R0 ;  /* 0x00000005ff007c19 */ /* 0x000fe40008011600 */
[----:B------:R-:W-:Y:S02]  /*9340*/  SHF.R.U32.HI R10, RZ, UR5, R10 ;  /* 0x00000005ff0a7c19 */ /* 0x000fe4000801160a */
[----:B------:R-:W-:Y:S02]  /*9350*/  SHF.R.U32.HI R11, RZ, UR5, R11 ;  /* 0x00000005ff0b7c19 */ /* 0x000fe4000801160b */
[----:B------:R-:W-:-:S02]  /*9360*/  SHF.R.U32.HI R12, RZ, UR5, R12 ;  /* 0x00000005ff0c7c19 */ /* 0x000fc4000801160c */
[----:B------:R-:W-:Y:S02]  /*9370*/  SHF.R.U32.HI R13, RZ, UR5, R13 ;  /* 0x00000005ff0d7c19 */ /* 0x000fe4000801160d */
[----:B------:R-:W-:Y:S02]  /*9380*/  SHF.R.U32.HI R14, RZ, UR5, R14 ;  /* 0x00000005ff0e7c19 */ /* 0x000fe4000801160e */
        /* <DEDUP_REMOVED lines=11> */
[----:B------:R-:W-:Y:S02]  /*9440*/  LOP3.LUT R25, R0, UR4, RZ, 0x30, !PT ;  /* 0x0000000400197c12 */ /* 0x000fe4000f8e30ff */
[----:B------:R-:W-:Y:S02]  /*9450*/  LOP3.LUT R21, R10, UR4, RZ, 0x30, !PT ;  /* 0x000000040a157c12 */ /* 0x000fe4000f8e30ff */
[----:B------:R-:W-:Y:S02]  /*9460*/  LOP3.LUT R20, R11, UR4, RZ, 0x30, !PT ;  /* 0x000000040b147c12 */ /* 0x000fe4000f8e30ff */
[----:B------:R-:W-:Y:S02]  /*9470*/  LOP3.LUT R19, R12, UR4, RZ, 0x30, !PT ;  /* 0x000000040c137c12 */ /* 0x000fe4000f8e30ff */
[----:B------:R-:W-:-:S02]  /*9480*/  LOP3.LUT R18, R13, UR4, RZ, 0x30, !PT ;  /* 0x000000040d127c12 */ /* 0x000fc4000f8e30ff */
[----:B------:R-:W-:Y:S02]  /*9490*/  LOP3.LUT R17, R14, UR4, RZ, 0x30, !PT ;  /* 0x000000040e117c12 */ /* 0x000fe4000f8e30ff */
        /* <DEDUP_REMOVED lines=10> */
[----:B------:R-:W-:Y:S01]  /*9540*/  LOP3.LUT R0, R52, UR4, RZ, 0x30, !PT ;  /* 0x0000000434007c12 */ /* 0x000fe2000f8e30ff */
[----:B------:R-:W-:Y:S06]  /*9550*/  @P0 BRA `(.L_x_112) ;  /* 0x0000000000640947 */ /* 0x000fec0003800000 */
[----:B------:R-:W0:Y:S01]  /*9560*/  LDCU.64 UR4, c[0x0][0x3b8] ;  /* 0x00007700ff0477ac */ /* 0x000e220008000a00 */
[----:B------:R-:W-:Y:S01]  /*9570*/  IMAD R5, R45, 0x1980, RZ ;  /* 0x000019802d057824 */ /* 0x000fe200078e02ff */
[----:B------:R-:W-:-:S04]  /*9580*/  LOP3.LUT R2, R7, 0x1f, R3, 0xf8, !PT ;  /* 0x0000001f07027812 */ /* 0x000fc800078ef803 */
[----:B------:R-:W-:-:S04]  /*9590*/  IADD3 R3, P1, PT, R5, R2, RZ ;  /* 0x0000000205037210 */ /* 0x000fc80007f3e0ff */
[----:B------:R-:W-:Y:S02]  /*95a0*/  LEA.HI.X.SX32 R4, R5, RZ, 0x1, P1 ;  /* 0x000000ff05047211 */ /* 0x000fe400008f0eff */
[----:B0-----:R-:W-:-:S04]  /*95b0*/  LEA R2, P1, R3, UR4, 0x2 ;  /* 0x0000000403027c11 */ /* 0x001fc8000f8210ff */
        /* <DEDUP_REMOVED lines=19> */
.L_x_112:
[----:B------:R-:W0:Y:S01]  /*96f0*/  LDCU.64 UR4, c[0x0][0x3b8] ;  /* 0x00007700ff0477ac */ /* 0x000e220008000a00 */
[--C-:B------:R-:W-:Y:S01]  /*9700*/  IMAD.IADD R9, R27, 0x1, -R5.reuse ;  /* 0x000000011b097824 */ /* 0x100fe200078e0a05 */
[----:B------:R-:W-:Y:S01]  /*9710*/  SHF.R.S32.HI R62, RZ, 0x1f, R5 ;  /* 0x0000001fff3e7819 */ /* 0x000fe20000011405 */
[C---:B------:R-:W-:Y:S01]  /*9720*/  VIADD R2, R8.reuse, 0x20 ;  /* 0x0000002008027836 */ /* 0x040fe20000000000 */
[----:B------:R-:W-:Y:S01]  /*9730*/  IADD3 R64, P2, PT, R5, R8, RZ ;  /* 0x0000000805407210 */ /* 0x000fe20007f5e0ff */
[----:B------:R-:W-:-:S03]  /*9740*/  VIADD R4, R8, 0x40 ;  /* 0x0000004008047836 */ /* 0x000fc60000000000 */
[-C--:B------:R-:W-:Y:S01]  /*9750*/  ISETP.GE.AND P6, PT, R2, R9.reuse, PT ;  /* 0x000000090200720c */ /* 0x080fe20003fc6270 */
[----:B------:R-:W-:Y:S01]  /*9760*/  VIADD R2, R8, 0x60 ;  /* 0x0000006008027836 */ /* 0x000fe20000000000 */
[-C--:B------:R-:W-:Y:S01]  /*9770*/  ISETP.GE.AND P5, PT, R4, R9.reuse, PT ;  /* 0x000000090400720c */ /* 0x080fe20003fa6270 */
[C---:B------:R-:W-:Y:S02]  /*9780*/  VIADD R4, R8.reuse, 0x80 ;  /* 0x0000008008047836 */ /* 0x040fe40000000000 */
[----:B------:R-:W-:Y:S01]  /*9790*/  IMAD.X R65, RZ, RZ, R62, P2 ;  /* 0x000000ffff417224 */ /* 0x000fe200010e063e */
[-C--:B------:R-:W-:Y:S02]  /*97a0*/  ISETP.GE.AND P2, PT, R8, R9.reuse, PT ;  /* 0x000000090800720c */ /* 0x080fe40003f46270 */
[-C--:B------:R-:W-:Y:S02]  /*97b0*/  ISETP.GE.AND P1, PT, R2, R9.reuse, PT ;  /* 0x000000090200720c */ /* 0x080fe40003f26270 */
[----:B------:R-:W-:Y:S01]  /*97c0*/  ISETP.GE.AND P4, PT, R4, R9, PT ;  /* 0x000000090400720c */ /* 0x000fe20003f86270 */
[----:B------:R-:W-:Y:S01]  /*97d0*/  VIADD R4, R8, 0xa0 ;  /* 0x000000a008047836 */ /* 0x000fe20000000000 */
[----:B0-----:R-:W-:-:S02]  /*97e0*/  LEA R2, P3, R64, UR4, 0x2 ;  /* 0x0000000440027c11 */ /* 0x001fc4000f8610ff */
[----:B------:R-:W-:-:S04]  /*97f0*/  SHF.L.U64.HI R3, R64, 0x2, R65 ;  /* 0x0000000240037819 */ /* 0x000fc80000010241 */
[----:B------:R-:W-:Y:S02]  /*9800*/  IADD3.X R3, PT, PT, R3, UR5, RZ, P3, !PT ;  /* 0x0000000503037c10 */ /* 0x000fe40009ffe4ff */
[-C--:B------:R-:W-:Y:S01]  /*9810*/  ISETP.GE.AND P3, PT, R4, R9.reuse, PT ;  /* 0x000000090400720c */ /* 0x080fe20003f66270 */
[----:B------:R-:W-:Y:S02]  /*9820*/  VIADD R4, R8, 0xc0 ;  /* 0x000000c008047836 */ /* 0x000fe40000000000 */
[----:B------:R-:W5:Y:S03]  /*9830*/  @!P2 LDG.E R57, desc[UR6][R2.64] ;  /* 0x000000060239a981 */ /* 0x000f66000c1e1900 */
[-C--:B------:R-:W-:Y:S01]  /*9840*/  ISETP.GE.AND P2, PT, R4, R9.reuse, PT ;  /* 0x000000090400720c */ /* 0x080fe20003f46270 */
[----:B------:R-:W-:Y:S01]  /*9850*/  VIADD R4, R8, 0xe0 ;  /* 0x000000e008047836 */ /* 0x000fe20000000000 */
[----:B------:R-:W5:Y:S04]  /*9860*/  @!P6 LDG.E R56, desc[UR6][R2.64+0x80] ;  /* 0x000080060238e981 */ /* 0x000f68000c1e1900 */
[-C--:B------:R-:W-:Y:S01]  /*9870*/  ISETP.GE.AND P6, PT, R4, R9.reuse, PT ;  /* 0x000000090400720c */ /* 0x080fe20003fc6270 */
[----:B------:R-:W-:Y:S01]  /*9880*/  VIADD R4, R8, 0x100 ;  /* 0x0000010008047836 */ /* 0x000fe20000000000 */
[----:B------:R-:W5:Y:S04]  /*9890*/  @!P5 LDG.E R55, desc[UR6][R2.64+0x100] ;  /* 0x000100060237d981 */ /* 0x000f68000c1e1900 */
[-C--:B------:R-:W-:Y:S01]  /*98a0*/  ISETP.GE.AND P5, PT, R4, R9.reuse, PT ;  /* 0x000000090400720c */ /* 0x080fe20003fa6270 */
[----:B------:R-:W-:Y:S01]  /*98b0*/  VIADD R4, R8, 0x120 ;  /* 0x0000012008047836 */ /* 0x000fe20000000000 */
[----:B------:R-:W5:Y:S04]  /*98c0*/  @!P2 LDG.E R51, desc[UR6][R2.64+0x300] ;  /* 0x000300060233a981 */ /* 0x000f68000c1e1900 */
[----:B------:R-:W-:Y:S01]  /*98d0*/  ISETP.GE.AND P2, PT, R4, R9, PT ;  /* 0x000000090400720c */ /* 0x000fe20003f46270 */
[----:B------:R-:W5:Y:S04]  /*98e0*/  @!P1 LDG.E R54, desc[UR6][R2.64+0x180] ;  /* 0x0001800602369981 */ /* 0x000f68000c1e1900 */
[----:B------:R-:W5:Y:S02]  /*98f0*/  @!P4 LDG.E R53, desc[UR6][R2.64+0x200] ;  /* 0x000200060235c981 */ /* 0x000f64000c1e1900 */
[----:B------:R-:W-:-:S02]  /*9900*/  @!P5 LEA R4, P1, R64, UR4, 0x2 ;  /* 0x000000044004dc11 */ /* 0x000fc4000f8210ff */
[----:B------:R-:W5:Y:S02]  /*9910*/  @!P3 LDG.E R52, desc[UR6][R2.64+0x280] ;  /* 0x000280060234b981 */ /* 0x000f64000c1e1900 */
[C-C-:B------:R-:W-:Y:S02]  /*9920*/  @!P5 LEA.HI.X R5, R64.reuse, UR5, R65.reuse, 0x2, P1 ;  /* 0x000000054005dc11 */ /* 0x140fe400088f1441 */
[----:B------:R0:W5:Y:S01]  /*9930*/  @!P6 LDG.E R50, desc[UR6][R2.64+0x380] ;  /* 0x000380060232e981 */ /* 0x000162000c1e1900 */
[----:B------:R-:W-:Y:S01]  /*9940*/  @!P2 LEA R6, P1, R64, UR4, 0x2 ;  /* 0x000000044006ac11 */ /* 0x000fe2000f8210ff */
[----:B------:R-:W-:Y:S02]  /*9950*/  VIADD R66, R8, 0x140 ;  /* 0x0000014008427836 */ /* 0x000fe40000000000 */
[----:B------:R1:W5:Y:S01]  /*9960*/  @!P5 LDG.E R49, desc[UR6][R4.64+0x400] ;  /* 0x000400060431d981 */ /* 0x000362000c1e1900 */
[----:B------:R-:W-:Y:S01]  /*9970*/  @!P2 LEA.HI.X R7, R64, UR5, R65, 0x2, P1 ;  /* 0x000000054007ac11 */ /* 0x000fe200088f1441 */
[----:B0-----:R-:W-:Y:S01]  /*9980*/  VIADD R2, R8, 0x200 ;  /* 0x0000020008027836 */ /* 0x001fe20000000000 */
[----:B------:R-:W-:-:S03]  /*9990*/  ISETP.GE.AND P3, PT, R66, R9, PT ;  /* 0x000000094200720c */ /* 0x000fc60003f66270 */
[----:B------:R0:W5:Y:S01]  /*99a0*/  @!P2 LDG.E R48, desc[UR6][R6.64+0x480] ;  /* 0x000480060630a981 */ /* 0x000162000c1e1900 */
[----:B------:R-:W-:Y:S01]  /*99b0*/  ISETP.GE.AND P1, PT, R2, R9, PT ;  /* 0x000000090200720c */ /* 0x000fe20003f26270 */
[----:B------:R-:W-:-:S05]  /*99c0*/  VIADD R66, R8, 0x160 ;  /* 0x0000016008427836 */ /* 0x000fca0000000000 */
[----:B------:R-:W-:-:S07]  /*99d0*/  ISETP.GE.AND P4, PT, R66, R9, PT ;  /* 0x000000094200720c */ /* 0x000fce0003f86270 */
[----:B------:R-:W2:Y:S01]  /*99e0*/  @!P1 S2R R67, SR_TID.X ;  /* 0x0000000000439919 */ /* 0x000ea20000002100 */
[----:B------:R-:W-:Y:S01]  /*99f0*/  @!P3 LEA R2, P2, R64, UR4, 0x2 ;  /* 0x000000044002bc11 */ /* 0x000fe2000f8410ff */
[----:B------:R-:W-:-:S03]  /*9a00*/  VIADD R66, R8, 0x180 ;  /* 0x0000018008427836 */ /* 0x000fc60000000000 */
[----:B------:R-:W-:Y:S02]  /*9a10*/  @!P3 LEA.HI.X R3, R64, UR5, R65, 0x2, P2 ;  /* 0x000000054003bc11 */ /* 0x000fe400090f1441 */
[----:B------:R-:W-:-:S03]  /*9a20*/  ISETP.GE.AND P2, PT, R66, R9, PT ;  /* 0x000000094200720c */ /* 0x000fc60003f46270 */
[----:B------:R2:W5:Y:S01]  /*9a30*/  @!P3 LDG.E R47, desc[UR6][R2.64+0x500] ;  /* 0x00050006022fb981 */ /* 0x000562000c1e1900 */
[----:B-1----:R-:W-:Y:S01]  /*9a40*/  @!P4 LEA R4, P3, R64, UR4, 0x2 ;  /* 0x000000044004cc11 */ /* 0x002fe2000f8610ff */
[----:B0-----:R-:W-:-:S03]  /*9a50*/  VIADD R6, R8, 0x1a0 ;  /* 0x000001a008067836 */ /* 0x001fc60000000000 */
[----:B------:R-:W-:Y:S01]  /*9a60*/  @!P4 LEA.HI.X R5, R64, UR5, R65, 0x2, P3 ;  /* 0x000000054005cc11 */ /* 0x000fe200098f1441 */
[----:B------:R-:W-:Y:S01]  /*9a70*/  VIADD R66, R8, 0x1c0 ;  /* 0x000001c008427836 */ /* 0x000fe20000000000 */
[----:B------:R-:W-:-:S03]  /*9a80*/  ISETP.GE.AND P5, PT, R6, R9, PT ;  /* 0x000000090600720c */ /* 0x000fc60003fa6270 */
[----:B------:R0:W5:Y:S01]  /*9a90*/  @!P4 LDG.E R46, desc[UR6][R4.64+0x580] ;  /* 0x00058006042ec981 */ /* 0x000162000c1e1900 */
[----:B------:R-:W-:Y:S01]  /*9aa0*/  @!P2 LEA R6, P4, R64, UR4, 0x2 ;  /* 0x000000044006ac11 */ /* 0x000fe2000f8810ff */
[----:B------:R-:W-:Y:S01]  /*9ab0*/  VIADD R8, R8, 0x1e0 ;  /* 0x000001e008087836 */ /* 0x000fe20000000000 */
[-C--:B------:R-:W-:Y:S02]  /*9ac0*/  ISETP.GE.AND P3, PT, R66, R9.reuse, PT ;  /* 0x000000094200720c */ /* 0x080fe40003f66270 */
[----:B------:R-:W-:Y:S02]  /*9ad0*/  @!P2 LEA.HI.X R7, R64, UR5, R65, 0x2, P4 ;  /* 0x000000054007ac11 */ /* 0x000fe4000a0f1441 */
[----:B------:R-:W-:Y:S02]  /*9ae0*/  ISETP.GE.AND P4, PT, R8, R9, PT ;  /* 0x000000090800720c */ /* 0x000fe40003f86270 */
[C---:B--2---:R-:W-:Y:S01]  /*9af0*/  @!P1 LOP3.LUT R2, R67.reuse, 0x3e0, RZ, 0xc0, !PT ;  /* 0x000003e043029812 */ /* 0x044fe200078ec0ff */
[----:B------:R1:W5:Y:S01]  /*9b00*/  @!P2 LDG.E R61, desc[UR6][R6.64+0x600] ;  /* 0x00060006063da981 */ /* 0x000362000c1e1900 */
[----:B------:R-:W-:Y:S01]  /*9b10*/  @!P1 LOP3.LUT R67, R67, 0x1f, RZ, 0xc0, !PT ;  /* 0x0000001f43439812 */ /* 0x000fe200078ec0ff */
[----:B------:R-:W-:Y:S01]  /*9b20*/  @!P1 IMAD R66, R45, 0x1980, RZ ;  /* 0x000019802d429824 */ /* 0x000fe200078e02ff */
[----:B------:R-:W-:-:S03]  /*9b30*/  @!P5 LEA R8, P2, R64, UR4, 0x2 ;  /* 0x000000044008dc11 */ /* 0x000fc6000f8410ff */
[----:B------:R-:W-:Y:S01]  /*9b40*/  @!P1 IMAD R67, R2, 0x11, R67 ;  /* 0x0000001102439824 */ /* 0x000fe200078e0243 */
[C-C-:B------:R-:W-:Y:S02]  /*9b50*/  @!P5 LEA.HI.X R9, R64.reuse, UR5, R65.reuse, 0x2, P2 ;  /* 0x000000054009dc11 */ /* 0x140fe400090f1441 */
[----:B------:R-:W-:Y:S02]  /*9b60*/  @!P3 LEA R2, P2, R64, UR4, 0x2 ;  /* 0x000000044002bc11 */ /* 0x000fe4000f8410ff */
[----:B------:R-:W-:Y:S01]  /*9b70*/  @!P1 IADD3 R67, P6, PT, R66, R67, RZ ;  /* 0x0000004342439210 */ /* 0x000fe20007fde0ff */
[----:B------:R2:W5:Y:S01]  /*9b80*/  @!P5 LDG.E R60, desc[UR6][R8.64+0x680] ;  /* 0x00068006083cd981 */ /* 0x000562000c1e1900 */
[C-C-:B------:R-:W-:Y:S02]  /*9b90*/  @!P3 LEA.HI.X R3, R64.reuse, UR5, R65.reuse, 0x2, P2 ;  /* 0x000000054003bc11 */ /* 0x140fe400090f1441 */
[C---:B0-----:R-:W-:Y:S01]  /*9ba0*/  @!P4 LEA R4, P5, R64.reuse, UR4, 0x2 ;  /* 0x000000044004cc11 */ /* 0x041fe2000f8a10ff */
[----:B------:R-:W-:Y:S01]  /*9bb0*/  @!P1 IMAD.X R62, RZ, RZ, R62, P6 ;  /* 0x000000ffff3e9224 */ /* 0x000fe200030e063e */
[----:B-1----:R-:W-:Y:S01]  /*9bc0*/  @!P1 LEA R6, P2, R67, UR4, 0x2 ;  /* 0x0000000443069c11 */ /* 0x002fe2000f8410ff */
[----:B------:R2:W5:Y:S01]  /*9bd0*/  @!P3 LDG.E R59, desc[UR6][R2.64+0x700] ;  /* 0x00070006023bb981 */ /* 0x000562000c1e1900 */
[----:B------:R-:W-:-:S02]  /*9be0*/  @!P4 LEA.HI.X R5, R64, UR5, R65, 0x2, P5 ;  /* 0x000000054005cc11 */ /* 0x000fc4000a8f1441 */
[----:B------:R-:W-:-:S03]  /*9bf0*/  @!P1 LEA.HI.X R7, R67, UR5, R62, 0x2, P2 ;  /* 0x0000000543079c11 */ /* 0x000fc600090f143e */
[----:B------:R2:W5:Y:S04]  /*9c00*/  @!P4 LDG.E R58, desc[UR6][R4.64+0x780] ;  /* 0x00078006043ac981 */ /* 0x000568000c1e1900 */
[----:B------:R2:W5:Y:S02]  /*9c10*/  @!P1 LDG.E R63, desc[UR6][R6.64+0x800] ;  /* 0x00080006063f9981 */ /* 0x000564000c1e1900 */
.L_x_113:
[----:B------:R-:W-:Y:S08]  /*9c20*/  BAR.SYNC.DEFER_BLOCKING 0x0 ;  /* 0x0000000000007b1d */ /* 0x000ff00000010000 */
[----:B------:R-:W1:Y:S01]  /*9c30*/  S2UR UR5, SR_CgaCtaId ;  /* 0x00000000000579c3 */ /* 0x000e620000008800 */
[----:B------:R-:W-:Y:S01]  /*9c40*/  UMOV UR4, 0x400 ;  /* 0x0000040000047882 */ /* 0x000fe20000000000 */
[----:B0-2---:R-:W0:Y:S01]  /*9c50*/  S2R R2, SR_TID.X ;  /* 0x0000000000027919 */ /* 0x005e220000002100 */
[----:B-----5:R2:W-:Y:S04]  /*9c60*/  STS [R44+-0x4], R57 ;  /* 0xfffffc392c007388 */ /* 0x0205e80000000800 */
[----:B------:R2:W-:Y:S01]  /*9c70*/  STS [R43+-0x4], R56 ;  /* 0xfffffc382b007388 */ /* 0x0005e20000000800 */
[----:B-1----:R-:W-:-:S03]  /*9c80*/  ULEA UR4, UR5, UR4, 0x18 ;  /* 0x0000000405047291 */ /* 0x002fc6000f8ec0ff */
[----:B------:R2:W-:Y:S04]  /*9c90*/  STS [R42+-0x4], R55 ;  /* 0xfffffc372a007388 */ /* 0x0005e80000000800 */
        /* <DEDUP_REMOVED lines=13> */
[----:B------:R2:W-:Y:S01]  /*9d70*/  STS [R28+-0x4], R63 ;  /* 0xfffffc3f1c007388 */ /* 0x0005e20000000800 */
[----:B------:R-:W-:Y:S06]  /*9d80*/  BAR.SYNC.DEFER_BLOCKING 0x0 ;  /* 0x0000000000007b1d */ /* 0x000fec0000010000 */
[----:B0-----:R-:W-:Y:S05]  /*9d90*/  @P0 BRA `(.L_x_114) ;  /* 0x00000008006c0947 */ /* 0x001fea0003800000 */
[----:B------:R-:W-:Y:S01]  /*9da0*/  LEA R25, R25, UR4, 0x3 ;  /* 0x0000000419197c11 */ /* 0x000fe2000f8e18ff */
[----:B------:R-:W-:Y:S01]  /*9db0*/  LDS R3, [R26] ;  /* 0x000000001a037984 */ /* 0x000fe20000000800 */
[----:B------:R-:W0:Y:S01]  /*9dc0*/  LDCU.64 UR8, c[0x0][0x3b0] ;  /* 0x00007600ff0877ac */ /* 0x000e220008000a00 */
[----:B------:R-:W-:Y:S02]  /*9dd0*/  LEA R24, R24, UR4, 0x3 ;  /* 0x0000000418187c11 */ /* 0x000fe4000f8e18ff */
[----:B------:R-:W1:Y:S01]  /*9de0*/  LDS.64 R4, [R25+0x6600] ;  /* 0x0066000019047984 */ /* 0x000e620000000a00 */
[----:B------:R-:W-:Y:S02]  /*9df0*/  LEA R27, R23, UR4, 0x3 ;  /* 0x00000004171b7c11 */ /* 0x000fe4000f8e18ff */
[----:B------:R-:W-:Y:S02]  /*9e00*/  LEA R22, R22, UR4, 0x3 ;  /* 0x0000000416167c11 */ /* 0x000fe4000f8e18ff */
[----:B------:R-:W-:-:S02]  /*9e10*/  LEA R20, R20, UR4, 0x3 ;  /* 0x0000000414147c11 */ /* 0x000fc4000f8e18ff */
[----:B------:R-:W-:Y:S02]  /*9e20*/  LEA R18, R18, UR4, 0x3 ;  /* 0x0000000412127c11 */ /* 0x000fe4000f8e18ff */
[----:B------:R-:W-:Y:S02]  /*9e30*/  LEA R16, R16, UR4, 0x3 ;  /* 0x0000000410107c11 */ /* 0x000fe4000f8e18ff */
[----:B------:R-:W-:Y:S02]  /*9e40*/  LEA R14, R14, UR4, 0x3 ;  /* 0x000000040e0e7c11 */ /* 0x000fe4000f8e18ff */
[----:B------:R-:W-:Y:S02]  /*9e50*/  LEA R12, R12, UR4, 0x3 ;  /* 0x000000040c0c7c11 */ /* 0x000fe4000f8e18ff */
[----:B------:R-:W-:Y:S02]  /*9e60*/  LEA R10, R10, UR4, 0x3 ;  /* 0x000000040a0a7c11 */ /* 0x000fe4000f8e18ff */
[----:B-1----:R-:W-:-:S05]  /*9e70*/  IADD3 R4, P0, PT, R4, R2, RZ ;  /* 0x0000000204047210 */ /* 0x002fca0007f1e0ff */
[----:B------:R-:W-:Y:S01]  /*9e80*/  IMAD.X R5, RZ, RZ, R5, P0 ;  /* 0x000000ffff057224 */ /* 0x000fe200000e0605 */
[----:B0-----:R-:W-:-:S04]  /*9e90*/  LEA R6, P0, R4, UR8, 0x2 ;  /* 0x0000000804067c11 */ /* 0x001fc8000f8010ff */
[----:B------:R-:W-:-:S05]  /*9ea0*/  LEA.HI.X R7, R4, UR9, R5, 0x2, P0 ;  /* 0x0000000904077c11 */ /* 0x000fca00080f1405 */
[----:B------:R-:W-:Y:S01]  /*9eb0*/  STG.E desc[UR6][R6.64], R3 ;  /* 0x0000000306007986 */ /* 0x000fe2000c101906 */
[----:B------:R-:W-:-:S03]  /*9ec0*/  NOP ;  /* 0x0000000000007918 */ /* 0x000fc60000000000 */
[----:B------:R0:W1:Y:S04]  /*9ed0*/  LDS.64 R4, [R24+0x6600] ;  /* 0x0066000018047984 */ /* 0x0000680000000a00 */
[----:B------:R-:W3:Y:S01]  /*9ee0*/  LDS R25, [R26+0x600] ;  /* 0x000600001a197984 */ /* 0x000ee20000000800 */
[----:B0-----:R-:W-:Y:S02]  /*9ef0*/  LEA R24, R21, UR4, 0x3 ;  /* 0x0000000415187c11 */ /* 0x001fe4000f8e18ff */
[----:B-1----:R-:W-:-:S05]  /*9f00*/  IADD3 R4, P0, PT, R4, R2, RZ ;  /* 0x0000000204047210 */ /* 0x002fca0007f1e0ff */
[----:B------:R-:W-:Y:S01]  /*9f10*/  IMAD.X R5, RZ, RZ, R5, P0 ;  /* 0x000000ffff057224 */ /* 0x000fe200000e0605 */
[----:B------:R-:W-:-:S04]  /*9f20*/  LEA R8, P0, R4, UR8, 0x2 ;  /* 0x0000000804087c11 */ /* 0x000fc8000f8010ff */
[----:B------:R-:W-:-:S05]  /*9f30*/  LEA.HI.X R9, R4, UR9, R5, 0x2, P0 ;  /* 0x0000000904097c11 */ /* 0x000fca00080f1405 */
[----:B---3--:R-:W-:Y:S01]  /*9f40*/  STG.E desc[UR6][R8.64+0x600], R25 ;  /* 0x0006001908007986 */ /* 0x008fe2000c101906 */
[----:B------:R-:W-:-:S03]  /*9f50*/  NOP ;  /* 0x0000000000007918 */ /* 0x000fc60000000000 */
[----:B------:R-:W0:Y:S04]  /*9f60*/  LDS.64 R4, [R27+0x6600] ;  /* 0x006600001b047984 */ /* 0x000e280000000a00 */
[----:B------:R-:W1:Y:S01]  /*9f70*/  LDS R3, [R26+0xc00] ;  /* 0x000c00001a037984 */ /* 0x000e620000000800 */
[----:B0-----:R-:W-:-:S05]  /*9f80*/  IADD3 R4, P0, PT, R4, R2, RZ ;  /* 0x0000000204047210 */ /* 0x001fca0007f1e0ff */
[----:B------:R-:W-:Y:S01]  /*9f90*/  IMAD.X R5, RZ, RZ, R5, P0 ;  /* 0x000000ffff057224 */ /* 0x000fe200000e0605 */
[----:B------:R-:W-:-:S04]  /*9fa0*/  LEA R6, P0, R4, UR8, 0x2 ;  /* 0x0000000804067c11 */ /* 0x000fc8000f8010ff */
[----:B------:R-:W-:-:S05]  /*9fb0*/  LEA.HI.X R7, R4, UR9, R5, 0x2, P0 ;  /* 0x0000000904077c11 */ /* 0x000fca00080f1405 */
[----:B-1----:R-:W-:Y:S01]  /*9fc0*/  STG.E desc[UR6][R6.64+0xc00], R3 ;  /* 0x000c000306007986 */ /* 0x002fe2000c101906 */
        /* <DEDUP_REMOVED lines=107> */
[----:B------:R-:W-:Y:S02]  /*a680*/  LEA.HI.X R9, R4, UR9, R5, 0x2, P0 ;  /* 0x0000000904097c11 */ /* 0x000fe400080f1405 */
[----:B------:R-:W-:-:S03]  /*a690*/  LEA R4, R0, UR4, 0x3 ;  /* 0x0000000400047c11 */ /* 0x000fc6000f8e18ff */
        /* <DEDUP_REMOVED lines=9> */
[----:B------:R-:W-:Y:S01]  /*a730*/  NOP ;  /* 0x0000000000007918 */ /* 0x000fe20000000000 */
[----:B------:R-:W-:Y:S05]  /*a740*/  EXIT ;  /* 0x000000000000794d */ /* 0x000fea0003800000 */
.L_x_114:
[----:B------:R-:W-:Y:S01]  /*a750*/  LEA R25, R25, UR4, 0x3 ;  /* 0x0000000419197c11 */ /* 0x000fe2000f8e18ff */
[----:B------:R-:W-:Y:S01]  /*a760*/  IMAD R27, R45, -0x1980, R27 ;  /* 0xffffe6802d1b7824 */ /* 0x000fe200078e021b */
[----:B------:R-:W-:Y:S01]  /*a770*/  LEA R24, R24, UR4, 0x3 ;  /* 0x0000000418187c11 */ /* 0x000fe2000f8e18ff */
[C---:B------:R-:W-:Y:S01]  /*a780*/  VIADD R8, R2.reuse, 0x180 ;  /* 0x0000018002087836 */ /* 0x040fe20000000000 */
[----:B------:R-:W-:Y:S01]  /*a790*/  LEA R23, R23, UR4, 0x3 ;  /* 0x0000000417177c11 */ /* 0x000fe2000f8e18ff */
[----:B------:R-:W0:Y:S01]  /*a7a0*/  LDS.64 R4, [R25+0x6600] ;  /* 0x0066000019047984 */ /* 0x000e220000000a00 */
[----:B------:R-:W-:Y:S02]  /*a7b0*/  ISETP.GE.AND P1, PT, R2, R27, PT ;  /* 0x0000001b0200720c */ /* 0x000fe40003f26270 */
[----:B------:R-:W-:Y:S02]  /*a7c0*/  LEA R22, R22, UR4, 0x3 ;  /* 0x0000000416167c11 */ /* 0x000fe4000f8e18ff */
[----:B------:R-:W-:-:S02]  /*a7d0*/  LEA R21, R21, UR4, 0x3 ;  /* 0x0000000415157c11 */ /* 0x000fc4000f8e18ff */
[----:B------:R-:W-:Y:S02]  /*a7e0*/  LEA R20, R20, UR4, 0x3 ;  /* 0x0000000414147c11 */ /* 0x000fe4000f8e18ff */
[----:B------:R-:W-:Y:S02]  /*a7f0*/  LEA R19, R19, UR4, 0x3 ;  /* 0x0000000413137c11 */ /* 0x000fe4000f8e18ff */
[----:B------:R-:W-:Y:S02]  /*a800*/  LEA R18, R18, UR4, 0x3 ;  /* 0x0000000412127c11 */ /* 0x000fe4000f8e18ff */
[----:B------:R-:W-:Y:S01]  /*a810*/  LEA R17, R17, UR4, 0x3 ;  /* 0x0000000411117c11 */ /* 0x000fe2000f8e18ff */
[----:B------:R-:W1:Y:S01]  /*a820*/  @!P1 LDS R3, [R26] ;  /* 0x000000001a039984 */ /* 0x000e620000000800 */
[----:B------:R-:W3:Y:S01]  /*a830*/  @!P1 LDC.64 R6, c[0x0][0x3b0] ;  /* 0x0000ec00ff069b82 */ /* 0x000ee20000000a00 */
[----:B------:R-:W-:Y:S02]  /*a840*/  LEA R16, R16, UR4, 0x3 ;  /* 0x0000000410107c11 */ /* 0x000fe4000f8e18ff */
[----:B------:R-:W-:-:S02]  /*a850*/  LEA R15, R15, UR4, 0x3 ;  /* 0x000000040f0f7c11 */ /* 0x000fc4000f8e18ff */
[----:B------:R-:W-:Y:S02]  /*a860*/  LEA R14, R14, UR4, 0x3 ;  /* 0x000000040e0e7c11 */ /* 0x000fe4000f8e18ff */
[----:B------:R-:W-:Y:S02]  /*a870*/  LEA R13, R13, UR4, 0x3 ;  /* 0x000000040d0d7c11 */ /* 0x000fe4000f8e18ff */
[----:B------:R-:W-:Y:S02]  /*a880*/  LEA R12, R12, UR4, 0x3 ;  /* 0x000000040c0c7c11 */ /* 0x000fe4000f8e18ff */
[----:B------:R-:W-:Y:S02]  /*a890*/  LEA R11, R11, UR4, 0x3 ;  /* 0x000000040b0b7c11 */ /* 0x000fe4000f8e18ff */
[----:B------:R-:W-:Y:S02]  /*a8a0*/  LEA R10, R10, UR4, 0x3 ;  /* 0x000000040a0a7c11 */ /* 0x000fe4000f8e18ff */
[----:B0-----:R-:W-:-:S05]  /*a8b0*/  @!P1 IADD3 R4, P0, PT, R4, R2, RZ ;  /* 0x0000000204049210 */ /* 0x001fca0007f1e0ff */
[----:B------:R-:W-:Y:S01]  /*a8c0*/  @!P1 IMAD.X R5, RZ, RZ, R5, P0 ;  /* 0x000000ffff059224 */ /* 0x000fe200000e0605 */
[----:B---3--:R-:W-:-:S04]  /*a8d0*/  @!P1 LEA R6, P0, R4, R6, 0x2 ;  /* 0x0000000604069211 */ /* 0x008fc800078010ff */
[----:B------:R-:W-:-:S05]  /*a8e0*/  @!P1 LEA.HI.X R7, R4, R7, R5, 0x2, P0 ;  /* 0x0000000704079211 */ /* 0x000fca00000f1405 */
[----:B-1----:R0:W-:Y:S01]  /*a8f0*/  @!P1 STG.E desc[UR6][R6.64], R3 ;  /* 0x0000000306009986 */ /* 0x0021e2000c101906 */
[----:B------:R-:W-:-:S03]  /*a900*/  NOP ;  /* 0x0000000000007918 */ /* 0x000fc60000000000 */
[----:B------:R-:W1:Y:S01]  /*a910*/  LDS.64 R4, [R24+0x6600] ;  /* 0x0066000018047984 */ /* 0x000e620000000a00 */
[----:B------:R-:W-:Y:S01]  /*a920*/  ISETP.GE.AND P1, PT, R8, R27, PT ;  /* 0x0000001b0800720c */ /* 0x000fe20003f26270 */
[----:B0-----:R-:W-:-:S12]  /*a930*/  VIADD R6, R2, 0x300 ;  /* 0x0000030002067836 */ /* 0x001fd80000000000 */
[----:B------:R-:W0:Y:S01]  /*a940*/  @!P1 LDS R25, [R26+0x600] ;  /* 0x000600001a199984 */ /* 0x000e220000000800 */
[----:B------:R-:W3:Y:S01]  /*a950*/  @!P1 LDC.64 R8, c[0x0][0x3b0] ;  /* 0x0000ec00ff089b82 */ /* 0x000ee20000000a00 */
[----:B-1----:R-:W-:-:S05]  /*a960*/  @!P1 IADD3 R4, P0, PT, R4, R2, RZ ;  /* 0x0000000204049210 */ /* 0x002fca0007f1e0ff */
[----:B------:R-:W-:Y:S01]  /*a970*/  @!P1 IMAD.X R5, RZ, RZ, R5, P0 ;  /* 0x000000ffff059224 */ /* 0x000fe200000e0605 */
[----:B---3--:R-:W-:-:S04]  /*a980*/  @!P1 LEA R8, P0, R4, R8, 0x2 ;  /* 0x0000000804089211 */ /* 0x008fc800078010ff */
[----:B------:R-:W-:-:S05]  /*a990*/  @!P1 LEA.HI.X R9, R4, R9, R5, 0x2, P0 ;  /* 0x0000000904099211 */ /* 0x000fca00000f1405 */
[----:B0-----:R0:W-:Y:S01]  /*a9a0*/  @!P1 STG.E desc[UR6][R8.64+0x600], R25 ;  /* 0x0006001908009986 */ /* 0x0011e2000c101906 */
        /* <DEDUP_REMOVED lines=57> */
[----:B------:R-:W-:Y:S02]  /*ad40*/  ISETP.GE.AND P1, PT, R8, R27, PT ;  /* 0x0000001b0800720c */ /* 0x000fe40003f26270 */
[----:B0-----:R-:W-:-:S11]  /*ad50*/  LOP3.LUT R6, R2, 0xc00, RZ, 0xfc, !PT ;  /* 0x00000c0002067812 */ /* 0x001fd600078efcff */
        /* <DEDUP_REMOVED lines=83> */
[----:B0-----:R-:W-:Y:S01]  /*b290*/  @!P1 STG.E desc[UR6][R6.64+0x5400], R3 ;  /* 0x0054000306009986 */ /* 0x001fe2000c101906 */
[----:B------:R-:W-:-:S03]  /*b2a0*/  NOP ;  /* 0x0000000000007918 */ /* 0x000fc60000000000 */
[----:B------:R-:W0:Y:S01]  /*b2b0*/  LDS.64 R4, [R10+0x6600] ;  /* 0x006600000a047984 */ /* 0x000e220000000a00 */
[----:B------:R-:W-:-:S13]  /*b2c0*/  ISETP.GE.AND P1, PT, R8, R27, PT ;  /* 0x0000001b0800720c */ /* 0x000fda0003f26270 */
[----:B------:R-:W1:Y:S01]  /*b2d0*/  @!P1 LDS R11, [R26+0x5a00] ;  /* 0x005a00001a0b9984 */ /* 0x000e620000000800 */
[----:B------:R-:W3:Y:S01]  /*b2e0*/  @!P1 LDC.64 R8, c[0x0][0x3b0] ;  /* 0x0000ec00ff089b82 */ /* 0x000ee20000000a00 */
[----:B0-----:R-:W-:-:S05]  /*b2f0*/  @!P1 IADD3 R4, P0, PT, R4, R2, RZ ;  /* 0x0000000204049210 */ /* 0x001fca0007f1e0ff */
[----:B------:R-:W-:Y:S01]  /*b300*/  @!P1 IMAD.X R5, RZ, RZ, R5, P0 ;  /* 0x000000ffff059224 */ /* 0x000fe200000e0605 */
[----:B---3--:R-:W-:-:S04]  /*b310*/  @!P1 LEA R8, P0, R4, R8, 0x2 ;  /* 0x0000000804089211 */ /* 0x008fc800078010ff */
[----:B------:R-:W-:Y:S02]  /*b320*/  @!P1 LEA.HI.X R9, R4, R9, R5, 0x2, P0 ;  /* 0x0000000904099211 */ /* 0x000fe400000f1405 */
[----:B------:R-:W-:Y:S02]  /*b330*/  LEA R5, R0, UR4, 0x3 ;  /* 0x0000000400057c11 */ /* 0x000fe4000f8e18ff */
[----:B------:R-:W-:Y:S01]  /*b340*/  LOP3.LUT R0, R2, 0x1800, RZ, 0xfc, !PT ;  /* 0x0000180002007812 */ /* 0x000fe200078efcff */
[----:B-1----:R-:W-:Y:S01]  /*b350*/  @!P1 STG.E desc[UR6][R8.64+0x5a00], R11 ;  /* 0x005a000b08009986 */ /* 0x002fe2000c101906 */
[----:B------:R-:W-:-:S03]  /*b360*/  NOP ;  /* 0x0000000000007918 */ /* 0x000fc60000000000 */
[----:B------:R-:W0:Y:S01]  /*b370*/  LDS.64 R4, [R5+0x6600] ;  /* 0x0066000005047984 */ /* 0x000e220000000a00 */
[----:B------:R-:W-:-:S13]  /*b380*/  ISETP.GE.AND P1, PT, R0, R27, PT ;  /* 0x0000001b0000720c */ /* 0x000fda0003f26270 */
[----:B------:R-:W1:Y:S01]  /*b390*/  @!P1 LDS R7, [R26+0x6000] ;  /* 0x006000001a079984 */ /* 0x000e620000000800 */
[----:B------:R-:W3:Y:S01]  /*b3a0*/  @!P1 LDC.64 R12, c[0x0][0x3b0] ;  /* 0x0000ec00ff0c9b82 */ /* 0x000ee20000000a00 */
[----:B0-----:R-:W-:-:S05]  /*b3b0*/  IADD3 R0, P0, PT, R4, R2, RZ ;  /* 0x0000000204007210 */ /* 0x001fca0007f1e0ff */
[----:B------:R-:W-:Y:S01]  /*b3c0*/  IMAD.X R4, RZ, RZ, R5, P0 ;  /* 0x000000ffff047224 */ /* 0x000fe200000e0605 */
[----:B---3--:R-:W-:-:S04]  /*b3d0*/  @!P1 LEA R2, P0, R0, R12, 0x2 ;  /* 0x0000000c00029211 */ /* 0x008fc800078010ff */
[----:B------:R-:W-:-:S05]  /*b3e0*/  @!P1 LEA.HI.X R3, R0, R13, R4, 0x2, P0 ;  /* 0x0000000d00039211 */ /* 0x000fca00000f1404 */
[----:B-1----:R-:W-:Y:S01]  /*b3f0*/  @!P1 STG.E desc[UR6][R2.64+0x6000], R7 ;  /* 0x0060000702009986 */ /* 0x002fe2000c101906 */
[----:B------:R-:W-:Y:S01]  /*b400*/  NOP ;  /* 0x0000000000007918 */ /* 0x000fe20000000000 */
[----:B------:R-:W-:Y:S05]  /*b410*/  EXIT ;  /* 0x000000000000794d */ /* 0x000fea0003800000 */
.L_x_30:
[----:B------:R-:W-:Y:S02]  /*b420*/  IMAD.MOV.U32 R49, RZ, RZ, R40 ;  /* 0x000000ffff317224 */ /* 0x000fe400078e0028 */
[----:B------:R-:W-:Y:S02]  /*b430*/  IMAD.MOV.U32 R48, RZ, RZ, 0x1 ;  /* 0x00000001ff307424 */ /* 0x000fe400078e00ff */
[----:B------:R-:W-:Y:S02]  /*b440*/  IMAD.MOV.U32 R51, RZ, RZ, RZ ;  /* 0x000000ffff337224 */ /* 0x000fe400078e00ff */
[----:B------:R-:W-:-:S07]  /*b450*/  IMAD.MOV.U32 R46, RZ, RZ, -0x1 ;  /* 0xffffffffff2e7424 */ /* 0x000fce00078e00ff */
[----:B------:R-:W-:Y:S05]  /*b460*/  WARPSYNC.COLLECTIVE R46, `(.L_x_115) ;  /* 0x000000002e087348 */ /* 0x000fea0003c00000 */
[----:B------:R0:W1:Y:S02]  /*b470*/  SHFL.UP P0, R47, R49, R48, R51 ;  /* 0x04000030312f7389 */ /* 0x0000640000000033 */
[----:B01----:R-:W-:Y:S05]  /*b480*/  ENDCOLLECTIVE ;  /* 0x000000000000791b */ /* 0x003fea0003800000 */
.L_x_115:
[----:B------:R-:W-:Y:S02]  /*b490*/  IMAD.MOV.U32 R48, RZ, RZ, 0x2 ;  /* 0x00000002ff307424 */ /* 0x000fe400078e00ff */
[----:B------:R-:W-:-:S04]  /*b4a0*/  IMAD.MOV.U32 R41, RZ, RZ, R47 ;  /* 0x000000ffff297224 */ /* 0x000fc800078e002f */
[----:B------:R-:W-:-:S04]  /*b4b0*/  @P0 IMAD.IADD R41, R40, 0x1, R41 ;  /* 0x0000000128290824 */ /* 0x000fc800078e0229 */
[----:B------:R-:W-:-:S07]  /*b4c0*/  IMAD.MOV.U32 R49, RZ, RZ, R41 ;  /* 0x000000ffff317224 */ /* 0x000fce00078e0029 */
[----:B------:R-:W-:Y:S05]  /*b4d0*/  WARPSYNC.COLLECTIVE R46, `(.L_x_116) ;  /* 0x000000002e087348 */ /* 0x000fea0003c00000 */
[----:B------:R0:W1:Y:S02]  /*b4e0*/  SHFL.UP P0, R47, R49, R48, R51 ;  /* 0x04000030312f7389 */ /* 0x0000640000000033 */
[----:B01----:R-:W-:Y:S05]  /*b4f0*/  ENDCOLLECTIVE ;  /* 0x000000000000791b */ /* 0x003fea0003800000 */
.L_x_116:
[----:B------:R-:W-:Y:S02]  /*b500*/  IMAD.MOV.U32 R48, RZ, RZ, 0x4 ;  /* 0x00000004ff307424 */ /* 0x000fe400078e00ff */
[----:B------:R-:W-:-:S04]  /*b510*/  IMAD.MOV.U32 R42, RZ, RZ, R47 ;  /* 0x000000ffff2a7224 */ /* 0x000fc800078e002f */
[----:B------:R-:W-:-:S04]  /*b520*/  @P0 IMAD.IADD R42, R41, 0x1, R42 ;  /* 0x00000001292a0824 */ /* 0x000fc800078e022a */
[----:B------:R-:W-:-:S07]  /*b530*/  IMAD.MOV.U32 R49, RZ, RZ, R42 ;  /* 0x000000ffff317224 */ /* 0x000fce00078e002a */
[----:B------:R-:W-:Y:S05]  /*b540*/  WARPSYNC.COLLECTIVE R46, `(.L_x_117) ;  /* 0x000000002e087348 */ /* 0x000fea0003c00000 */
[----:B------:R0:W1:Y:S02]  /*b550*/  SHFL.UP P0, R47, R49, R48, R51 ;  /* 0x04000030312f7389 */ /* 0x0000640000000033 */
[----:B01----:R-:W-:Y:S05]  /*b560*/  ENDCOLLECTIVE ;  /* 0x000000000000791b */ /* 0x003fea0003800000 */
.L_x_117:
[----:B------:R-:W-:Y:S02]  /*b570*/  IMAD.MOV.U32 R48, RZ, RZ, 0x8 ;  /* 0x00000008ff307424 */ /* 0x000fe400078e00ff */
[----:B------:R-:W-:-:S04]  /*b580*/  IMAD.MOV.U32 R43, RZ, RZ, R47 ;  /* 0x000000ffff2b7224 */ /* 0x000fc800078e002f */
[----:B------:R-:W-:-:S04]  /*b590*/  @P0 IMAD.IADD R43, R42, 0x1, R43 ;  /* 0x000000012a2b0824 */ /* 0x000fc800078e022b */
[----:B------:R-:W-:-:S07]  /*b5a0*/  IMAD.MOV.U32 R49, RZ, RZ, R43 ;  /* 0x000000ffff317224 */ /* 0x000fce00078e002b */
[----:B------:R-:W-:Y:S05]  /*b5b0*/  WARPSYNC.COLLECTIVE R46, `(.L_x_118) ;  /* 0x000000002e087348 */ /* 0x000fea0003c00000 */
[----:B------:R0:W1:Y:S02]  /*b5c0*/  SHFL.UP P0, R47, R49, R48, R51 ;  /* 0x04000030312f7389 */ /* 0x0000640000000033 */
[----:B01----:R-:W-:Y:S05]  /*b5d0*/  ENDCOLLECTIVE ;  /* 0x000000000000791b */ /* 0x003fea0003800000 */
.L_x_118:
[----:B------:R-:W-:Y:S02]  /*b5e0*/  IMAD.MOV.U32 R48, RZ, RZ, 0x10 ;  /* 0x00000010ff307424 */ /* 0x000fe400078e00ff */
[----:B------:R-:W-:-:S04]  /*b5f0*/  IMAD.MOV.U32 R44, RZ, RZ, R47 ;  /* 0x000000ffff2c7224 */ /* 0x000fc800078e002f */
[----:B------:R-:W-:-:S04]  /*b600*/  @P0 IMAD.IADD R44, R43, 0x1, R44 ;  /* 0x000000012b2c0824 */ /* 0x000fc800078e022c */
[----:B------:R-:W-:-:S07]  /*b610*/  IMAD.MOV.U32 R49, RZ, RZ, R44 ;  /* 0x000000ffff317224 */ /* 0x000fce00078e002c */
[----:B------:R-:W-:Y:S05]  /*b620*/  WARPSYNC.COLLECTIVE R46, `(.L_x_119) ;  /* 0x000000002e087348 */ /* 0x000fea0003c00000 */
[----:B------:R0:W1:Y:S02]  /*b630*/  SHFL.UP P0, R47, R49, R48, R51 ;  /* 0x04000030312f7389 */ /* 0x0000640000000033 */
[----:B01----:R-:W-:Y:S05]  /*b640*/  ENDCOLLECTIVE ;  /* 0x000000000000791b */ /* 0x003fea0003800000 */
.L_x_119:
[----:B------:R-:W-:Y:S05]  /*b650*/  BRA `(.L_x_120) ;  /* 0xffffff7800507947 */ /* 0x000fea000383ffff */
.L_x_121:
[----:B------:R-:W-:-:S00]  /*b660*/  BRA `(.L_x_121) ;  /* 0xfffffffc00fc7947 */ /* 0x000fc0000383ffff */
[----:B------:R-:W-:-:S00]  /*b670*/  NOP ;  /* 0x0000000000007918 */ /* 0x000fc00000000000 */
        /* <DEDUP_REMOVED lines=8> */
.L_x_465:


//--------------------- .text._ZN3cub18CUB_300001_SM_10006detail10radix_sort33DeviceRadixSortExclusiveSumKernelINS1_5radix10policy_hubIffyE10Policy1000EyEEvPT0_ --------------------------
	.section	.text._ZN3cub18CUB_300001_SM_10006detail10radix_sort33DeviceRadixSortExclusiveSumKernelINS1_5radix10policy_hubIffyE10Policy1000EyEEvPT0_,"ax",@progbits
	.align	128
        .global         _ZN3cub18CUB_300001_SM_10006detail10radix_sort33DeviceRadixSortExclusiveSumKernelINS1_5radix10policy_hubIffyE10Policy1000EyEEvPT0_
        .type           _ZN3cub18CUB_300001_SM_10006detail10radix_sort33DeviceRadixSortExclusiveSumKernelINS1_5radix10policy_hubIffyE10Policy1000EyEEvPT0_,@function
        .size           _ZN3cub18CUB_300001_SM_10006detail10radix_sort33DeviceRadixSortExclusiveSumKernelINS1_5radix10policy_hubIffyE10Policy1000EyEEvPT0_,(.L_x_466 - _ZN3cub18CUB_300001_SM_10006detail10radix_sort33DeviceRadixSortExclusiveSumKernelINS1_5radix10policy_hubIffyE10Policy1000EyEEvPT0_)
        .other          _ZN3cub18CUB_300001_SM_10006detail10radix_sort33DeviceRadixSortExclusiveSumKernelINS1_5radix10policy_hubIffyE10Policy1000EyEEvPT0_,@"STO_CUDA_ENTRY STV_DEFAULT"
_ZN3cub18CUB_300001_SM_10006detail10radix_sort33DeviceRadixSortExclusiveSumKernelINS1_5radix10policy_hubIffyE10Policy1000EyEEvPT0_:
.text._ZN3cub18CUB_300001_SM_10006detail10radix_sort33DeviceRadixSortExclusiveSumKernelINS1_5radix10policy_hubIffyE10Policy1000EyEEvPT0_:
[----:B------:R-:W-:Y:S01]  /*0000*/  LDC R1, c[0x0][0x37c] ;  /* 0x0000df00ff017b82 */ /* 0x000fe20000000800 */
[----:B------:R-:W0:Y:S07]  /*0010*/  S2R R18, SR_TID.X ;  /* 0x0000000000127919 */ /* 0x000e2e0000002100 */
[----:B------:R-:W1:Y:S01]  /*0020*/  LDC.64 R16, c[0x0][0x380] ;  /* 0x0000e000ff107b82 */ /* 0x000e620000000a00 */
[----:B------:R-:W2:Y:S01]  /*0030*/  LDCU.64 UR4, c[0x0][0x358] ;  /* 0x00006b00ff0477ac */ /* 0x000ea20008000a00 */
[----:B------:R-:W3:Y:S01]  /*0040*/  S2R R5, SR_CTAID.X ;  /* 0x0000000000057919 */ /* 0x000ee20000002500 */
[----:B0-----:R-:W-:Y:S01]  /*0050*/  ISETP.GT.U32.AND P1, PT, R18, 0xff, PT ;  /* 0x000000ff1200780c */ /* 0x001fe20003f24070 */
[----:B---3--:R-:W-:-:S04]  /*0060*/  IMAD R5, R5, 0x100, R18 ;  /* 0x0000010005057824 */ /* 0x008fc800078e0212 */
[----:B-1----:R-:W-:-:S08]  /*0070*/  IMAD.WIDE R16, R5, 0x8, R16 ;  /* 0x0000000805107825 */ /* 0x002fd000078e0210 */
[----:B--2---:R-:W2:Y:S01]  /*0080*/  @!P1 LDG.E.64 R2, desc[UR4][R16.64] ;  /* 0x0000000410029981 */ /* 0x004ea2000c1e1b00 */
[----:B------:R-:W-:Y:S02]  /*0090*/  MOV R0, 0x400 ;  /* 0x0000040000007802 */ /* 0x000fe40000000f00 */
[C---:B------:R-:W-:Y:S01]  /*00a0*/  ISETP.GT.U32.AND P0, PT, R18.reuse, 0x1f, PT ;  /* 0x0000001f1200780c */ /* 0x040fe20003f04070 */
[----:B------:R-:W0:Y:S02]  /*00b0*/  S2R R5, SR_CgaCtaId ;  /* 0x0000000000057919 */ /* 0x000e240000008800 */
[----:B0-----:R-:W-:Y:S02]  /*00c0*/  LEA R5, R5, R0, 0x18 ;  /* 0x0000000005057211 */ /* 0x001fe400078ec0ff */
[----:B------:R-:W-:-:S05]  /*00d0*/  LEA.HI R0, R18, R18, RZ, 0x1d ;  /* 0x0000001212007211 */ /* 0x000fca00078fe8ff */
[----:B------:R-:W-:-:S05]  /*00e0*/  IMAD R0, R0, 0x8, R5 ;  /* 0x0000000800007824 */ /* 0x000fca00078e0205 */
[----:B--2---:R0:W-:Y:S01]  /*00f0*/  STS.64 [R0+0x10], R2 ;  /* 0x0000100200007388 */ /* 0x0041e20000000a00 */
[----:B------:R-:W-:Y:S06]  /*0100*/  BAR.SYNC.DEFER_BLOCKING 0x0 ;  /* 0x0000000000007b1d */ /* 0x000fec0000010000 */
[----:B------:R-:W-:Y:S05]  /*0110*/  @P0 BRA `(.L_x_122) ;  /* 0x0000000400240947 */ /* 0x000fea0003800000 */
[----:B------:R-:W-:Y:S01]  /*0120*/  IMAD R18, R18, 0x48, R5 ;  /* 0x0000004812127824 */ /* 0x000fe200078e0205 */
[----:B------:R-:W-:-:S04]  /*0130*/  UMOV UR6, 0xffffffff ;  /* 0xffffffff00067882 */ /* 0x000fc80000000000 */
[----:B------:R-:W-:Y:S04]  /*0140*/  LDS.64 R14, [R18+0x10] ;  /* 0x00001000120e7984 */ /* 0x000fe80000000a00 */
[----:B------:R-:W-:Y:S04]  /*0150*/  LDS.64 R12, [R18+0x18] ;  /* 0x00001800120c7984 */ /* 0x000fe80000000a00 */
[----:B------:R-:W1:Y:S04]  /*0160*/  LDS.64 R10, [R18+0x20] ;  /* 0x00002000120a7984 */ /* 0x000e680000000a00 */
[----:B------:R-:W-:Y:S04]  /*0170*/  LDS.64 R8, [R18+0x28] ;  /* 0x0000280012087984 */ /* 0x000fe80000000a00 */
[----:B------:R-:W2:Y:S04]  /*0180*/  LDS.64 R6, [R18+0x30] ;  /* 0x0000300012067984 */ /* 0x000ea80000000a00 */
[----:B------:R-:W-:Y:S04]  /*0190*/  LDS.64 R4, [R18+0x38] ;  /* 0x0000380012047984 */ /* 0x000fe80000000a00 */
[----:B0-----:R-:W0:Y:S04]  /*01a0*/  LDS.64 R2, [R18+0x40] ;  /* 0x0000400012027984 */ /* 0x001e280000000a00 */
[----:B------:R-:W3:Y:S01]  /*01b0*/  LDS.64 R20, [R18+0x48] ;  /* 0x0000480012147984 */ /* 0x000ee20000000a00 */
[----:B-1----:R-:W-:-:S04]  /*01c0*/  IADD3 R19, P3, P4, R10, R12, R14 ;  /* 0x0000000c0a137210 */ /* 0x002fc80007c7e00e */
[----:B------:R-:W-:Y:S02]  /*01d0*/  IADD3.X R23, PT, PT, R11, R13, R15, P3, P4 ;  /* 0x0000000d0b177210 */ /* 0x000fe40001fe840f */
[----:B--2---:R-:W-:-:S04]  /*01e0*/  IADD3 R19, P0, P2, R6, R19, R8 ;  /* 0x0000001306137210 */ /* 0x004fc80007a1e008 */
[----:B------:R-:W-:Y:S02]  /*01f0*/  IADD3.X R23, PT, PT, R7, R23, R9, P0, P2 ;  /* 0x0000001707177210 */ /* 0x000fe400007e4409 */
[----:B0-----:R-:W-:-:S04]  /*0200*/  IADD3 R19, P3, P4, R2, R19, R4 ;  /* 0x0000001302137210 */ /* 0x001fc80007c7e004 */
[----:B---3--:R-:W-:Y:S02]  /*0210*/  IADD3 R20, P0, PT, R20, R19, RZ ;  /* 0x0000001314147210 */ /* 0x008fe40007f1e0ff */
[----:B------:R-:W-:-:S05]  /*0220*/  IADD3.X R19, PT, PT, R3, R23, R5, P3, P4 ;  /* 0x0000001703137210 */ /* 0x000fca0001fe8405 */
[----:B------:R-:W-:Y:S01]  /*0230*/  IMAD.X R19, R21, 0x1, R19, P0 ;  /* 0x0000000115137824 */ /* 0x000fe200000e0613 */
[----:B------:R-:W-:Y:S06]  /*0240*/  BRA.DIV UR6, `(.L_x_123) ;  /* 0x0000000206f07947 */ /* 0x000fec000b800000 */
[----:B------:R-:W0:Y:S04]  /*0250*/  SHFL.UP PT, R27, R20, 0x1, RZ ;  /* 0x04200000141b7989 */ /* 0x000e2800000e00ff */
[----:B------:R-:W1:Y:S01]  /*0260*/  SHFL.UP P0, R25, R19, 0x1, RZ ;  /* 0x0420000013197989 */ /* 0x000e6200000000ff */
[----:B0-----:R-:W-:-:S04]  /*0270*/  IADD3 R22, P2, PT, R27, R20, RZ ;  /* 0x000000141b167210 */ /* 0x001fc80007f5e0ff */
[----:B-1----:R-:W-:Y:S01]  /*0280*/  SEL R27, R22, R27, P0 ;  /* 0x0000001b161b7207 */ /* 0x002fe20000000000 */
[----:B------:R-:W-:-:S04]  /*0290*/  IMAD.X R26, R25, 0x1, R19, P2 ;  /* 0x00000001191a7824 */ /* 0x000fc800010e0613 */
[----:B------:R-:W0:Y:S01]  /*02a0*/  SHFL.UP PT, R28, R27, 0x2, RZ ;  /* 0x044000001b1c7989 */ /* 0x000e2200000e00ff */
[----:B------:R-:W-:-:S05]  /*02b0*/  SEL R26, R26, R25, P0 ;  /* 0x000000191a1a7207 */ /* 0x000fca0000000000 */
[----:B------:R-:W1:Y:S01]  /*02c0*/  SHFL.UP P0, R25, R26, 0x2, RZ ;  /* 0x044000001a197989 */ /* 0x000e6200000000ff */
[----:B0-----:R-:W-:-:S05]  /*02d0*/  IADD3 R21, P2, PT, R28, R27, RZ ;  /* 0x0000001b1c157210 */ /* 0x001fca0007f5e0ff */
[----:B-1----:R-:W-:Y:S01]  /*02e0*/  IMAD.X R22, R25, 0x1, R26, P2 ;  /* 0x0000000119167824 */ /* 0x002fe200010e061a */
[----:B------:R-:W-:-:S04]  /*02f0*/  SEL R28, R21, R28, P0 ;  /* 0x0000001c151c7207 */ /* 0x000fc80000000000 */
[----:B------:R-:W-:Y:S01]  /*0300*/  SEL R29, R22, R25, P0 ;  /* 0x00000019161d7207 */ /* 0x000fe20000000000 */
        /* <DEDUP_REMOVED lines=12> */
[----:B------:R0:W1:Y:S04]  /*03d0*/  SHFL.UP PT, R28, R27, 0x10, RZ ;  /* 0x060000001b1c7989 */ /* 0x00006800000e00ff */
[----:B------:R0:W2:Y:S02]  /*03e0*/  SHFL.UP P0, R25, R26, 0x10, RZ ;  /* 0x060000001a197989 */ /* 0x0000a400000000ff */
.L_x_134:
[----:B-1----:R-:W-:-:S04]  /*03f0*/  IADD3 R21, P2, PT, R28, R27, RZ ;  /* 0x0000001b1c157210 */ /* 0x002fc80007f5e0ff */
[----:B--2---:R-:W-:Y:S01]  /*0400*/  SEL R21, R21, R28, P0 ;  /* 0x0000001c15157207 */ /* 0x004fe20000000000 */
[----:B------:R-:W-:-:S05]  /*0410*/  IMAD.X R22, R25, 0x1, R26, P2 ;  /* 0x0000000119167824 */ /* 0x000fca00010e061a */
[----:B------:R-:W-:Y:S02]  /*0420*/  SEL R22, R22, R25, P0 ;  /* 0x0000001916167207 */ /* 0x000fe40000000000 */
[----:B------:R-:W-:-:S05]  /*0430*/  IADD3 R20, P0, PT, R21, -R20, RZ ;  /* 0x8000001415147210 */ /* 0x000fca0007f1e0ff */
[----:B------:R-:W-:Y:S01]  /*0440*/  IMAD.X R21, R22, 0x1, ~R19, P0 ;  /* 0x0000000116157824 */ /* 0x000fe200000e0e13 */
[----:B------:R-:W-:-:S04]  /*0450*/  IADD3 R14, P0, PT, R14, R20, RZ ;  /* 0x000000140e0e7210 */ /* 0x000fc80007f1e0ff */
[----:B------:R1:W-:Y:S01]  /*0460*/  STS.64 [R18+0x10], R20 ;  /* 0x0000101412007388 */ /* 0x0003e20000000a00 */
[----:B------:R-:W-:Y:S01]  /*0470*/  IMAD.X R15, R15, 0x1, R21, P0 ;  /* 0x000000010f0f7824 */ /* 0x000fe200000e0615 */
        /* <DEDUP_REMOVED lines=17> */
[----:B------:R-:W-:-:S05]  /*0590*/  IMAD.X R3, R3, 0x1, R5, P0 ;  /* 0x0000000103037824 */ /* 0x000fca00000e0605 */
[----:B------:R1:W-:Y:S03]  /*05a0*/  STS.64 [R18+0x48], R2 ;  /* 0x0000480212007388 */ /* 0x0003e60000000a00 */
.L_x_122:
[----:B------:R-:W-:Y:S05]  /*05b0*/  WARPSYNC.ALL ;  /* 0x0000000000007948 */ /* 0x000fea0003800000 */
[----:B------:R-:W-:Y:S06]  /*05c0*/  BAR.SYNC.DEFER_BLOCKING 0x0 ;  /* 0x0000000000007b1d */ /* 0x000fec0000010000 */
[----:B------:R-:W-:Y:S05]  /*05d0*/  @P1 EXIT ;  /* 0x000000000000194d */ /* 0x000fea0003800000 */
[----:B01----:R-:W0:Y:S04]  /*05e0*/  LDS.64 R2, [R0+0x10] ;  /* 0x0000100000027984 */ /* 0x003e280000000a00 */
[----:B0-----:R-:W-:Y:S01]  /*05f0*/  STG.E.64 desc[UR4][R16.64], R2 ;  /* 0x0000000210007986 */ /* 0x001fe2000c101b04 */
[----:B------:R-:W-:Y:S05]  /*0600*/  EXIT ;  /* 0x000000000000794d */ /* 0x000fea0003800000 */
.L_x_123:
[----:B------:R-:W-:Y:S02]  /*0610*/  IMAD.MOV.U32 R24, RZ, RZ, R20 ;  /* 0x000000ffff187224 */ /* 0x000fe400078e0014 */
[----:B------:R-:W-:Y:S02]  /*0620*/  IMAD.MOV.U32 R23, RZ, RZ, 0x1 ;  /* 0x00000001ff177424 */ /* 0x000fe400078e00ff */
[----:B------:R-:W-:Y:S02]  /*0630*/  IMAD.MOV.U32 R22, RZ, RZ, RZ ;  /* 0x000000ffff167224 */ /* 0x000fe400078e00ff */
[----:B------:R-:W-:-:S07]  /*0640*/  IMAD.MOV.U32 R21, RZ, RZ, -0x1 ;  /* 0xffffffffff157424 */ /* 0x000fce00078e00ff */
[----:B------:R-:W-:Y:S05]  /*0650*/  WARPSYNC.COLLECTIVE R21, `(.L_x_124) ;  /* 0x0000000015087348 */ /* 0x000fea0003c00000 */
[----:B------:R0:W1:Y:S02]  /*0660*/  SHFL.UP P0, R25, R24, R23, R22 ;  /* 0x0400001718197389 */ /* 0x0000640000000016 */
[----:B01----:R-:W-:Y:S05]  /*0670*/  ENDCOLLECTIVE ;  /* 0x000000000000791b */ /* 0x003fea0003800000 */
.L_x_124:
[----:B------:R-:W-:Y:S02]  /*0680*/  IMAD.MOV.U32 R24, RZ, RZ, R19 ;  /* 0x000000ffff187224 */ /* 0x000fe400078e0013 */
[----:B------:R-:W-:-:S07]  /*0690*/  IMAD.MOV.U32 R27, RZ, RZ, R25 ;  /* 0x000000ffff1b7224 */ /* 0x000fce00078e0019 */
[----:B------:R-:W-:Y:S05]  /*06a0*/  WARPSYNC.COLLECTIVE R21, `(.L_x_125) ;  /* 0x0000000015087348 */ /* 0x000fea0003c00000 */
[----:B------:R0:W1:Y:S02]  /*06b0*/  SHFL.UP P0, R25, R24, R23, R22 ;  /* 0x0400001718197389 */ /* 0x0000640000000016 */
[----:B01----:R-:W-:Y:S05]  /*06c0*/  ENDCOLLECTIVE ;  /* 0x000000000000791b */ /* 0x003fea0003800000 */
.L_x_125:
[----:B------:R-:W-:Y:S01]  /*06d0*/  IADD3 R26, P2, PT, R27, R20, RZ ;  /* 0x000000141b1a7210 */ /* 0x000fe20007f5e0ff */
[----:B------:R-:W-:-:S03]  /*06e0*/  IMAD.MOV.U32 R23, RZ, RZ, 0x2 ;  /* 0x00000002ff177424 */ /* 0x000fc600078e00ff */
[----:B------:R-:W-:Y:S01]  /*06f0*/  SEL R27, R26, R27, P0 ;  /* 0x0000001b1a1b7207 */ /* 0x000fe20000000000 */
[----:B------:R-:W-:-:S04]  /*0700*/  IMAD.X R26, R25, 0x1, R19, P2 ;  /* 0x00000001191a7824 */ /* 0x000fc800010e0613 */
[----:B------:R-:W-:Y:S01]  /*0710*/  IMAD.MOV.U32 R24, RZ, RZ, R27 ;  /* 0x000000ffff187224 */ /* 0x000fe200078e001b */
[----:B------:R-:W-:-:S07]  /*0720*/  SEL R26, R26, R25, P0 ;  /* 0x000000191a1a7207 */ /* 0x000fce0000000000 */
[----:B------:R-:W-:Y:S05]  /*0730*/  WARPSYNC.COLLECTIVE R21, `(.L_x_126) ;  /* 0x0000000015087348 */ /* 0x000fea0003c00000 */
[----:B------:R0:W1:Y:S02]  /*0740*/  SHFL.UP P0, R25, R24, R23, R22 ;  /* 0x0400001718197389 */ /* 0x0000640000000016 */
[----:B01----:R-:W-:Y:S05]  /*0750*/  ENDCOLLECTIVE ;  /* 0x000000000000791b */ /* 0x003fea0003800000 */
.L_x_126:
[----:B------:R-:W-:Y:S02]  /*0760*/  IMAD.MOV.U32 R24, RZ, RZ, R26 ;  /* 0x000000ffff187224 */ /* 0x000fe400078e001a */
[----:B------:R-:W-:-:S07]  /*0770*/  IMAD.MOV.U32 R28, RZ, RZ, R25 ;  /* 0x000000ffff1c7224 */ /* 0x000fce00078e0019 */
[----:B------:R-:W-:Y:S05]  /*0780*/  WARPSYNC.COLLECTIVE R21, `(.L_x_127) ;  /* 0x0000000015087348 */ /* 0x000fea0003c00000 */
[----:B------:R0:W1:Y:S02]  /*0790*/  SHFL.UP P0, R25, R24, R23, R22 ;  /* 0x0400001718197389 */ /* 0x0000640000000016 */
[----:B01----:R-:W-:Y:S05]  /*07a0*/  ENDCOLLECTIVE ;  /* 0x000000000000791b */ /* 0x003fea0003800000 */
.L_x_127:
        /* <DEDUP_REMOVED lines=9> */
.L_x_128:
[----:B------:R-:W-:Y:S02]  /*0840*/  IMAD.MOV.U32 R24, RZ, RZ, R29 ;  /* 0x000000ffff187224 */ /* 0x000fe400078e001d */
[----:B------:R-:W-:-:S07]  /*0850*/  IMAD.MOV.U32 R27, RZ, RZ, R25 ;  /* 0x000000ffff1b7224 */ /* 0x000fce00078e0019 */
[----:B------:R-:W-:Y:S05]  /*0860*/  WARPSYNC.COLLECTIVE R21, `(.L_x_129) ;  /* 0x0000000015087348 */ /* 0x000fea0003c00000 */
[----:B------:R0:W1:Y:S02]  /*0870*/  SHFL.UP P0, R25, R24, R23, R22 ;  /* 0x0400001718197389 */ /* 0x0000640000000016 */
[----:B01----:R-:W-:Y:S05]  /*0880*/  ENDCOLLECTIVE ;  /* 0x000000000000791b */ /* 0x003fea0003800000 */
.L_x_129:
        /* <DEDUP_REMOVED lines=9> */
.L_x_130:
[----:B------:R-:W-:Y:S02]  /*0920*/  IMAD.MOV.U32 R24, RZ, RZ, R29 ;  /* 0x000000ffff187224 */ /* 0x000fe400078e001d */
[----:B------:R-:W-:-:S07]  /*0930*/  IMAD.MOV.U32 R27, RZ, RZ, R25 ;  /* 0x000000ffff1b7224 */ /* 0x000fce00078e0019 */
[----:B------:R-:W-:Y:S05]  /*0940*/  WARPSYNC.COLLECTIVE R21, `(.L_x_131) ;  /* 0x0000000015087348 */ /* 0x000fea0003c00000 */
[----:B------:R0:W1:Y:S02]  /*0950*/  SHFL.UP P0, R25, R24, R23, R22 ;  /* 0x0400001718197389 */ /* 0x0000640000000016 */
[----:B01----:R-:W-:Y:S05]  /*0960*/  ENDCOLLECTIVE ;  /* 0x000000000000791b */ /* 0x003fea0003800000 */
.L_x_131:
        /* <DEDUP_REMOVED lines=9> */
.L_x_132:
[----:B------:R-:W-:Y:S02]  /*0a00*/  IMAD.MOV.U32 R24, RZ, RZ, R26 ;  /* 0x000000ffff187224 */ /* 0x000fe400078e001a */
[----:B------:R-:W-:-:S07]  /*0a10*/  IMAD.MOV.U32 R28, RZ, RZ, R25 ;  /* 0x000000ffff1c7224 */ /* 0x000fce00078e0019 */
[----:B------:R-:W-:Y:S05]  /*0a20*/  WARPSYNC.COLLECTIVE R21, `(.L_x_133) ;  /* 0x0000000015087348 */ /* 0x000fea0003c00000 */
[----:B------:R0:W1:Y:S02]  /*0a30*/  SHFL.UP P0, R25, R24, R23, R22 ;  /* 0x0400001718197389 */ /* 0x0000640000000016 */
[----:B01----:R-:W-:Y:S05]  /*0a40*/  ENDCOLLECTIVE ;  /* 0x000000000000791b */ /* 0x003fea0003800000 */
.L_x_133:
[----:B------:R-:W-:Y:S05]  /*0a50*/  BRA `(.L_x_134) ;  /* 0xfffffff800647947 */ /* 0x000fea000383ffff */
.L_x_135:
        /* <DEDUP_REMOVED lines=10> */
.L_x_466:


//--------------------- .text._ZN3cub18CUB_300001_SM_10006detail10radix_sort30DeviceRadixSortHistogramKernelINS1_5radix10policy_hubIffyE10Policy1000ELNS0_9SortOrderE1EfyNS1_21identity_decomposer_tEEEvPT2_PKT1_SA_iiT3_ --------------------------
	.section	.text._ZN3cub18CUB_300001_SM_10006detail10radix_sort30DeviceRadixSortHistogramKernelINS1_5radix10policy_hubIffyE10Policy1000ELNS0_9SortOrderE1EfyNS1_21identity_decomposer_tEEEvPT2_PKT1_SA_iiT3_,"ax",@progbits
	.align	128
        .global         _ZN3cub18CUB_300001_SM_10006detail10radix_sort30DeviceRadixSortHistogramKernelINS1_5radix10policy_hubIffyE10Policy1000ELNS0_9SortOrderE1EfyNS1_21identity_decomposer_tEEEvPT2_PKT1_SA_iiT3_
        .type           _ZN3cub18CUB_300001_SM_10006detail10radix_sort30DeviceRadixSortHistogramKernelINS1_5radix10policy_hubIffyE10Policy1000ELNS0_9SortOrderE1EfyNS1_21identity_decomposer_tEEEvPT2_PKT1_SA_iiT3_,@function
        .size           _ZN3cub18CUB_300001_SM_10006detail10radix_sort30DeviceRadixSortHistogramKernelINS1_5radix10policy_hubIffyE10Policy1000ELNS0_9SortOrderE1EfyNS1_21identity_decomposer_tEEEvPT2_PKT1_SA_iiT3_,(.L_x_467 - _ZN3cub18CUB_300001_SM_10006detail10radix_sort30DeviceRadixSortHistogramKernelINS1_5radix10policy_hubIffyE10Policy1000ELNS0_9SortOrderE1EfyNS1_21identity_decomposer_tEEEvPT2_PKT1_SA_iiT3_)
        .other          _ZN3cub18CUB_300001_SM_10006detail10radix_sort30DeviceRadixSortHistogramKernelINS1_5radix10policy_hubIffyE10Policy1000ELNS0_9SortOrderE1EfyNS1_21identity_decomposer_tEEEvPT2_PKT1_SA_iiT3_,@"STO_CUDA_ENTRY STV_DEFAULT"
_ZN3cub18CUB_300001_SM_10006detail10radix_sort30DeviceRadixSortHistogramKernelINS1_5radix10policy_hubIffyE10Policy1000ELNS0_9SortOrderE1EfyNS1_21identity_decomposer_tEEEvPT2_PKT1_SA_iiT3_:
.text._ZN3cub18CUB_300001_SM_10006detail10radix_sort30DeviceRadixSortHistogramKernelINS1_5radix10policy_hubIffyE10Policy1000ELNS0_9SortOrderE1EfyNS1_21identity_decomposer_tEEEvPT2_PKT1_SA_iiT3_:
[----:B------:R-:W-:Y:S01]  /*0000*/  LDC R1, c[0x0][0x37c] ;  /* 0x0000df00ff017b82 */ /* 0x000fe20000000800 */
[----:B------:R-:W0:Y:S02]  /*0010*/  LDCU.64 UR14, c[0x0][0x390] ;  /* 0x00007200ff0e77ac */ /* 0x000e240008000a00 */
[----:B0-----:R-:W-:-:S04]  /*0020*/  ISETP.NE.U32.AND P0, PT, RZ, UR14, PT ;  /* 0x0000000eff007c0c */ /* 0x001fc8000bf05070 */
[----:B------:R-:W-:-:S13]  /*0030*/  ISETP.NE.AND.EX P0, PT, RZ, UR15, PT, P0 ;  /* 0x0000000fff007c0c */ /* 0x000fda000bf05300 */
[----:B------:R-:W-:Y:S05]  /*0040*/  @!P0 EXIT ;  /* 0x000000000000894d */ /* 0x000fea0003800000 */
[----:B------:R-:W-:Y:S01]  /*0050*/  UIADD3 UR11, UP0, UPT, UR14, -0x1, URZ ;  /* 0xffffffff0e0b7890 */ /* 0x000fe2000ff1e0ff */
[----:B------:R-:W0:Y:S01]  /*0060*/  S2R R0, SR_TID.X ;  /* 0x0000000000007919 */ /* 0x000e220000002100 */
[----:B------:R-:W1:Y:S01]  /*0070*/  LDCU.64 UR4, c[0x0][0x398] ;  /* 0x00007300ff0477ac */ /* 0x000e620008000a00 */
[----:B------:R-:W2:Y:S01]  /*0080*/  S2UR UR7, SR_CgaCtaId ;  /* 0x00000000000779c3 */ /* 0x000ea20000008800 */
[----:B------:R-:W-:Y:S01]  /*0090*/  UIADD3.X UR12, UPT, UPT, UR15, -0x1, URZ, UP0, !UPT ;  /* 0xffffffff0f0c7890 */ /* 0x000fe200087fe4ff */
[----:B------:R-:W-:Y:S01]  /*00a0*/  UMOV UR6, 0x400 ;  /* 0x0000040000067882 */ /* 0x000fe20000000000 */
[----:B------:R-:W3:Y:S05]  /*00b0*/  LDCU.64 UR20, c[0x0][0x358] ;  /* 0x00006b00ff1477ac */ /* 0x000eea0008000a00 */
[----:B------:R-:W4:Y:S01]  /*00c0*/  S2UR UR8, SR_CTAID.X ;  /* 0x00000000000879c3 */ /* 0x000f220000002500 */
[----:B------:R-:W-:Y:S01]  /*00d0*/  USHF.R.U64 UR11, UR11, 0x1e, UR12 ;  /* 0x0000001e0b0b7899 */ /* 0x000fe2000800120c */
[----:B------:R-:W0:Y:S03]  /*00e0*/  LDCU UR28, c[0x0][0x370] ;  /* 0x00006e00ff1c77ac */ /* 0x000e260008000800 */
[----:B------:R-:W-:-:S02]  /*00f0*/  UIADD3 UR11, UP0, UPT, UR11, 0x1, URZ ;  /* 0x000000010b0b7890 */ /* 0x000fc4000ff1e0ff */
[----:B-1----:R-:W-:Y:S02]  /*0100*/  UIADD3 UR4, UPT, UPT, UR5, 0x7, -UR4 ;  /* 0x0000000705047890 */ /* 0x002fe4000fffe804 */
[----:B------:R-:W-:Y:S02]  /*0110*/  ULEA.HI.X UR12, UR12, URZ, URZ, 0x2, UP0 ;  /* 0x000000ff0c0c7291 */ /* 0x000fe400080f14ff */
[----:B------:R-:W-:Y:S02]  /*0120*/  UISETP.LT.U32.AND UP0, UPT, UR11, UR14, UPT ;  /* 0x0000000e0b00728c */ /* 0x000fe4000bf01070 */
[----:B------:R-:W-:Y:S02]  /*0130*/  USHF.R.S32.HI UR5, URZ, 0x1f, UR4 ;  /* 0x0000001fff057899 */ /* 0x000fe40008011404 */
[----:B------:R-:W-:Y:S02]  /*0140*/  UISETP.LT.U32.AND.EX UP0, UPT, UR12, UR15, UPT, UP0 ;  /* 0x0000000f0c00728c */ /* 0x000fe4000bf01100 */
[----:B------:R-:W-:-:S02]  /*0150*/  ULEA.HI UR5, UR5, UR4, URZ, 0x3 ;  /* 0x0000000405057291 */ /* 0x000fc4000f8f18ff */
[----:B------:R-:W-:Y:S01]  /*0160*/  USEL UR11, UR11, UR14, UP0 ;  /* 0x0000000e0b0b7287 */ /* 0x000fe20008000000 */
[C---:B0-----:R-:W-:Y:S01]  /*0170*/  VIADD R20, R0.reuse, 0x780 ;  /* 0x0000078000147836 */ /* 0x041fe20000000000 */
[----:B------:R-:W-:Y:S02]  /*0180*/  USEL UR12, UR12, UR15, UP0 ;  /* 0x0000000f0c0c7287 */ /* 0x000fe40008000000 */
[----:B------:R-:W-:Y:S02]  /*0190*/  UISETP.GE.AND UP0, UPT, UR4, 0x8, UPT ;  /* 0x000000080400788c */ /* 0x000fe4000bf06270 */
[----:B--2---:R-:W-:Y:S02]  /*01a0*/  ULEA UR6, UR7, UR6, 0x18 ;  /* 0x0000000607067291 */ /* 0x004fe4000f8ec0ff */
[----:B------:R-:W-:Y:S02]  /*01b0*/  USHF.R.S32.HI UR5, URZ, 0x3, UR5 ;  /* 0x00000003ff057899 */ /* 0x000fe40008011405 */
[----:B------:R-:W-:Y:S01]  /*01c0*/  PLOP3.LUT P0, PT, PT, PT, UP0, 0x80, 0x8 ;  /* 0x000000000008781c */ /* 0x000fe20003f0f008 */
[----:B----4-:R-:W-:Y:S01]  /*01d0*/  USHF.L.U32 UR8, UR8, 0xb, URZ ;  /* 0x0000000b08087899 */ /* 0x010fe200080006ff */
[C---:B------:R-:W-:Y:S01]  /*01e0*/  LEA R4, R0.reuse, UR6, 0x2 ;  /* 0x0000000600047c11 */ /* 0x040fe2000f8e10ff */
[----:B------:R-:W-:Y:S01]  /*01f0*/  UIADD3 UR22, UPT, UPT, UR5, -0x1, URZ ;  /* 0xffffffff05167890 */ /* 0x000fe2000fffe0ff */
[----:B------:R-:W-:Y:S01]  /*0200*/  ISETP.GT.U32.OR P0, PT, R0, 0xff, !P0 ;  /* 0x000000ff0000780c */ /* 0x000fe20004704470 */
[----:B------:R-:W-:-:S02]  /*0210*/  ULOP3.LUT UR23, UR5, 0xf, URZ, 0xc0, !UPT ;  /* 0x0000000f05177892 */ /* 0x000fc4000f8ec0ff */
[----:B------:R-:W-:Y:S01]  /*0220*/  ULOP3.LUT UR24, UR5, 0x7, URZ, 0xc0, !UPT ;  /* 0x0000000705187892 */ /* 0x000fe2000f8ec0ff */
[----:B------:R-:W-:Y:S01]  /*0230*/  P2R R21, PR, RZ, 0x1 ;  /* 0x00000001ff157803 */ /* 0x000fe20000000000 */
[----:B------:R-:W-:Y:S02]  /*0240*/  ULOP3.LUT UR25, UR5, 0x3, URZ, 0xc0, !UPT ;  /* 0x0000000305197892 */ /* 0x000fe4000f8ec0ff */
[----:B------:R-:W-:Y:S02]  /*0250*/  ULOP3.LUT UR26, UR5, 0xffffff0, URZ, 0xc0, !UPT ;  /* 0x0ffffff0051a7892 */ /* 0x000fe4000f8ec0ff */
[----:B------:R-:W-:Y:S02]  /*0260*/  ULOP3.LUT UR27, UR5, 0xffffff8, URZ, 0xc0, !UPT ;  /* 0x0ffffff8051b7892 */ /* 0x000fe4000f8ec0ff */
[----:B------:R-:W-:Y:S01]  /*0270*/  ULOP3.LUT UR9, UR5, 0x1, URZ, 0xc0, !UPT ;  /* 0x0000000105097892 */ /* 0x000fe2000f8ec0ff */
[----:B------:R-:W-:Y:S01]  /*0280*/  UMOV UR6, URZ ;  /* 0x000000ff00067c82 */ /* 0x000fe20008000000 */
[----:B---3--:R-:W-:-:S10]  /*0290*/  UMOV UR7, URZ ;  /* 0x000000ff00077c82 */ /* 0x008fd40008000000 */
.L_x_219:
[----:B------:R-:W-:Y:S01]  /*02a0*/  ISETP.NE.AND P0, PT, R21, RZ, PT ;  /* 0x000000ff1500720c */ /* 0x000fe20003f05270 */
[----:B------:R-:W-:-:S12]  /*02b0*/  BSSY.RECONVERGENT B0, `(.L_x_136) ;  /* 0x000007c000007945 */ /* 0x000fd80003800200 */
[----:B012345:R-:W-:Y:S05]  /*02c0*/  @P0 BRA `(.L_x_137) ;  /* 0x0000000400e80947 */ /* 0x03ffea0003800000 */
[----:B------:R-:W-:Y:S02]  /*02d0*/  IMAD.U32 R2, RZ, RZ, UR22 ;  /* 0x00000016ff027e24 */ /* 0x000fe4000f8e00ff */
[----:B------:R-:W-:-:S03]  /*02e0*/  IMAD.MOV.U32 R3, RZ, RZ, RZ ;  /* 0x000000ffff037224 */ /* 0x000fc600078e00ff */
[----:B------:R-:W-:-:S13]  /*02f0*/  ISETP.GE.U32.AND P1, PT, R2, 0xf, PT ;  /* 0x0000000f0200780c */ /* 0x000fda0003f26070 */
[----:B------:R-:W-:Y:S05]  /*0300*/  @!P1 BRA `(.L_x_138) ;  /* 0x00000000005c9947 */ /* 0x000fea0003800000 */
[----:B------:R-:W-:Y:S01]  /*0310*/  VIADD R2, R4, 0x2000 ;  /* 0x0000200004027836 */ /* 0x000fe20000000000 */
[----:B------:R-:W-:-:S12]  /*0320*/  UIADD3 UR4, UPT, UPT, -UR26, URZ, URZ ;  /* 0x000000ff1a047290 */ /* 0x000fd8000fffe1ff */
.L_x_139:
[----:B------:R-:W-:Y:S01]  /*0330*/  UIADD3 UR4, UPT, UPT, UR4, 0x10, URZ ;  /* 0x0000001004047890 */ /* 0x000fe2000fffe0ff */
[----:B------:R-:W-:Y:S03]  /*0340*/  STS [R2+-0x2000], RZ ;  /* 0xffe000ff02007388 */ /* 0x000fe60000000800 */
[----:B------:R-:W-:Y:S01]  /*0350*/  UISETP.NE.AND UP0, UPT, UR4, URZ, UPT ;  /* 0x000000ff0400728c */ /* 0x000fe2000bf05270 */
        /* <DEDUP_REMOVED lines=16> */
[----:B------:R-:W-:Y:S06]  /*0460*/  BRA.U UP0, `(.L_x_139) ;  /* 0xfffffffd00b07547 */ /* 0x000fec000b83ffff */
[----:B------:R-:W-:-:S07]  /*0470*/  IMAD.U32 R3, RZ, RZ, UR26 ;  /* 0x0000001aff037e24 */ /* 0x000fce000f8e00ff */
.L_x_138:
[----:B------:R-:W-:Y:S01]  /*0480*/  ISETP.NE.AND P0, PT, RZ, UR23, PT ;  /* 0x00000017ff007c0c */ /* 0x000fe2000bf05270 */
[----:B------:R-:W-:Y:S02]  /*0490*/  IMAD.U32 R6, RZ, RZ, UR24 ;  /* 0x00000018ff067e24 */ /* 0x000fe4000f8e00ff */
[----:B------:R-:W-:Y:S02]  /*04a0*/  IMAD.U32 R2, RZ, RZ, UR23 ;  /* 0x00000017ff027e24 */ /* 0x000fe4000f8e00ff */
[----:B------:R-:W-:Y:S02]  /*04b0*/  VIADD R6, R6, 0xffffffff ;  /* 0xffffffff06067836 */ /* 0x000fe40000000000 */
[----:B------:R-:W-:-:S06]  /*04c0*/  VIADD R2, R2, 0xffffffff ;  /* 0xffffffff02027836 */ /* 0x000fcc0000000000 */
[----:B------:R-:W-:Y:S05]  /*04d0*/  @!P0 BRA `(.L_x_140) ;  /* 0x00000000007c8947 */ /* 0x000fea0003800000 */
[----:B------:R-:W-:Y:S01]  /*04e0*/  ISETP.GE.U32.AND P2, PT, R2, 0x7, PT ;  /* 0x000000070200780c */ /* 0x000fe20003f46070 */
[----:B------:R-:W-:-:S12]  /*04f0*/  UISETP.NE.AND UP0, UPT, UR24, URZ, UPT ;  /* 0x000000ff1800728c */ /* 0x000fd8000bf05270 */
        /* <DEDUP_REMOVED lines=11> */
.L_x_141:
[----:B------:R-:W-:Y:S05]  /*05b0*/  BRA.U !UP0, `(.L_x_140) ;  /* 0x0000000108447547 */ /* 0x000fea000b800000 */
[----:B------:R-:W-:Y:S01]  /*05c0*/  ISETP.GE.U32.AND P2, PT, R6, 0x3, PT ;  /* 0x000000030600780c */ /* 0x000fe20003f46070 */
[----:B------:R-:W-:-:S12]  /*05d0*/  UISETP.NE.AND UP0, UPT, UR25, URZ, UPT ;  /* 0x000000ff1900728c */ /* 0x000fd8000bf05270 */
[C---:B0-----:R-:W-:Y:S02]  /*05e0*/  @P2 IMAD R5, R3.reuse, 0x400, R4 ;  /* 0x0000040003052824 */ /* 0x041fe400078e0204 */
[----:B------:R-:W-:-:S03]  /*05f0*/  @P2 VIADD R3, R3, 0x4 ;  /* 0x0000000403032836 */ /* 0x000fc60000000000 */
[----:B------:R1:W-:Y:S04]  /*0600*/  @P2 STS [R5], RZ ;  /* 0x000000ff05002388 */ /* 0x0003e80000000800 */
[----:B------:R1:W-:Y:S04]  /*0610*/  @P2 STS [R5+0x400], RZ ;  /* 0x000400ff05002388 */ /* 0x0003e80000000800 */
[----:B------:R1:W-:Y:S04]  /*0620*/  @P2 STS [R5+0x800], RZ ;  /* 0x000800ff05002388 */ /* 0x0003e80000000800 */
[----:B------:R1:W-:Y:S01]  /*0630*/  @P2 STS [R5+0xc00], RZ ;  /* 0x000c00ff05002388 */ /* 0x0003e20000000800 */
[----:B------:R-:W-:Y:S05]  /*0640*/  BRA.U !UP0, `(.L_x_140) ;  /* 0x0000000108207547 */ /* 0x000fea000b800000 */
[----:B------:R-:W-:Y:S01]  /*0650*/  IMAD R3, R3, 0x400, R4 ;  /* 0x0000040003037824 */ /* 0x000fe200078e0204 */
[----:B------:R-:W-:-:S04]  /*0660*/  UISETP.NE.AND UP0, UPT, UR25, 0x1, UPT ;  /* 0x000000011900788c */ /* 0x000fc8000bf05270 */
[----:B------:R2:W-:Y:S05]  /*0670*/  STS [R3], RZ ;  /* 0x000000ff03007388 */ /* 0x0005ea0000000800 */
[----:B------:R-:W-:Y:S05]  /*0680*/  BRA.U !UP0, `(.L_x_140) ;  /* 0x0000000108107547 */ /* 0x000fea000b800000 */
[----:B------:R-:W-:Y:S01]  /*0690*/  UISETP.NE.AND UP0, UPT, UR25, 0x2, UPT ;  /* 0x000000021900788c */ /* 0x000fe2000bf05270 */
[----:B------:R3:W-:Y:S05]  /*06a0*/  STS [R3+0x400], RZ ;  /* 0x000400ff03007388 */ /* 0x0007ea0000000800 */
[----:B------:R-:W-:-:S13]  /*06b0*/  PLOP3.LUT P2, PT, PT, PT, UP0, 0x80, 0x8 ;  /* 0x000000000008781c */ /* 0x000fda0003f4f008 */
[----:B------:R3:W-:Y:S02]  /*06c0*/  @P2 STS [R3+0x800], RZ ;  /* 0x000800ff03002388 */ /* 0x0007e40000000800 */
.L_x_140:
[----:B------:R-:W-:-:S13]  /*06d0*/  ISETP.GT.U32.AND P2, PT, R0, 0x7f, PT ;  /* 0x0000007f0000780c */ /* 0x000fda0003f44070 */
[----:B------:R-:W-:Y:S05]  /*06e0*/  @P2 BRA `(.L_x_137) ;  /* 0x0000000000e02947 */ /* 0x000fea0003800000 */
[----:B--23--:R-:W-:Y:S01]  /*06f0*/  IMAD.MOV.U32 R3, RZ, RZ, RZ ;  /* 0x000000ffff037224 */ /* 0x00cfe200078e00ff */
[----:B------:R-:W-:Y:S06]  /*0700*/  @!P1 BRA `(.L_x_142) ;  /* 0x0000000000589947 */ /* 0x000fec0003800000 */
[----:B------:R-:W-:-:S07]  /*0710*/  IMAD.MOV.U32 R3, RZ, RZ, RZ ;  /* 0x000000ffff037224 */ /* 0x000fce00078e00ff */
.L_x_143:
[C---:B012---:R-:W-:Y:S02]  /*0720*/  IMAD R5, R3.reuse, 0x400, R4 ;  /* 0x0000040003057824 */ /* 0x047fe400078e0204 */
[----:B------:R-:W-:-:S03]  /*0730*/  VIADD R3, R3, 0x10 ;  /* 0x0000001003037836 */ /* 0x000fc60000000000 */
[----:B------:R2:W-:Y:S02]  /*0740*/  STS [R5+0x200], RZ ;  /* 0x000200ff05007388 */ /* 0x0005e40000000800 */
[----:B------:R-:W-:Y:S02]  /*0750*/  ISETP.NE.AND P1, PT, R3, UR26, PT ;  /* 0x0000001a03007c0c */ /* 0x000fe4000bf25270 */
[----:B------:R2:W-:Y:S04]  /*0760*/  STS [R5+0x600], RZ ;  /* 0x000600ff05007388 */ /* 0x0005e80000000800 */
        /* <DEDUP_REMOVED lines=13> */
[----:B------:R2:W-:Y:S01]  /*0840*/  STS [R5+0x3e00], RZ ;  /* 0x003e00ff05007388 */ /* 0x0005e20000000800 */
[----:B------:R-:W-:Y:S05]  /*0850*/  @P1 BRA `(.L_x_143) ;  /* 0xfffffffc00b01947 */ /* 0x000fea000383ffff */
[----:B------:R-:W-:-:S07]  /*0860*/  IMAD.U32 R3, RZ, RZ, UR26 ;  /* 0x0000001aff037e24 */ /* 0x000fce000f8e00ff */
.L_x_142:
[----:B------:R-:W-:Y:S05]  /*0870*/  @!P0 BRA `(.L_x_137) ;  /* 0x00000000007c8947 */ /* 0x000fea0003800000 */
[----:B------:R-:W-:Y:S01]  /*0880*/  ISETP.GE.U32.AND P0, PT, R2, 0x7, PT ;  /* 0x000000070200780c */ /* 0x000fe20003f06070 */
[----:B------:R-:W-:-:S12]  /*0890*/  UISETP.NE.AND UP0, UPT, UR24, URZ, UPT ;  /* 0x000000ff1800728c */ /* 0x000fd8000bf05270 */
[----:B------:R-:W-:Y:S05]  /*08a0*/  @!P0 BRA `(.L_x_144) ;  /* 0x0000000000288947 */ /* 0x000fea0003800000 */
[C---:B------:R-:W-:Y:S02]  /*08b0*/  IMAD R2, R3.reuse, 0x400, R4 ;  /* 0x0000040003027824 */ /* 0x040fe400078e0204 */
[----:B------:R-:W-:-:S03]  /*08c0*/  VIADD R3, R3, 0x8 ;  /* 0x0000000803037836 */ /* 0x000fc60000000000 */
[----:B------:R3:W-:Y:S04]  /*08d0*/  STS [R2+0x200], RZ ;  /* 0x000200ff02007388 */ /* 0x0007e80000000800 */
[----:B------:R3:W-:Y:S04]  /*08e0*/  STS [R2+0x600], RZ ;  /* 0x000600ff02007388 */ /* 0x0007e80000000800 */
[----:B------:R3:W-:Y:S04]  /*08f0*/  STS [R2+0xa00], RZ ;  /* 0x000a00ff02007388 */ /* 0x0007e80000000800 */
[----:B------:R3:W-:Y:S04]  /*0900*/  STS [R2+0xe00], RZ ;  /* 0x000e00ff02007388 */ /* 0x0007e80000000800 */
[----:B------:R3:W-:Y:S04]  /*0910*/  STS [R2+0x1200], RZ ;  /* 0x001200ff02007388 */ /* 0x0007e80000000800 */
[----:B------:R3:W-:Y:S04]  /*0920*/  STS [R2+0x1600], RZ ;  /* 0x001600ff02007388 */ /* 0x0007e80000000800 */
[----:B------:R3:W-:Y:S04]  /*0930*/  STS [R2+0x1a00], RZ ;  /* 0x001a00ff02007388 */ /* 0x0007e80000000800 */
[----:B------:R3:W-:Y:S02]  /*0940*/  STS [R2+0x1e00], RZ ;  /* 0x001e00ff02007388 */ /* 0x0007e40000000800 */
.L_x_144:
[----:B------:R-:W-:Y:S05]  /*0950*/  BRA.U !UP0, `(.L_x_137) ;  /* 0x0000000108447547 */ /* 0x000fea000b800000 */
[----:B------:R-:W-:Y:S01]  /*0960*/  ISETP.GE.U32.AND P0, PT, R6, 0x3, PT ;  /* 0x000000030600780c */ /* 0x000fe20003f06070 */
[----:B------:R-:W-:-:S12]  /*0970*/  UISETP.NE.AND UP0, UPT, UR25, URZ, UPT ;  /* 0x000000ff1900728c */ /* 0x000fd8000bf05270 */
[C---:B---3--:R-:W-:Y:S02]  /*0980*/  @P0 IMAD R2, R3.reuse, 0x400, R4 ;  /* 0x0000040003020824 */ /* 0x048fe400078e0204 */
[----:B------:R-:W-:-:S03]  /*0990*/  @P0 VIADD R3, R3, 0x4 ;  /* 0x0000000403030836 */ /* 0x000fc60000000000 */
[----:B------:R4:W-:Y:S04]  /*09a0*/  @P0 STS [R2+0x200], RZ ;  /* 0x000200ff02000388 */ /* 0x0009e80000000800 */
[----:B------:R4:W-:Y:S04]  /*09b0*/  @P0 STS [R2+0x600], RZ ;  /* 0x000600ff02000388 */ /* 0x0009e80000000800 */
[----:B------:R4:W-:Y:S04]  /*09c0*/  @P0 STS [R2+0xa00], RZ ;  /* 0x000a00ff02000388 */ /* 0x0009e80000000800 */
[----:B------:R4:W-:Y:S01]  /*09d0*/  @P0 STS [R2+0xe00], RZ ;  /* 0x000e00ff02000388 */ /* 0x0009e20000000800 */
[----:B------:R-:W-:Y:S05]  /*09e0*/  BRA.U !UP0, `(.L_x_137) ;  /* 0x0000000108207547 */ /* 0x000fea000b800000 */
[----:B------:R-:W-:Y:S01]  /*09f0*/  IMAD R3, R3, 0x400, R4 ;  /* 0x0000040003037824 */ /* 0x000fe200078e0204 */
[----:B------:R-:W-:-:S04]  /*0a00*/  UISETP.NE.AND UP0, UPT, UR25, 0x1, UPT ;  /* 0x000000011900788c */ /* 0x000fc8000bf05270 */
[----:B------:R3:W-:Y:S05]  /*0a10*/  STS [R3+0x200], RZ ;  /* 0x000200ff03007388 */ /* 0x0007ea0000000800 */
[----:B------:R-:W-:Y:S05]  /*0a20*/  BRA.U !UP0, `(.L_x_137) ;  /* 0x0000000108107547 */ /* 0x000fea000b800000 */
[----:B------:R-:W-:Y:S01]  /*0a30*/  UISETP.NE.AND UP0, UPT, UR25, 0x2, UPT ;  /* 0x000000021900788c */ /* 0x000fe2000bf05270 */
[----:B------:R0:W-:Y:S05]  /*0a40*/  STS [R3+0x600], RZ ;  /* 0x000600ff03007388 */ /* 0x0001ea0000000800 */
[----:B------:R-:W-:-:S13]  /*0a50*/  PLOP3.LUT P0, PT, PT, PT, UP0, 0x80, 0x8 ;  /* 0x000000000008781c */ /* 0x000fda0003f0f008 */
[----:B------:R0:W-:Y:S02]  /*0a60*/  @P0 STS [R3+0xa00], RZ ;  /* 0x000a00ff03000388 */ /* 0x0001e40000000800 */
.L_x_137:
[----:B------:R-:W-:Y:S05]  /*0a70*/  BSYNC.RECONVERGENT B0 ;  /* 0x0000000000007941 */ /* 0x000fea0003800200 */
.L_x_136:
[----:B------:R-:W5:Y:S01]  /*0a80*/  LDCU.64 UR14, c[0x0][0x390] ;  /* 0x00007200ff0e77ac */ /* 0x000f620008000a00 */
[----:B------:R-:W-:Y:S02]  /*0a90*/  USHF.L.U32 UR4, UR6, 0x1e, URZ ;  /* 0x0000001e06047899 */ /* 0x000fe400080006ff */
[----:B------:R-:W-:Y:S02]  /*0aa0*/  USHF.L.U64.HI UR5, UR6, 0x1e, UR7 ;  /* 0x0000001e06057899 */ /* 0x000fe40008010207 */
[----:B-----5:R-:W-:-:S04]  /*0ab0*/  UIADD3 UR4, UP0, UPT, -UR4, UR14, URZ ;  /* 0x0000000e04047290 */ /* 0x020fc8000ff1e1ff */
[----:B------:R-:W-:Y:S02]  /*0ac0*/  UIADD3.X UR5, UPT, UPT, ~UR5, UR15, URZ, UP0, !UPT ;  /* 0x0000000f05057290 */ /* 0x000fe400087fe5ff */
[----:B------:R-:W-:-:S04]  /*0ad0*/  UISETP.LT.U32.AND UP0, UPT, UR4, 0x40000000, UPT ;  /* 0x400000000400788c */ /* 0x000fc8000bf01070 */
[----:B------:R-:W-:-:S04]  /*0ae0*/  UISETP.LT.U32.AND.EX UP0, UPT, UR5, URZ, UPT, UP0 ;  /* 0x000000ff0500728c */ /* 0x000fc8000bf01100 */
[----:B------:R-:W-:Y:S02]  /*0af0*/  USEL UR13, UR4, 0x40000000, UP0 ;  /* 0x40000000040d7887 */ /* 0x000fe40008000000 */
[----:B------:R-:W-:Y:S02]  /*0b00*/  USEL UR14, UR5, URZ, UP0 ;  /* 0x000000ff050e7287 */ /* 0x000fe40008000000 */
[----:B------:R-:W-:-:S04]  /*0b10*/  UISETP.GT.U32.AND UP0, UPT, UR13, UR8, UPT ;  /* 0x000000080d00728c */ /* 0x000fc8000bf04070 */
[----:B------:R-:W-:Y:S01]  /*0b20*/  UISETP.GT.U32.AND.EX UP0, UPT, UR14, URZ, UPT, UP0 ;  /* 0x000000ff0e00728c */ /* 0x000fe2000bf04100 */
[----:B------:R-:W-:Y:S08]  /*0b30*/  BAR.SYNC.DEFER_BLOCKING 0x0 ;  /* 0x0000000000007b1d */ /* 0x000ff00000010000 */
[----:B------:R-:W-:Y:S06]  /*0b40*/  BAR.SYNC.DEFER_BLOCKING 0x0 ;  /* 0x0000000000007b1d */ /* 0x000fec0000010000 */
[----:B------:R-:W-:Y:S05]  /*0b50*/  BRA.U !UP0, `(.L_x_145) ;  /* 0x00000011082c7547 */ /* 0x000fea000b800000 */
[----:B------:R-:W-:Y:S01]  /*0b60*/  UMOV UR10, UR8 ;  /* 0x00000008000a7c82 */ /* 0x000fe20008000000 */
[----:B------:R-:W-:-:S05]  /*0b70*/  UMOV UR5, URZ ;  /* 0x000000ff00057c82 */ /* 0x000fca0008000000 */
.L_x_150:
[----:B-----5:R-:W5:Y:S01]  /*0b80*/  LDCU.64 UR18, c[0x0][0x390] ;  /* 0x00007200ff1277ac */ /* 0x020f620008000a00 */
[----:B------:R-:W-:Y:S02]  /*0b90*/  USHF.L.U32 UR15, UR6, 0x1e, URZ ;  /* 0x0000001e060f7899 */ /* 0x000fe400080006ff */
[----:B------:R-:W-:Y:S02]  /*0ba0*/  USHF.L.U64.HI UR16, UR6, 0x1e, UR7 ;  /* 0x0000001e06107899 */ /* 0x000fe40008010207 */
[----:B------:R-:W-:-:S04]  /*0bb0*/  UIADD3 UR15, UP0, UPT, UR10, UR15, URZ ;  /* 0x0000000f0a0f7290 */ /* 0x000fc8000ff1e0ff */
[----:B------:R-:W-:Y:S02]  /*0bc0*/  UIADD3.X UR16, UPT, UPT, UR5, UR16, URZ, UP0, !UPT ;  /* 0x0000001005107290 */ /* 0x000fe400087fe4ff */
[----:B------:R-:W-:Y:S02]  /*0bd0*/  ULEA UR10, UP0, UR28, UR10, 0xb ;  /* 0x0000000a1c0a7291 */ /* 0x000fe4000f8058ff */
[----:B-----5:R-:W-:Y:S02]  /*0be0*/  UIADD3 UR17, UP1, UPT, -UR15, UR18, URZ ;  /* 0x000000120f117290 */ /* 0x020fe4000ff3e1ff */
[----:B------:R-:W-:Y:S02]  /*0bf0*/  UIADD3.X UR5, UPT, UPT, URZ, UR5, URZ, UP0, !UPT ;  /* 0x00000005ff057290 */ /* 0x000fe400087fe4ff */
[----:B------:R-:W-:Y:S02]  /*0c00*/  UIADD3.X UR4, UPT, UPT, ~UR16, UR19, URZ, UP1, !UPT ;  /* 0x0000001310047290 */ /* 0x000fe40008ffe5ff */
[----:B------:R-:W-:-:S02]  /*0c10*/  UISETP.GE.U32.AND UP1, UPT, UR17, 0x800, UPT ;  /* 0x000008001100788c */ /* 0x000fc4000bf26070 */
[----:B------:R-:W-:Y:S02]  /*0c20*/  UISETP.GE.U32.AND UP0, UPT, UR10, UR13, UPT ;  /* 0x0000000d0a00728c */ /* 0x000fe4000bf06070 */
[----:B------:R-:W-:Y:S02]  /*0c30*/  UISETP.GE.U32.AND.EX UP1, UPT, UR4, URZ, UPT, UP1 ;  /* 0x000000ff0400728c */ /* 0x000fe4000bf26110 */
[----:B------:R-:W-:-:S07]  /*0c40*/  UISETP.GE.U32.AND.EX UP0, UPT, UR5, UR14, UPT, UP0 ;  /* 0x0000000e0500728c */ /* 0x000fce000bf06100 */
[----:B0-----:R-:W-:Y:S05]  /*0c50*/  BRA.U !UP1, `(.L_x_146) ;  /* 0x0000000109587547 */ /* 0x001fea000b800000 */
[----:B------:R-:W4:Y:S01]  /*0c60*/  LDCU.64 UR18, c[0x0][0x388] ;  /* 0x00007100ff1277ac */ /* 0x000f220008000a00 */
[----:B0-23--:R-:W-:-:S05]  /*0c70*/  IADD3 R3, P0, PT, R0, UR15, RZ ;  /* 0x0000000f00037c10 */ /* 0x00dfca000ff1e0ff */
[----:B------:R-:W-:Y:S01]  /*0c80*/  IMAD.X R6, RZ, RZ, UR16, P0 ;  /* 0x00000010ff067e24 */ /* 0x000fe200080e06ff */
[----:B----4-:R-:W-:-:S04]  /*0c90*/  LEA R2, P0, R3, UR18, 0x2 ;  /* 0x0000001203027c11 */ /* 0x010fc8000f8010ff */
        /* <DEDUP_REMOVED lines=14> */
[----:B-1----:R0:W5:Y:S04]  /*0d80*/  LDG.E R5, desc[UR20][R2.64+0x1a00] ;  /* 0x001a001402057981 */ /* 0x002168000c1e1900 */
[----:B------:R0:W5:Y:S04]  /*0d90*/  LDG.E R7, desc[UR20][R2.64+0x1c00] ;  /* 0x001c001402077981 */ /* 0x000168000c1e1900 */
[----:B------:R0:W5:Y:S01]  /*0da0*/  LDG.E R8, desc[UR20][R2.64+0x1e00] ;  /* 0x001e001402087981 */ /* 0x000162000c1e1900 */
[----:B------:R-:W-:Y:S05]  /*0db0*/  BRA `(.L_x_147) ;  /* 0x00000004000c7947 */ /* 0x000fea0003800000 */
.L_x_146:
[----:B------:R-:W4:Y:S01]  /*0dc0*/  LDCU.64 UR18, c[0x0][0x388] ;  /* 0x00007100ff1277ac */ /* 0x000f220008000a00 */
[C---:B012---:R-:W-:Y:S01]  /*0dd0*/  VIADD R5, R0.reuse, 0x100 ;  /* 0x0000010000057836 */ /* 0x047fe20000000000 */
[C---:B---3--:R-:W-:Y:S01]  /*0de0*/  IADD3 R3, P0, PT, R0.reuse, UR15, RZ ;  /* 0x0000000f00037c10 */ /* 0x048fe2000ff1e0ff */
[C---:B----4-:R-:W-:Y:S01]  /*0df0*/  VIADD R2, R0.reuse, 0x80 ;  /* 0x0000008000027836 */ /* 0x050fe20000000000 */
[C---:B------:R-:W-:Y:S01]  /*0e00*/  ISETP.GE.AND P1, PT, R0.reuse, UR17, PT ;  /* 0x0000001100007c0c */ /* 0x040fe2000bf26270 */
[----:B------:R-:W-:Y:S01]  /*0e10*/  VIADD R7, R0, 0x180 ;  /* 0x0000018000077836 */ /* 0x000fe20000000000 */
[----:B------:R-:W-:Y:S01]  /*0e20*/  ISETP.GE.AND P3, PT, R5, UR17, PT ;  /* 0x0000001105007c0c */ /* 0x000fe2000bf66270 */
[----:B------:R-:W-:Y:S01]  /*0e30*/  IMAD.X R6, RZ, RZ, UR16, P0 ;  /* 0x00000010ff067e24 */ /* 0x000fe200080e06ff */
[----:B------:R-:W-:Y:S01]  /*0e40*/  ISETP.GE.AND P2, PT, R2, UR17, PT ;  /* 0x0000001102007c0c */ /* 0x000fe2000bf46270 */
[----:B------:R-:W-:Y:S01]  /*0e50*/  VIADD R5, R0, 0x200 ;  /* 0x0000020000057836 */ /* 0x000fe20000000000 */
[----:B------:R-:W-:Y:S01]  /*0e60*/  ISETP.GE.AND P4, PT, R7, UR17, PT ;  /* 0x0000001107007c0c */ /* 0x000fe2000bf86270 */
[----:B------:R-:W-:-:S03]  /*0e70*/  IMAD.MOV.U32 R22, RZ, RZ, -0x1 ;  /* 0xffffffffff167424 */ /* 0x000fc600078e00ff */
[----:B------:R-:W-:Y:S01]  /*0e80*/  ISETP.GE.AND P5, PT, R5, UR17, PT ;  /* 0x0000001105007c0c */ /* 0x000fe2000bfa6270 */
[----:B------:R-:W-:Y:S01]  /*0e90*/  VIADD R5, R0, 0x300 ;  /* 0x0000030000057836 */ /* 0x000fe20000000000 */
[----:B------:R-:W-:-:S04]  /*0ea0*/  LEA R2, P0, R3, UR18, 0x2 ;  /* 0x0000001203027c11 */ /* 0x000fc8000f8010ff */
[----:B------:R-:W-:Y:S01]  /*0eb0*/  LEA.HI.X R3, R3, UR19, R6, 0x2, P0 ;  /* 0x0000001303037c11 */ /* 0x000fe200080f1406 */
[----:B------:R-:W-:Y:S02]  /*0ec0*/  IMAD.MOV.U32 R11, RZ, RZ, -0x1 ;  /* 0xffffffffff0b7424 */ /* 0x000fe400078e00ff */
[C---:B------:R-:W-:Y:S02]  /*0ed0*/  VIADD R6, R0.reuse, 0x280 ;  /* 0x0000028000067836 */ /* 0x040fe40000000000 */
[----:B------:R1:W5:Y:S01]  /*0ee0*/  @!P1 LDG.E R22, desc[UR20][R2.64] ;  /* 0x0000001402169981 */ /* 0x000362000c1e1900 */
[----:B------:R-:W-:Y:S01]  /*0ef0*/  ISETP.GE.AND P1, PT, R5, UR17, PT ;  /* 0x0000001105007c0c */ /* 0x000fe2000bf26270 */
[----:B------:R-:W-:Y:S01]  /*0f00*/  VIADD R5, R0, 0x380 ;  /* 0x0000038000057836 */ /* 0x000fe20000000000 */
[----:B------:R-:W-:Y:S01]  /*0f10*/  ISETP.GE.AND P0, PT, R6, UR17, PT ;  /* 0x0000001106007c0c */ /* 0x000fe2000bf06270 */
[----:B------:R-:W-:Y:S01]  /*0f20*/  IMAD.MOV.U32 R13, RZ, RZ, -0x1 ;  /* 0xffffffffff0d7424 */ /* 0x000fe200078e00ff */
[----:B------:R1:W5:Y:S02]  /*0f30*/  @!P2 LDG.E R11, desc[UR20][R2.64+0x200] ;  /* 0x00020014020ba981 */ /* 0x000364000c1e1900 */
[----:B------:R-:W-:Y:S01]  /*0f40*/  ISETP.GE.AND P2, PT, R5, UR17, PT ;  /* 0x0000001105007c0c */ /* 0x000fe2000bf46270 */
[----:B------:R-:W-:-:S02]  /*0f50*/  VIADD R5, R0, 0x480 ;  /* 0x0000048000057836 */ /* 0x000fc40000000000 */
[----:B------:R-:W-:Y:S01]  /*0f60*/  IMAD.MOV.U32 R12, RZ, RZ, -0x1 ;  /* 0xffffffffff0c7424 */ /* 0x000fe200078e00ff */
[----:B------:R1:W5:Y:S01]  /*0f70*/  @!P4 LDG.E R13, desc[UR20][R2.64+0x600] ;  /* 0x00060014020dc981 */ /* 0x000362000c1e1900 */
[----:B------:R-:W-:Y:S01]  /*0f80*/  IMAD.MOV.U32 R14, RZ, RZ, -0x1 ;  /* 0xffffffffff0e7424 */ /* 0x000fe200078e00ff */
[C---:B------:R-:W-:Y:S02]  /*0f90*/  LOP3.LUT R6, R0.reuse, 0x400, RZ, 0xfc, !PT ;  /* 0x0000040000067812 */ /* 0x040fe400078efcff */
[----:B------:R-:W-:Y:S01]  /*0fa0*/  ISETP.GE.AND P4, PT, R5, UR17, PT ;  /* 0x0000001105007c0c */ /* 0x000fe2000bf86270 */
[----:B------:R-:W-:Y:S01]  /*0fb0*/  VIADD R5, R0, 0x500 ;  /* 0x0000050000057836 */ /* 0x000fe20000000000 */
[----:B------:R1:W5:Y:S01]  /*0fc0*/  @!P3 LDG.E R12, desc[UR20][R2.64+0x400] ;  /* 0x00040014020cb981 */ /* 0x000362000c1e1900 */
[----:B------:R-:W-:Y:S01]  /*0fd0*/  ISETP.GE.AND P3, PT, R6, UR17, PT ;  /* 0x0000001106007c0c */ /* 0x000fe2000bf66270 */
[----:B------:R-:W-:Y:S02]  /*0fe0*/  IMAD.MOV.U32 R15, RZ, RZ, -0x1 ;  /* 0xffffffffff0f7424 */ /* 0x000fe400078e00ff */
[----:B------:R-:W-:Y:S01]  /*0ff0*/  IMAD.MOV.U32 R18, RZ, RZ, -0x1 ;  /* 0xffffffffff127424 */ /* 0x000fe200078e00ff */
[----:B------:R1:W5:Y:S01]  /*1000*/  @!P5 LDG.E R14, desc[UR20][R2.64+0x800] ;  /* 0x00080014020ed981 */ /* 0x000362000c1e1900 */
[----:B------:R-:W-:Y:S01]  /*1010*/  ISETP.GE.AND P5, PT, R5, UR17, PT ;  /* 0x0000001105007c0c */ /* 0x000fe2000bfa6270 */
[----:B------:R-:W-:-:S02]  /*1020*/  VIADD R6, R0, 0x580 ;  /* 0x0000058000067836 */ /* 0x000fc40000000000 */
[----:B------:R-:W-:Y:S01]  /*1030*/  VIADD R5, R0, 0x600 ;  /* 0x0000060000057836 */ /* 0x000fe20000000000 */
[----:B------:R1:W5:Y:S01]  /*1040*/  @!P0 LDG.E R15, desc[UR20][R2.64+0xa00] ;  /* 0x000a0014020f8981 */ /* 0x000362000c1e1900 */
[----:B------:R-:W-:Y:S01]  /*1050*/  IMAD.MOV.U32 R19, RZ, RZ, -0x1 ;  /* 0xffffffffff137424 */ /* 0x000fe200078e00ff */
[----:B------:R-:W-:Y:S01]  /*1060*/  ISETP.GE.AND P0, PT, R6, UR17, PT ;  /* 0x0000001106007c0c */ /* 0x000fe2000bf06270 */
[----:B------:R-:W-:Y:S01]  /*1070*/  IMAD.MOV.U32 R17, RZ, RZ, -0x1 ;  /* 0xffffffffff117424 */ /* 0x000fe200078e00ff */
[----:B------:R1:W5:Y:S01]  /*1080*/  @!P1 LDG.E R18, desc[UR20][R2.64+0xc00] ;  /* 0x000c001402129981 */ /* 0x000362000c1e1900 */
[----:B------:R-:W-:Y:S01]  /*1090*/  IMAD.MOV.U32 R16, RZ, RZ, -0x1 ;  /* 0xffffffffff107424 */ /* 0x000fe200078e00ff */
[----:B------:R-:W-:Y:S01]  /*10a0*/  ISETP.GE.AND P1, PT, R5, UR17, PT ;  /* 0x0000001105007c0c */ /* 0x000fe2000bf26270 */
[C---:B------:R-:W-:Y:S01]  /*10b0*/  VIADD R5, R0.reuse, 0x680 ;  /* 0x0000068000057836 */ /* 0x040fe20000000000 */
[----:B------:R1:W5:Y:S01]  /*10c0*/  @!P2 LDG.E R19, desc[UR20][R2.64+0xe00] ;  /* 0x000e00140213a981 */ /* 0x000362000c1e1900 */
[----:B------:R-:W-:-:S03]  /*10d0*/  VIADD R6, R0, 0x700 ;  /* 0x0000070000067836 */ /* 0x000fc60000000000 */
[----:B------:R1:W5:Y:S01]  /*10e0*/  @!P3 LDG.E R17, desc[UR20][R2.64+0x1000] ;  /* 0x001000140211b981 */ /* 0x000362000c1e1900 */
[----:B------:R-:W-:Y:S02]  /*10f0*/  ISETP.GE.AND P2, PT, R5, UR17, PT ;  /* 0x0000001105007c0c */ /* 0x000fe4000bf46270 */
[----:B------:R-:W-:Y:S01]  /*1100*/  ISETP.GE.AND P3, PT, R6, UR17, PT ;  /* 0x0000001106007c0c */ /* 0x000fe2000bf66270 */
[----:B------:R1:W5:Y:S01]  /*1110*/  @!P4 LDG.E R16, desc[UR20][R2.64+0x1200] ;  /* 0x001200140210c981 */ /* 0x000362000c1e1900 */
[----:B------:R-:W-:Y:S01]  /*1120*/  ISETP.GE.AND P4, PT, R20, UR17, PT ;  /* 0x0000001114007c0c */ /* 0x000fe2000bf86270 */
[----:B------:R-:W-:Y:S02]  /*1130*/  IMAD.MOV.U32 R10, RZ, RZ, -0x1 ;  /* 0xffffffffff0a7424 */ /* 0x000fe400078e00ff */
[----:B------:R-:W-:Y:S02]  /*1140*/  IMAD.MOV.U32 R9, RZ, RZ, -0x1 ;  /* 0xffffffffff097424 */ /* 0x000fe400078e00ff */
[----:B------:R-:W-:-:S02]  /*1150*/  IMAD.MOV.U32 R6, RZ, RZ, -0x1 ;  /* 0xffffffffff067424 */ /* 0x000fc400078e00ff */
[----:B------:R-:W-:Y:S01]  /*1160*/  IMAD.MOV.U32 R5, RZ, RZ, -0x1 ;  /* 0xffffffffff057424 */ /* 0x000fe200078e00ff */
[----:B------:R1:W5:Y:S01]  /*1170*/  @!P5 LDG.E R10, desc[UR20][R2.64+0x1400] ;  /* 0x00140014020ad981 */ /* 0x000362000c1e1900 */
[----:B------:R-:W-:Y:S02]  /*1180*/  IMAD.MOV.U32 R7, RZ, RZ, -0x1 ;  /* 0xffffffffff077424 */ /* 0x000fe400078e00ff */
[----:B------:R-:W-:Y:S01]  /*1190*/  IMAD.MOV.U32 R8, RZ, RZ, -0x1 ;  /* 0xffffffffff087424 */ /* 0x000fe200078e00ff */
[----:B------:R1:W5:Y:S04]  /*11a0*/  @!P0 LDG.E R9, desc[UR20][R2.64+0x1600] ;  /* 0x0016001402098981 */ /* 0x000368000c1e1900 */
[----:B------:R1:W5:Y:S04]  /*11b0*/  @!P1 LDG.E R6, desc[UR20][R2.64+0x1800] ;  /* 0x0018001402069981 */ /* 0x000368000c1e1900 */
[----:B------:R1:W5:Y:S04]  /*11c0*/  @!P2 LDG.E R5, desc[UR20][R2.64+0x1a00] ;  /* 0x001a00140205a981 */ /* 0x000368000c1e1900 */
[----:B------:R1:W5:Y:S04]  /*11d0*/  @!P3 LDG.E R7, desc[UR20][R2.64+0x1c00] ;  /* 0x001c00140207b981 */ /* 0x000368000c1e1900 */
[----:B------:R1:W5:Y:S02]  /*11e0*/  @!P4 LDG.E R8, desc[UR20][R2.64+0x1e00] ;  /* 0x001e00140208c981 */ /* 0x000364000c1e1900 */
.L_x_147:
[----:B01----:R-:W0:Y:S02]  /*11f0*/  LDC.64 R2, c[0x0][0x398] ;  /* 0x0000e600ff027b82 */ /* 0x003e240000000a00 */
[----:B0-----:R-:W-:-:S13]  /*1200*/  ISETP.GT.AND P0, PT, R3, R2, PT ;  /* 0x000000020300720c */ /* 0x001fda0003f04270 */
[----:B------:R-:W-:Y:S05]  /*1210*/  @!P0 BRA `(.L_x_148) ;  /* 0x0000000800788947 */ /* 0x000fea0003800000 */
[----:B-----5:R-:W-:Y:S01]  /*1220*/  ISETP.GE.AND P0, PT, R22, RZ, PT ;  /* 0x000000ff1600720c */ /* 0x020fe20003f06270 */
[----:B------:R-:W0:Y:S01]  /*1230*/  S2UR UR15, SR_CgaCtaId ;  /* 0x00000000000f79c3 */ /* 0x000e220000008800 */
[----:B------:R-:W-:Y:S01]  /*1240*/  ISETP.GE.AND P1, PT, R11, RZ, PT ;  /* 0x000000ff0b00720c */ /* 0x000fe20003f26270 */
[----:B------:R-:W-:Y:S01]  /*1250*/  UMOV UR4, 0x400 ;  /* 0x0000040000047882 */ /* 0x000fe20000000000 */
[----:B------:R-:W-:Y:S01]  /*1260*/  SEL R23, RZ, 0x7fffffff, !P0 ;  /* 0x7fffffffff177807 */ /* 0x000fe20004000000 */
[----:B------:R-:W1:Y:S01]  /*1270*/  LDCU UR16, c[0x0][0x398] ;  /* 0x00007300ff1077ac */ /* 0x000e620008000800 */
[----:B------:R-:W-:Y:S02]  /*1280*/  SEL R24, RZ, 0x7fffffff, !P1 ;  /* 0x7fffffffff187807 */ /* 0x000fe40004800000 */
[----:B------:R-:W-:Y:S02]  /*1290*/  ISETP.GE.AND P0, PT, R14, RZ, PT ;  /* 0x000000ff0e00720c */ /* 0x000fe40003f06270 */
[----:B------:R-:W-:-:S02]  /*12a0*/  ISETP.GE.AND P1, PT, R15, RZ, PT ;  /* 0x000000ff0f00720c */ /* 0x000fc40003f26270 */
[----:B------:R-:W-:Y:S02]  /*12b0*/  ISETP.GE.AND P2, PT, R12, RZ, PT ;  /* 0x000000ff0c00720c */ /* 0x000fe40003f46270 */
[----:B------:R-:W-:Y:S02]  /*12c0*/  LOP3.LUT R2, R23, R22, RZ, 0x3c, !PT ;  /* 0x0000001617027212 */ /* 0x000fe400078e3cff */
[----:B------:R-:W-:Y:S02]  /*12d0*/  SEL R23, RZ, 0x7fffffff, !P0 ;  /* 0x7fffffffff177807 */ /* 0x000fe40004000000 */
[----:B------:R-:W-:Y:S02]  /*12e0*/  SEL R22, RZ, 0x7fffffff, !P1 ;  /* 0x7fffffffff167807 */ /* 0x000fe40004800000 */
[----:B------:R-:W-:Y:S02]  /*12f0*/  ISETP.GE.AND P0, PT, R17, RZ, PT ;  /* 0x000000ff1100720c */ /* 0x000fe40003f06270 */
[----:B------:R-:W-:-:S02]  /*1300*/  SEL R25, RZ, 0x7fffffff, !P2 ;  /* 0x7fffffffff197807 */ /* 0x000fc40005000000 */
[----:B------:R-:W-:Y:S01]  /*1310*/  ISETP.GE.AND P3, PT, R13, RZ, PT ;  /* 0x000000ff0d00720c */ /* 0x000fe20003f66270 */
[----:B0-----:R-:W-:Y:S01]  /*1320*/  ULEA UR15, UR15, UR4, 0x18 ;  /* 0x000000040f0f7291 */ /* 0x001fe2000f8ec0ff */
[----:B------:R-:W-:Y:S02]  /*1330*/  ISETP.GE.AND P2, PT, R18, RZ, PT ;  /* 0x000000ff1200720c */ /* 0x000fe40003f46270 */
[----:B------:R-:W-:Y:S01]  /*1340*/  LOP3.LUT R15, R22, R15, RZ, 0x3c, !PT ;  /* 0x0000000f160f7212 */ /* 0x000fe200078e3cff */
[----:B------:R-:W-:Y:S01]  /*1350*/  UMOV UR4, URZ ;  /* 0x000000ff00047c82 */ /* 0x000fe20008000000 */
[----:B------:R-:W-:Y:S02]  /*1360*/  SEL R22, RZ, 0x7fffffff, !P0 ;  /* 0x7fffffffff167807 */ /* 0x000fe40004000000 */
[----:B------:R-:W-:Y:S02]  /*1370*/  LOP3.LUT R12, R25, R12, RZ, 0x3c, !PT ;  /* 0x0000000c190c7212 */ /* 0x000fe400078e3cff */
[----:B------:R-:W-:-:S02]  /*1380*/  ISETP.GE.AND P1, PT, R16, RZ, PT ;  /* 0x000000ff1000720c */ /* 0x000fc40003f26270 */
[----:B------:R-:W-:Y:S02]  /*1390*/  ISETP.GE.AND P0, PT, R9, RZ, PT ;  /* 0x000000ff0900720c */ /* 0x000fe40003f06270 */
[----:B------:R-:W-:Y:S02]  /*13a0*/  SEL R26, RZ, 0x7fffffff, !P3 ;  /* 0x7fffffffff1a7807 */ /* 0x000fe40005800000 */
[----:B------:R-:W-:Y:S02]  /*13b0*/  SEL R25, RZ, 0x7fffffff, !P2 ;  /* 0x7fffffffff197807 */ /* 0x000fe40005000000 */
[----:B------:R-:W-:Y:S02]  /*13c0*/  ISETP.GE.AND P3, PT, R19, RZ, PT ;  /* 0x000000ff1300720c */ /* 0x000fe40003f66270 */
[----:B------:R-:W-:Y:S02]  /*13d0*/  ISETP.GE.AND P2, PT, R10, RZ, PT ;  /* 0x000000ff0a00720c */ /* 0x000fe40003f46270 */
[----:B------:R-:W-:-:S02]  /*13e0*/  LOP3.LUT R14, R23, R14, RZ, 0x3c, !PT ;  /* 0x0000000e170e7212 */ /* 0x000fc400078e3cff */
[----:B------:R-:W-:Y:S02]  /*13f0*/  LOP3.LUT R17, R22, R17, RZ, 0x3c, !PT ;  /* 0x0000001116117212 */ /* 0x000fe400078e3cff */
[----:B------:R-:W-:Y:S02]  /*1400*/  SEL R23, RZ, 0x7fffffff, !P1 ;  /* 0x7fffffffff177807 */ /* 0x000fe40004800000 */
[----:B------:R-:W-:Y:S02]  /*1410*/  SEL R22, RZ, 0x7fffffff, !P0 ;  /* 0x7fffffffff167807 */ /* 0x000fe40004000000 */
[----:B------:R-:W-:Y:S02]  /*1420*/  LOP3.LUT R11, R24, R11, RZ, 0x3c, !PT ;  /* 0x0000000b180b7212 */ /* 0x000fe400078e3cff */
[----:B------:R-:W-:Y:S02]  /*1430*/  LOP3.LUT R18, R25, R18, RZ, 0x3c, !PT ;  /* 0x0000001219127212 */ /* 0x000fe400078e3cff */
[----:B------:R-:W-:-:S02]  /*1440*/  ISETP.GE.AND P0, PT, R6, RZ, PT ;  /* 0x000000ff0600720c */ /* 0x000fc40003f06270 */
[----:B------:R-:W-:Y:S02]  /*1450*/  SEL R24, RZ, 0x7fffffff, !P3 ;  /* 0x7fffffffff187807 */ /* 0x000fe40005800000 */
[----:B------:R-:W-:Y:S02]  /*1460*/  SEL R25, RZ, 0x7fffffff, !P2 ;  /* 0x7fffffffff197807 */ /* 0x000fe40005000000 */
[----:B------:R-:W-:Y:S02]  /*1470*/  ISETP.GE.AND P1, PT, R5, RZ, PT ;  /* 0x000000ff0500720c */ /* 0x000fe40003f26270 */
[----:B------:R-:W-:Y:S02]  /*1480*/  ISETP.GE.AND P2, PT, R7, RZ, PT ;  /* 0x000000ff0700720c */ /* 0x000fe40003f46270 */
[----:B------:R-:W-:Y:S02]  /*1490*/  LOP3.LUT R13, R26, R13, RZ, 0x3c, !PT ;  /* 0x0000000d1a0d7212 */ /* 0x000fe400078e3cff */
[----:B------:R-:W-:-:S02]  /*14a0*/  LOP3.LUT R16, R23, R16, RZ, 0x3c, !PT ;  /* 0x0000001017107212 */ /* 0x000fc400078e3cff */
[----:B------:R-:W-:Y:S02]  /*14b0*/  SEL R23, RZ, 0x7fffffff, !P0 ;  /* 0x7fffffffff177807 */ /* 0x000fe40004000000 */
[----:B------:R-:W-:Y:S02]  /*14c0*/  LOP3.LUT R19, R24, R19, RZ, 0x3c, !PT ;  /* 0x0000001318137212 */ /* 0x000fe400078e3cff */
[----:B------:R-:W-:Y:S02]  /*14d0*/  LOP3.LUT R9, R22, R9, RZ, 0x3c, !PT ;  /* 0x0000000916097212 */ /* 0x000fe400078e3cff */
[----:B------:R-:W-:Y:S02]  /*14e0*/  ISETP.GE.AND P0, PT, R8, RZ, PT ;  /* 0x000000ff0800720c */ /* 0x000fe40003f06270 */
[----:B------:R-:W-:Y:S02]  /*14f0*/  SEL R22, RZ, 0x7fffffff, !P1 ;  /* 0x7fffffffff167807 */ /* 0x000fe40004800000 */
[----:B------:R-:W-:-:S02]  /*1500*/  SEL R24, RZ, 0x7fffffff, !P2 ;  /* 0x7fffffffff187807 */ /* 0x000fc40005000000 */
[----:B------:R-:W-:Y:S02]  /*1510*/  ISETP.NE.AND P1, PT, R2, 0x7fffffff, PT ;  /* 0x7fffffff0200780c */ /* 0x000fe40003f25270 */
[----:B------:R-:W-:Y:S02]  /*1520*/  ISETP.NE.AND P2, PT, R11, 0x7fffffff, PT ;  /* 0x7fffffff0b00780c */ /* 0x000fe40003f45270 */
[----:B------:R-:W-:Y:S02]  /*1530*/  ISETP.NE.AND P3, PT, R12, 0x7fffffff, PT ;  /* 0x7fffffff0c00780c */ /* 0x000fe40003f65270 */
[----:B------:R-:W-:Y:S02]  /*1540*/  ISETP.NE.AND P4, PT, R13, 0x7fffffff, PT ;  /* 0x7fffffff0d00780c */ /* 0x000fe40003f85270 */
[----:B------:R-:W-:Y:S02]  /*1550*/  LOP3.LUT R6, R23, R6, RZ, 0x3c, !PT ;  /* 0x0000000617067212 */ /* 0x000fe400078e3cff */
[----:B------:R-:W-:-:S02]  /*1560*/  SEL R23, RZ, 0x7fffffff, !P0 ;  /* 0x7fffffffff177807 */ /* 0x000fc40004000000 */
[----:B------:R-:W-:Y:S02]  /*1570*/  SEL R2, R2, 0x80000000, P1 ;  /* 0x8000000002027807 */ /* 0x000fe40000800000 */
[----:B------:R-:W-:Y:S02]  /*1580*/  SEL R11, R11, 0x80000000, P2 ;  /* 0x800000000b0b7807 */ /* 0x000fe40001000000 */
[----:B------:R-:W-:Y:S02]  /*1590*/  SEL R12, R12, 0x80000000, P3 ;  /* 0x800000000c0c7807 */ /* 0x000fe40001800000 */
[----:B------:R-:W-:Y:S02]  /*15a0*/  SEL R13, R13, 0x80000000, P4 ;  /* 0x800000000d0d7807 */ /* 0x000fe40002000000 */
[----:B------:R-:W-:Y:S02]  /*15b0*/  ISETP.NE.AND P5, PT, R14, 0x7fffffff, PT ;  /* 0x7fffffff0e00780c */ /* 0x000fe40003fa5270 */
[----:B------:R-:W-:-:S02]  /*15c0*/  ISETP.NE.AND P0, PT, R15, 0x7fffffff, PT ;  /* 0x7fffffff0f00780c */ /* 0x000fc40003f05270 */
[----:B------:R-:W-:Y:S02]  /*15d0*/  ISETP.NE.AND P1, PT, R18, 0x7fffffff, PT ;  /* 0x7fffffff1200780c */ /* 0x000fe40003f25270 */
[----:B------:R-:W-:Y:S02]  /*15e0*/  ISETP.NE.AND P2, PT, R19, 0x7fffffff, PT ;  /* 0x7fffffff1300780c */ /* 0x000fe40003f45270 */
[----:B------:R-:W-:Y:S02]  /*15f0*/  ISETP.NE.AND P3, PT, R17, 0x7fffffff, PT ;  /* 0x7fffffff1100780c */ /* 0x000fe40003f65270 */
[----:B------:R-:W-:Y:S02]  /*1600*/  ISETP.NE.AND P4, PT, R16, 0x7fffffff, PT ;  /* 0x7fffffff1000780c */ /* 0x000fe40003f85270 */
[----:B------:R-:W-:Y:S02]  /*1610*/  LOP3.LUT R10, R25, R10, RZ, 0x3c, !PT ;  /* 0x0000000a190a7212 */ /* 0x000fe400078e3cff */
[----:B------:R-:W-:-:S02]  /*1620*/  LOP3.LUT R5, R22, R5, RZ, 0x3c, !PT ;  /* 0x0000000516057212 */ /* 0x000fc400078e3cff */
[----:B------:R-:W-:Y:S02]  /*1630*/  LOP3.LUT R7, R24, R7, RZ, 0x3c, !PT ;  /* 0x0000000718077212 */ /* 0x000fe400078e3cff */
[----:B------:R-:W-:Y:S02]  /*1640*/  LOP3.LUT R8, R23, R8, RZ, 0x3c, !PT ;  /* 0x0000000817087212 */ /* 0x000fe400078e3cff */
[----:B------:R-:W-:Y:S02]  /*1650*/  SEL R14, R14, 0x80000000, P5 ;  /* 0x800000000e0e7807 */ /* 0x000fe40002800000 */
[----:B------:R-:W-:Y:S02]  /*1660*/  SEL R15, R15, 0x80000000, P0 ;  /* 0x800000000f0f7807 */ /* 0x000fe40000000000 */
[----:B------:R-:W-:Y:S02]  /*1670*/  SEL R18, R18, 0x80000000, P1 ;  /* 0x8000000012127807 */ /* 0x000fe40000800000 */
[----:B------:R-:W-:-:S02]  /*1680*/  SEL R19, R19, 0x80000000, P2 ;  /* 0x8000000013137807 */ /* 0x000fc40001000000 */
[----:B------:R-:W-:Y:S02]  /*1690*/  SEL R17, R17, 0x80000000, P3 ;  /* 0x8000000011117807 */ /* 0x000fe40001800000 */
[----:B------:R-:W-:Y:S02]  /*16a0*/  SEL R16, R16, 0x80000000, P4 ;  /* 0x8000000010107807 */ /* 0x000fe40002000000 */
[----:B------:R-:W-:Y:S02]  /*16b0*/  ISETP.NE.AND P5, PT, R10, 0x7fffffff, PT ;  /* 0x7fffffff0a00780c */ /* 0x000fe40003fa5270 */
[----:B------:R-:W-:Y:S02]  /*16c0*/  ISETP.NE.AND P0, PT, R9, 0x7fffffff, PT ;  /* 0x7fffffff0900780c */ /* 0x000fe40003f05270 */
[----:B------:R-:W-:Y:S02]  /*16d0*/  ISETP.NE.AND P1, PT, R6, 0x7fffffff, PT ;  /* 0x7fffffff0600780c */ /* 0x000fe40003f25270 */
[----:B------:R-:W-:-:S02]  /*16e0*/  ISETP.NE.AND P2, PT, R5, 0x7fffffff, PT ;  /* 0x7fffffff0500780c */ /* 0x000fc40003f45270 */
[----:B------:R-:W-:Y:S02]  /*16f0*/  ISETP.NE.AND P3, PT, R7, 0x7fffffff, PT ;  /* 0x7fffffff0700780c */ /* 0x000fe40003f65270 */
[----:B------:R-:W-:Y:S02]  /*1700*/  ISETP.NE.AND P4, PT, R8, 0x7fffffff, PT ;  /* 0x7fffffff0800780c */ /* 0x000fe40003f85270 */
[----:B------:R-:W-:Y:S02]  /*1710*/  SEL R10, R10, 0x80000000, P5 ;  /* 0x800000000a0a7807 */ /* 0x000fe40002800000 */
[----:B------:R-:W-:Y:S02]  /*1720*/  SEL R9, R9, 0x80000000, P0 ;  /* 0x8000000009097807 */ /* 0x000fe40000000000 */
[----:B------:R-:W-:Y:S02]  /*1730*/  SEL R6, R6, 0x80000000, P1 ;  /* 0x8000000006067807 */ /* 0x000fe40000800000 */
[----:B------:R-:W-:-:S02]  /*1740*/  SEL R5, R5, 0x80000000, P2 ;  /* 0x8000000005057807 */ /* 0x000fc40001000000 */
[----:B------:R-:W-:Y:S02]  /*1750*/  SEL R7, R7, 0x80000000, P3 ;  /* 0x8000000007077807 */ /* 0x000fe40001800000 */
[----:B-1----:R-:W-:-:S07]  /*1760*/  SEL R8, R8, 0x80000000, P4 ;  /* 0x8000000008087807 */ /* 0x002fce0002000000 */
.L_x_149:
[----:B------:R-:W-:Y:S01]  /*1770*/  IMAD R22, RZ, RZ, -UR16 ;  /* 0x80000010ff167e24 */ /* 0x000fe2000f8e02ff */
[----:B0-----:R-:W-:Y:S01]  /*1780*/  SHF.R.U32.HI R23, RZ, UR16, R2 ;  /* 0x00000010ff177c19 */ /* 0x001fe20008011602 */
[----:B------:R-:W-:Y:S01]  /*1790*/  IMAD.MOV.U32 R25, RZ, RZ, -0x1 ;  /* 0xffffffffff197424 */ /* 0x000fe200078e00ff */
[----:B------:R-:W-:Y:S01]  /*17a0*/  ULEA UR17, UR4, UR15, 0xa ;  /* 0x0000000f04117291 */ /* 0x000fe2000f8e50ff */
[----:B------:R-:W-:Y:S01]  /*17b0*/  SHF.R.U32.HI R27, RZ, UR16, R12 ;  /* 0x00000010ff1b7c19 */ /* 0x000fe2000801160c */
[----:B------:R-:W-:Y:S01]  /*17c0*/  UIADD3 UR4, UPT, UPT, UR4, 0x1, URZ ;  /* 0x0000000104047890 */ /* 0x000fe2000fffe0ff */
[----:B------:R-:W-:Y:S02]  /*17d0*/  VIADDMNMX R22, R22, R3, 0x8, PT ;  /* 0x0000000816167446 */ /* 0x000fe40003800103 */
[----:B------:R-:W-:Y:S02]  /*17e0*/  SHF.R.U32.HI R29, RZ, UR16, R13 ;  /* 0x00000010ff1d7c19 */ /* 0x000fe4000801160d */
[----:B------:R-:W-:-:S02]  /*17f0*/  SHF.L.U32 R22, R25, R22, RZ ;  /* 0x0000001619167219 */ /* 0x000fc400000006ff */
[----:B------:R-:W-:Y:S02]  /*1800*/  SHF.R.U32.HI R25, RZ, UR16, R11 ;  /* 0x00000010ff197c19 */ /* 0x000fe4000801160b */
[-C--:B------:R-:W-:Y:S02]  /*1810*/  LOP3.LUT R23, R23, R22.reuse, RZ, 0x30, !PT ;  /* 0x0000001617177212 */ /* 0x080fe400078e30ff */
[-C--:B------:R-:W-:Y:S02]  /*1820*/  LOP3.LUT R25, R25, R22.reuse, RZ, 0x30, !PT ;  /* 0x0000001619197212 */ /* 0x080fe400078e30ff */
[----:B------:R-:W-:Y:S02]  /*1830*/  LOP3.LUT R27, R27, R22, RZ, 0x30, !PT ;  /* 0x000000161b1b7212 */ /* 0x000fe400078e30ff */
[----:B------:R-:W-:Y:S02]  /*1840*/  LEA R23, R23, UR17, 0x2 ;  /* 0x0000001117177c11 */ /* 0x000fe4000f8e10ff */
[----:B------:R-:W-:-:S02]  /*1850*/  LEA R25, R25, UR17, 0x2 ;  /* 0x0000001119197c11 */ /* 0x000fc4000f8e10ff */
[----:B------:R-:W-:Y:S01]  /*1860*/  LEA R27, R27, UR17, 0x2 ;  /* 0x000000111b1b7c11 */ /* 0x000fe2000f8e10ff */
[----:B------:R0:W-:Y:S01]  /*1870*/  ATOMS.POPC.INC.32 RZ, [R23+URZ] ;  /* 0x0000000017ff7f8c */ /* 0x0001e2000d8000ff */
[----:B------:R-:W-:Y:S02]  /*1880*/  SHF.R.U32.HI R24, RZ, UR16, R14 ;  /* 0x00000010ff187c19 */ /* 0x000fe4000801160e */
[----:B------:R-:W-:Y:S01]  /*1890*/  SHF.R.U32.HI R26, RZ, UR16, R15 ;  /* 0x00000010ff1a7c19 */ /* 0x000fe2000801160f */
[----:B------:R1:W-:Y:S01]  /*18a0*/  ATOMS.POPC.INC.32 RZ, [R25+URZ] ;  /* 0x0000000019ff7f8c */ /* 0x0003e2000d8000ff */
[-C--:B------:R-:W-:Y:S02]  /*18b0*/  LOP3.LUT R29, R29, R22.reuse, RZ, 0x30, !PT ;  /* 0x000000161d1d7212 */ /* 0x080fe400078e30ff */
[----:B------:R-:W-:Y:S01]  /*18c0*/  LOP3.LUT R24, R24, R22, RZ, 0x30, !PT ;  /* 0x0000001618187212 */ /* 0x000fe200078e30ff */
[----:B------:R2:W-:Y:S01]  /*18d0*/  ATOMS.POPC.INC.32 RZ, [R27+URZ] ;  /* 0x000000001bff7f8c */ /* 0x0005e2000d8000ff */
[----:B0-----:R-:W-:-:S02]  /*18e0*/  SHF.R.U32.HI R23, RZ, UR16, R18 ;  /* 0x00000010ff177c19 */ /* 0x001fc40008011612 */
[-C--:B------:R-:W-:Y:S02]  /*18f0*/  LOP3.LUT R26, R26, R22.reuse, RZ, 0x30, !PT ;  /* 0x000000161a1a7212 */ /* 0x080fe400078e30ff */
[----:B-1----:R-:W-:Y:S02]  /*1900*/  SHF.R.U32.HI R25, RZ, UR16, R19 ;  /* 0x00000010ff197c19 */ /* 0x002fe40008011613 */
[-C--:B------:R-:W-:Y:S02]  /*1910*/  LOP3.LUT R23, R23, R22.reuse, RZ, 0x30, !PT ;  /* 0x0000001617177212 */ /* 0x080fe400078e30ff */
[----:B--2---:R-:W-:Y:S02]  /*1920*/  SHF.R.U32.HI R27, RZ, UR16, R17 ;  /* 0x00000010ff1b7c19 */ /* 0x004fe40008011611 */
[----:B------:R-:W-:Y:S02]  /*1930*/  LEA R29, R29, UR17, 0x2 ;  /* 0x000000111d1d7c11 */ /* 0x000fe4000f8e10ff */
[----:B------:R-:W-:-:S02]  /*1940*/  LOP3.LUT R25, R25, R22, RZ, 0x30, !PT ;  /* 0x0000001619197212 */ /* 0x000fc400078e30ff */
[----:B------:R-:W-:Y:S01]  /*1950*/  LEA R24, R24, UR17, 0x2 ;  /* 0x0000001118187c11 */ /* 0x000fe2000f8e10ff */
[----:B------:R0:W-:Y:S01]  /*1960*/  ATOMS.POPC.INC.32 RZ, [R29+URZ] ;  /* 0x000000001dff7f8c */ /* 0x0001e2000d8000ff */
[----:B------:R-:W-:Y:S02]  /*1970*/  LOP3.LUT R27, R27, R22, RZ, 0x30, !PT ;  /* 0x000000161b1b7212 */ /* 0x000fe400078e30ff */
[----:B------:R-:W-:Y:S01]  /*1980*/  LEA R26, R26, UR17, 0x2 ;  /* 0x000000111a1a7c11 */ /* 0x000fe2000f8e10ff */
[----:B------:R1:W-:Y:S01]  /*1990*/  ATOMS.POPC.INC.32 RZ, [R24+URZ] ;  /* 0x0000000018ff7f8c */ /* 0x0003e2000d8000ff */
[----:B------:R-:W-:Y:S02]  /*19a0*/  LEA R23, R23, UR17, 0x2 ;  /* 0x0000001117177c11 */ /* 0x000fe4000f8e10ff */
[----:B------:R-:W-:Y:S01]  /*19b0*/  LEA R25, R25, UR17, 0x2 ;  /* 0x0000001119197c11 */ /* 0x000fe2000f8e10ff */
[----:B------:R2:W-:Y:S01]  /*19c0*/  ATOMS.POPC.INC.32 RZ, [R26+URZ] ;  /* 0x000000001aff7f8c */ /* 0x0005e2000d8000ff */
[----:B------:R-:W-:-:S02]  /*19d0*/  LEA R27, R27, UR17, 0x2 ;  /* 0x000000111b1b7c11 */ /* 0x000fc4000f8e10ff */
[----:B0-----:R-:W-:Y:S01]  /*19e0*/  SHF.R.U32.HI R29, RZ, UR16, R16 ;  /* 0x00000010ff1d7c19 */ /* 0x001fe20008011610 */
[----:B------:R0:W-:Y:S01]  /*19f0*/  ATOMS.POPC.INC.32 RZ, [R23+URZ] ;  /* 0x0000000017ff7f8c */ /* 0x0001e2000d8000ff */
[----:B-1----:R-:W-:Y:S02]  /*1a00*/  SHF.R.U32.HI R24, RZ, UR16, R10 ;  /* 0x00000010ff187c19 */ /* 0x002fe4000801160a */
[----:B------:R-:W-:Y:S01]  /*1a10*/  SHF.R.U32.HI R28, RZ, UR16, R8 ;  /* 0x00000010ff1c7c19 */ /* 0x000fe20008011608 */
[----:B------:R1:W-:Y:S01]  /*1a20*/  ATOMS.POPC.INC.32 RZ, [R25+URZ] ;  /* 0x0000000019ff7f8c */ /* 0x0003e2000d8000ff */
[----:B--2---:R-:W-:Y:S02]  /*1a30*/  SHF.R.U32.HI R26, RZ, UR16, R9 ;  /* 0x00000010ff1a7c19 */ /* 0x004fe40008011609 */
[----:B------:R-:W-:Y:S01]  /*1a40*/  LOP3.LUT R29, R29, R22, RZ, 0x30, !PT ;  /* 0x000000161d1d7212 */ /* 0x000fe200078e30ff */
[----:B------:R2:W-:Y:S01]  /*1a50*/  ATOMS.POPC.INC.32 RZ, [R27+URZ] ;  /* 0x000000001bff7f8c */ /* 0x0005e2000d8000ff */
[----:B0-----:R-:W-:-:S02]  /*1a60*/  SHF.R.U32.HI R23, RZ, UR16, R6 ;  /* 0x00000010ff177c19 */ /* 0x001fc40008011606 */
[-C--:B------:R-:W-:Y:S02]  /*1a70*/  LOP3.LUT R24, R24, R22.reuse, RZ, 0x30, !PT ;  /* 0x0000001618187212 */ /* 0x080fe400078e30ff */
[----:B-1----:R-:W-:Y:S02]  /*1a80*/  SHF.R.U32.HI R25, RZ, UR16, R5 ;  /* 0x00000010ff197c19 */ /* 0x002fe40008011605 */
[-C--:B------:R-:W-:Y:S02]  /*1a90*/  LOP3.LUT R26, R26, R22.reuse, RZ, 0x30, !PT ;  /* 0x000000161a1a7212 */ /* 0x080fe400078e30ff */
[----:B--2---:R-:W-:Y:S01]  /*1aa0*/  SHF.R.U32.HI R27, RZ, UR16, R7 ;  /* 0x00000010ff1b7c19 */ /* 0x004fe20008011607 */
[----:B------:R-:W-:Y:S01]  /*1ab0*/  UIADD3 UR16, UPT, UPT, UR16, 0x8, URZ ;  /* 0x0000000810107890 */ /* 0x000fe2000fffe0ff */
[----:B------:R-:W-:Y:S02]  /*1ac0*/  LOP3.LUT R23, R23, R22, RZ, 0x30, !PT ;  /* 0x0000001617177212 */ /* 0x000fe400078e30ff */
[----:B------:R-:W-:-:S02]  /*1ad0*/  LEA R29, R29, UR17, 0x2 ;  /* 0x000000111d1d7c11 */ /* 0x000fc4000f8e10ff */
[-C--:B------:R-:W-:Y:S02]  /*1ae0*/  LOP3.LUT R25, R25, R22.reuse, RZ, 0x30, !PT ;  /* 0x0000001619197212 */ /* 0x080fe400078e30ff */
[----:B------:R-:W-:Y:S01]  /*1af0*/  ISETP.LE.AND P0, PT, R3, UR16, PT ;  /* 0x0000001003007c0c */ /* 0x000fe2000bf03270 */
[----:B------:R0:W-:Y:S01]  /*1b00*/  ATOMS.POPC.INC.32 RZ, [R29+URZ] ;  /* 0x000000001dff7f8c */ /* 0x0001e2000d8000ff */
[----:B------:R-:W-:Y:S02]  /*1b10*/  LEA R24, R24, UR17, 0x2 ;  /* 0x0000001118187c11 */ /* 0x000fe4000f8e10ff */
[-C--:B------:R-:W-:Y:S02]  /*1b20*/  LOP3.LUT R27, R27, R22.reuse, RZ, 0x30, !PT ;  /* 0x000000161b1b7212 */ /* 0x080fe400078e30ff */
[----:B------:R-:W-:Y:S01]  /*1b30*/  LEA R26, R26, UR17, 0x2 ;  /* 0x000000111a1a7c11 */ /* 0x000fe2000f8e10ff */
[----:B------:R0:W-:Y:S01]  /*1b40*/  ATOMS.POPC.INC.32 RZ, [R24+URZ] ;  /* 0x0000000018ff7f8c */ /* 0x0001e2000d8000ff */
[----:B------:R-:W-:-:S02]  /*1b50*/  LOP3.LUT R28, R28, R22, RZ, 0x30, !PT ;  /* 0x000000161c1c7212 */ /* 0x000fc400078e30ff */
[----:B------:R-:W-:Y:S01]  /*1b60*/  LEA R23, R23, UR17, 0x2 ;  /* 0x0000001117177c11 */ /* 0x000fe2000f8e10ff */
[----:B------:R0:W-:Y:S01]  /*1b70*/  ATOMS.POPC.INC.32 RZ, [R26+URZ] ;  /* 0x000000001aff7f8c */ /* 0x0001e2000d8000ff */
[----:B------:R-:W-:Y:S02]  /*1b80*/  LEA R25, R25, UR17, 0x2 ;  /* 0x0000001119197c11 */ /* 0x000fe4000f8e10ff */
[----:B------:R-:W-:Y:S01]  /*1b90*/  LEA R27, R27, UR17, 0x2 ;  /* 0x000000111b1b7c11 */ /* 0x000fe2000f8e10ff */
[----:B------:R0:W-:Y:S01]  /*1ba0*/  ATOMS.POPC.INC.32 RZ, [R23+URZ] ;  /* 0x0000000017ff7f8c */ /* 0x0001e2000d8000ff */
[----:B------:R-:W-:-:S03]  /*1bb0*/  LEA R28, R28, UR17, 0x2 ;  /* 0x000000111c1c7c11 */ /* 0x000fc6000f8e10ff */
[----:B------:R0:W-:Y:S04]  /*1bc0*/  ATOMS.POPC.INC.32 RZ, [R25+URZ] ;  /* 0x0000000019ff7f8c */ /* 0x0001e8000d8000ff */
[----:B------:R0:W-:Y:S04]  /*1bd0*/  ATOMS.POPC.INC.32 RZ, [R27+URZ] ;  /* 0x000000001bff7f8c */ /* 0x0001e8000d8000ff */
[----:B------:R0:W-:Y:S01]  /*1be0*/  ATOMS.POPC.INC.32 RZ, [R28+URZ] ;  /* 0x000000001cff7f8c */ /* 0x0001e2000d8000ff */
[----:B------:R-:W-:Y:S05]  /*1bf0*/  @!P0 BRA `(.L_x_149) ;  /* 0xfffffff800dc8947 */ /* 0x000fea000383ffff */
.L_x_148:
[----:B------:R-:W-:Y:S05]  /*1c00*/  BRA.U !UP0, `(.L_x_150) ;  /* 0xffffffed08dc7547 */ /* 0x000fea000b83ffff */
.L_x_145:
[----:B------:R-:W-:Y:S01]  /*1c10*/  BAR.SYNC.DEFER_BLOCKING 0x0 ;  /* 0x0000000000007b1d */ /* 0x000fe20000010000 */
[----:B------:R-:W-:-:S05]  /*1c20*/  ISETP.NE.AND P0, PT, R21, RZ, PT ;  /* 0x000000ff1500720c */ /* 0x000fca0003f05270 */
[----:B------:R-:W-:Y:S08]  /*1c30*/  BSSY.RECONVERGENT B0, `(.L_x_151) ;  /* 0x0000164000007945 */ /* 0x000ff00003800200 */
[----:B------:R-:W-:Y:S05]  /*1c40*/  @P0 BRA `(.L_x_152) ;  /* 0x0000001400880947 */ /* 0x000fea0003800000 */
[----:B------:R-:W-:Y:S01]  /*1c50*/  UISETP.GE.U32.AND UP0, UPT, UR22, 0x7, UPT ;  /* 0x000000071600788c */ /* 0x000fe2000bf06070 */
[----:B0-23--:R-:W-:-:S08]  /*1c60*/  IMAD.MOV.U32 R3, RZ, RZ, RZ ;  /* 0x000000ffff037224 */ /* 0x00dfd000078e00ff */
[----:B------:R-:W-:Y:S05]  /*1c70*/  BRA.U !UP0, `(.L_x_153) ;  /* 0x00000005085c7547 */ /* 0x000fea000b800000 */
[----:B----4-:R-:W0:Y:S01]  /*1c80*/  LDC.64 R2, c[0x0][0x380] ;  /* 0x0000e000ff027b82 */ /* 0x010e220000000a00 */
[----:B-1---5:R-:W-:-:S07]  /*1c90*/  IMAD.MOV.U32 R5, RZ, RZ, RZ ;  /* 0x000000ffff057224 */ /* 0x022fce00078e00ff */
.L_x_170:
[----:B----4-:R-:W-:Y:S01]  /*1ca0*/  IMAD R7, R5, 0x400, R4 ;  /* 0x0000040005077824 */ /* 0x010fe200078e0204 */
[----:B------:R-:W-:Y:S04]  /*1cb0*/  BSSY.RECONVERGENT B1, `(.L_x_154) ;  /* 0x000000f000017945 */ /* 0x000fe80003800200 */
[----:B01----:R-:W1:Y:S04]  /*1cc0*/  LDS R18, [R7] ;  /* 0x0000000007127984 */ /* 0x003e680000000800 */
[----:B--23--:R2:W3:Y:S04]  /*1cd0*/  LDS R9, [R7+0x400] ;  /* 0x0004000007097984 */ /* 0x00c4e80000000800 */
[----:B------:R2:W4:Y:S04]  /*1ce0*/  LDS R22, [R7+0x800] ;  /* 0x0008000007167984 */ /* 0x0005280000000800 */
[----:B------:R2:W0:Y:S04]  /*1cf0*/  LDS R14, [R7+0xc00] ;  /* 0x000c0000070e7984 */ /* 0x0004280000000800 */
[----:B------:R2:W0:Y:S04]  /*1d00*/  LDS R12, [R7+0x1000] ;  /* 0x00100000070c7984 */ /* 0x0004280000000800 */
[----:B------:R2:W0:Y:S04]  /*1d10*/  LDS R6, [R7+0x1400] ;  /* 0x0014000007067984 */ /* 0x0004280000000800 */
[----:B------:R2:W0:Y:S04]  /*1d20*/  LDS R8, [R7+0x1800] ;  /* 0x0018000007087984 */ /* 0x0004280000000800 */
[----:B------:R2:W0:Y:S01]  /*1d30*/  LDS R10, [R7+0x1c00] ;  /* 0x001c0000070a7984 */ /* 0x0004220000000800 */
[----:B-1----:R-:W-:-:S13]  /*1d40*/  ISETP.NE.AND P0, PT, R18, RZ, PT ;  /* 0x000000ff1200720c */ /* 0x002fda0003f05270 */
[----:B--234-:R-:W-:Y:S05]  /*1d50*/  @!P0 BRA `(.L_x_155) ;  /* 0x0000000000108947 */ /* 0x01cfea0003800000 */
[----:B------:R-:W-:Y:S02]  /*1d60*/  IMAD R17, R5, 0x100, R0 ;  /* 0x0000010005117824 */ /* 0x000fe400078e0200 */
[----:B------:R-:W-:Y:S02]  /*1d70*/  IMAD.MOV.U32 R19, RZ, RZ, RZ ;  /* 0x000000ffff137224 */ /* 0x000fe400078e00ff */
[----:B0-----:R-:W-:-:S05]  /*1d80*/  IMAD.WIDE.U32 R16, R17, 0x8, R2 ;  /* 0x0000000811107825 */ /* 0x001fca00078e0002 */
[----:B------:R1:W-:Y:S02]  /*1d90*/  REDG.E.ADD.64.STRONG.GPU desc[UR20][R16.64], R18 ;  /* 0x000000121000798e */ /* 0x0003e4000c12e514 */
.L_x_155:
[----:B------:R-:W-:Y:S05]  /*1da0*/  BSYNC.RECONVERGENT B1 ;  /* 0x0000000000017941 */ /* 0x000fea0003800200 */
.L_x_154:
[----:B------:R-:W-:Y:S01]  /*1db0*/  ISETP.NE.AND P6, PT, R9, RZ, PT ;  /* 0x000000ff0900720c */ /* 0x000fe20003fc5270 */
[----:B------:R-:W-:Y:S01]  /*1dc0*/  BSSY.RECONVERGENT B1, `(.L_x_156) ;  /* 0x000000e000017945 */ /* 0x000fe20003800200 */
[----:B------:R-:W-:Y:S02]  /*1dd0*/  ISETP.NE.AND P0, PT, R22, RZ, PT ;  /* 0x000000ff1600720c */ /* 0x000fe40003f05270 */
[----:B0-----:R-:W-:Y:S02]  /*1de0*/  ISETP.NE.AND P1, PT, R14, RZ, PT ;  /* 0x000000ff0e00720c */ /* 0x001fe40003f25270 */
[----:B------:R-:W-:Y:S02]  /*1df0*/  ISETP.NE.AND P2, PT, R12, RZ, PT ;  /* 0x000000ff0c00720c */ /* 0x000fe40003f45270 */
[----:B------:R-:W-:Y:S02]  /*1e00*/  ISETP.NE.AND P3, PT, R6, RZ, PT ;  /* 0x000000ff0600720c */ /* 0x000fe40003f65270 */
[----:B------:R-:W-:-:S02]  /*1e10*/  ISETP.NE.AND P4, PT, R8, RZ, PT ;  /* 0x000000ff0800720c */ /* 0x000fc40003f85270 */
[----:B------:R-:W-:Y:S01]  /*1e20*/  ISETP.NE.AND P5, PT, R10, RZ, PT ;  /* 0x000000ff0a00720c */ /* 0x000fe20003fa5270 */
[----:B------:R-:W-:-:S12]  /*1e30*/  @!P6 BRA `(.L_x_157) ;  /* 0x000000000018e947 */ /* 0x000fd80003800000 */
[----:B-1----:R-:W-:Y:S02]  /*1e40*/  IMAD R17, R5, 0x100, R0 ;  /* 0x0000010005117824 */ /* 0x002fe400078e0200 */
[----:B------:R-:W-:Y:S02]  /*1e50*/  IMAD.MOV.U32 R18, RZ, RZ, R9 ;  /* 0x000000ffff127224 */ /* 0x000fe400078e0009 */
[----:B------:R-:W-:Y:S02]  /*1e60*/  VIADD R17, R17, 0x100 ;  /* 0x0000010011117836 */ /* 0x000fe40000000000 */
[----:B------:R-:W-:Y:S02]  /*1e70*/  IMAD.MOV.U32 R19, RZ, RZ, RZ ;  /* 0x000000ffff137224 */ /* 0x000fe400078e00ff */
[----:B------:R-:W-:-:S05]  /*1e80*/  IMAD.WIDE.U32 R16, R17, 0x8, R2 ;  /* 0x0000000811107825 */ /* 0x000fca00078e0002 */
[----:B------:R0:W-:Y:S02]  /*1e90*/  REDG.E.ADD.64.STRONG.GPU desc[UR20][R16.64], R18 ;  /* 0x000000121000798e */ /* 0x0001e4000c12e514 */
.L_x_157:
[----:B------:R-:W-:Y:S05]  /*1ea0*/  BSYNC.RECONVERGENT B1 ;  /* 0x0000000000017941 */ /* 0x000fea0003800200 */
.L_x_156:
[----:B------:R-:W-:Y:S04]  /*1eb0*/  BSSY.RECONVERGENT B1, `(.L_x_158) ;  /* 0x0000007000017945 */ /* 0x000fe80003800200 */
[----:B------:R-:W-:Y:S05]  /*1ec0*/  @!P0 BRA `(.L_x_159) ;  /* 0x0000000000148947 */ /* 0x000fea0003800000 */
[----:B01----:R-:W-:Y:S02]  /*1ed0*/  IMAD R17, R5, 0x100, R0 ;  /* 0x0000010005117824 */ /* 0x003fe400078e0200 */
[----:B------:R-:W-:Y:S02]  /*1ee0*/  IMAD.MOV.U32 R23, RZ, RZ, RZ ;  /* 0x000000ffff177224 */ /* 0x000fe400078e00ff */
[----:B------:R-:W-:-:S04]  /*1ef0*/  VIADD R17, R17, 0x200 ;  /* 0x0000020011117836 */ /* 0x000fc80000000000 */
[----:B------:R-:W-:-:S05]  /*1f00*/  IMAD.WIDE.U32 R16, R17, 0x8, R2 ;  /* 0x0000000811107825 */ /* 0x000fca00078e0002 */
[----:B------:R2:W-:Y:S02]  /*1f10*/  REDG.E.ADD.64.STRONG.GPU desc[UR20][R16.64], R22 ;  /* 0x000000161000798e */ /* 0x0005e4000c12e514 */
.L_x_159:
[----:B------:R-:W-:Y:S05]  /*1f20*/  BSYNC.RECONVERGENT B1 ;  /* 0x0000000000017941 */ /* 0x000fea0003800200 */
.L_x_158:
[----:B------:R-:W-:Y:S04]  /*1f30*/  BSSY.RECONVERGENT B1, `(.L_x_160) ;  /* 0x0000007000017945 */ /* 0x000fe80003800200 */
[----:B------:R-:W-:Y:S05]  /*1f40*/  @!P1 BRA `(.L_x_161) ;  /* 0x0000000000149947 */ /* 0x000fea0003800000 */
[----:B012---:R-:W-:Y:S02]  /*1f50*/  IMAD R17, R5, 0x100, R0 ;  /* 0x0000010005117824 */ /* 0x007fe400078e0200 */
[----:B------:R-:W-:Y:S02]  /*1f60*/  IMAD.MOV.U32 R15, RZ, RZ, RZ ;  /* 0x000000ffff0f7224 */ /* 0x000fe400078e00ff */
[----:B------:R-:W-:-:S04]  /*1f70*/  VIADD R17, R17, 0x300 ;  /* 0x0000030011117836 */ /* 0x000fc80000000000 */
[----:B------:R-:W-:-:S05]  /*1f80*/  IMAD.WIDE.U32 R16, R17, 0x8, R2 ;  /* 0x0000000811107825 */ /* 0x000fca00078e0002 */
[----:B------:R3:W-:Y:S02]  /*1f90*/  REDG.E.ADD.64.STRONG.GPU desc[UR20][R16.64], R14 ;  /* 0x0000000e1000798e */ /* 0x0007e4000c12e514 */
.L_x_161:
[----:B------:R-:W-:Y:S05]  /*1fa0*/  BSYNC.RECONVERGENT B1 ;  /* 0x0000000000017941 */ /* 0x000fea0003800200 */
.L_x_160:
[----:B------:R-:W-:Y:S04]  /*1fb0*/  BSSY.RECONVERGENT B1, `(.L_x_162) ;  /* 0x0000007000017945 */ /* 0x000fe80003800200 */
[----:B------:R-:W-:Y:S05]  /*1fc0*/  @!P2 BRA `(.L_x_163) ;  /* 0x000000000014a947 */ /* 0x000fea0003800000 */
[----:B---3--:R-:W-:Y:S02]  /*1fd0*/  IMAD R15, R5, 0x100, R0 ;  /* 0x00000100050f7824 */ /* 0x008fe400078e0200 */
[----:B------:R-:W-:Y:S02]  /*1fe0*/  IMAD.MOV.U32 R13, RZ, RZ, RZ ;  /* 0x000000ffff0d7224 */ /* 0x000fe400078e00ff */
[----:B------:R-:W-:-:S04]  /*1ff0*/  VIADD R15, R15, 0x400 ;  /* 0x000004000f0f7836 */ /* 0x000fc80000000000 */
[----:B------:R-:W-:-:S05]  /*2000*/  IMAD.WIDE.U32 R14, R15, 0x8, R2 ;  /* 0x000000080f0e7825 */ /* 0x000fca00078e0002 */
[----:B------:R4:W-:Y:S02]  /*2010*/  REDG.E.ADD.64.STRONG.GPU desc[UR20][R14.64], R12 ;  /* 0x0000000c0e00798e */ /* 0x0009e4000c12e514 */
.L_x_163:
[----:B------:R-:W-:Y:S05]  /*2020*/  BSYNC.RECONVERGENT B1 ;  /* 0x0000000000017941 */ /* 0x000fea0003800200 */
.L_x_162:
[----:B------:R-:W-:Y:S04]  /*2030*/  BSSY.RECONVERGENT B1, `(.L_x_164) ;  /* 0x0000007000017945 */ /* 0x000fe80003800200 */
[----:B------:R-:W-:Y:S05]  /*2040*/  @!P3 BRA `(.L_x_165) ;  /* 0x000000000014b947 */ /* 0x000fea0003800000 */
[----:B----4-:R-:W-:Y:S02]  /*2050*/  IMAD R13, R5, 0x100, R0 ;  /* 0x00000100050d7824 */ /* 0x010fe400078e0200 */
[----:B------:R-:W-:Y:S02]  /*2060*/  IMAD.MOV.U32 R7, RZ, RZ, RZ ;  /* 0x000000ffff077224 */ /* 0x000fe400078e00ff */
[----:B------:R-:W-:-:S04]  /*2070*/  VIADD R13, R13, 0x500 ;  /* 0x000005000d0d7836 */ /* 0x000fc80000000000 */
[----:B------:R-:W-:-:S05]  /*2080*/  IMAD.WIDE.U32 R12, R13, 0x8, R2 ;  /* 0x000000080d0c7825 */ /* 0x000fca00078e0002 */
[----:B------:R4:W-:Y:S02]  /*2090*/  REDG.E.ADD.64.STRONG.GPU desc[UR20][R12.64], R6 ;  /* 0x000000060c00798e */ /* 0x0009e4000c12e514 */
.L_x_165:
[----:B------:R-:W-:Y:S05]  /*20a0*/  BSYNC.RECONVERGENT B1 ;  /* 0x0000000000017941 */ /* 0x000fea0003800200 */
.L_x_164:
[----:B------:R-:W-:Y:S04]  /*20b0*/  BSSY.RECONVERGENT B1, `(.L_x_166) ;  /* 0x0000007000017945 */ /* 0x000fe80003800200 */
[----:B------:R-:W-:Y:S05]  /*20c0*/  @!P4 BRA `(.L_x_167) ;  /* 0x000000000014c947 */ /* 0x000fea0003800000 */
[----:B----4-:R-:W-:Y:S02]  /*20d0*/  IMAD R7, R5, 0x100, R0 ;  /* 0x0000010005077824 */ /* 0x010fe400078e0200 */
[----:B------:R-:W-:Y:S02]  /*20e0*/  IMAD.MOV.U32 R9, RZ, RZ, RZ ;  /* 0x000000ffff097224 */ /* 0x000fe400078e00ff */
[----:B------:R-:W-:-:S04]  /*20f0*/  VIADD R7, R7, 0x600 ;  /* 0x0000060007077836 */ /* 0x000fc80000000000 */
[----:B------:R-:W-:-:S05]  /*2100*/  IMAD.WIDE.U32 R6, R7, 0x8, R2 ;  /* 0x0000000807067825 */ /* 0x000fca00078e0002 */
[----:B------:R4:W-:Y:S02]  /*2110*/  REDG.E.ADD.64.STRONG.GPU desc[UR20][R6.64], R8 ;  /* 0x000000080600798e */ /* 0x0009e4000c12e514 */
.L_x_167:
[----:B------:R-:W-:Y:S05]  /*2120*/  BSYNC.RECONVERGENT B1 ;  /* 0x0000000000017941 */ /* 0x000fea0003800200 */
.L_x_166:
[----:B------:R-:W-:Y:S04]  /*2130*/  BSSY.RECONVERGENT B1, `(.L_x_168) ;  /* 0x0000007000017945 */ /* 0x000fe80003800200 */
[----:B------:R-:W-:Y:S05]  /*2140*/  @!P5 BRA `(.L_x_169) ;  /* 0x000000000014d947 */ /* 0x000fea0003800000 */
[----:B----4-:R-:W-:Y:S02]  /*2150*/  IMAD R7, R5, 0x100, R0 ;  /* 0x0000010005077824 */ /* 0x010fe400078e0200 */
[----:B------:R-:W-:Y:S02]  /*2160*/  IMAD.MOV.U32 R11, RZ, RZ, RZ ;  /* 0x000000ffff0b7224 */ /* 0x000fe400078e00ff */
[----:B------:R-:W-:-:S04]  /*2170*/  VIADD R7, R7, 0x700 ;  /* 0x0000070007077836 */ /* 0x000fc80000000000 */
[----:B------:R-:W-:-:S05]  /*2180*/  IMAD.WIDE.U32 R6, R7, 0x8, R2 ;  /* 0x0000000807067825 */ /* 0x000fca00078e0002 */
[----:B------:R4:W-:Y:S02]  /*2190*/  REDG.E.ADD.64.STRONG.GPU desc[UR20][R6.64], R10 ;  /* 0x0000000a0600798e */ /* 0x0009e4000c12e514 */
.L_x_169:
[----:B------:R-:W-:Y:S05]  /*21a0*/  BSYNC.RECONVERGENT B1 ;  /* 0x0000000000017941 */ /* 0x000fea0003800200 */
.L_x_168:
[----:B------:R-:W-:-:S05]  /*21b0*/  VIADD R5, R5, 0x8 ;  /* 0x0000000805057836 */ /* 0x000fca0000000000 */
[----:B------:R-:W-:-:S13]  /*21c0*/  ISETP.NE.AND P0, PT, R5, UR27, PT ;  /* 0x0000001b05007c0c */ /* 0x000fda000bf05270 */
[----:B------:R-:W-:Y:S05]  /*21d0*/  @P0 BRA `(.L_x_170) ;  /* 0xfffffff800b00947 */ /* 0x000fea000383ffff */
[----:B------:R-:W-:-:S07]  /*21e0*/  IMAD.U32 R3, RZ, RZ, UR27 ;  /* 0x0000001bff037e24 */ /* 0x000fce000f8e00ff */
.L_x_153:
[----:B------:R-:W-:Y:S02]  /*21f0*/  UISETP.NE.AND UP0, UPT, UR24, URZ, UPT ;  /* 0x000000ff1800728c */ /* 0x000fe4000bf05270 */
[----:B----45:R-:W-:Y:S02]  /*2200*/  IMAD.U32 R8, RZ, RZ, UR24 ;  /* 0x00000018ff087e24 */ /* 0x030fe4000f8e00ff */
[----:B-1----:R-:W-:Y:S02]  /*2210*/  IMAD.U32 R5, RZ, RZ, UR25 ;  /* 0x00000019ff057e24 */ /* 0x002fe4000f8e00ff */
[----:B------:R-:W-:Y:S02]  /*2220*/  VIADD R8, R8, 0xffffffff ;  /* 0xffffffff08087836 */ /* 0x000fe40000000000 */
[----:B------:R-:W-:Y:S01]  /*2230*/  VIADD R5, R5, 0xffffffff ;  /* 0xffffffff05057836 */ /* 0x000fe20000000000 */
[----:B------:R-:W-:Y:S06]  /*2240*/  BRA.U !UP0, `(.L_x_171) ;  /* 0x0000000508707547 */ /* 0x000fec000b800000 */
[----:B------:R-:W-:-:S13]  /*2250*/  ISETP.GE.U32.AND P0, PT, R8, 0x3, PT ;  /* 0x000000030800780c */ /* 0x000fda0003f06070 */
[----:B------:R-:W-:Y:S05]  /*2260*/  @!P0 BRA `(.L_x_172) ;  /* 0x0000000000bc8947 */ /* 0x000fea0003800000 */
[----:B------:R-:W-:Y:S01]  /*2270*/  IMAD R7, R3, 0x400, R4 ;  /* 0x0000040003077824 */ /* 0x000fe200078e0204 */
[----:B------:R-:W-:Y:S04]  /*2280*/  BSSY.RECONVERGENT B1, `(.L_x_173) ;  /* 0x000000f000017945 */ /* 0x000fe80003800200 */
[----:B------:R-:W1:Y:S04]  /*2290*/  LDS R12, [R7] ;  /* 0x00000000070c7984 */ /* 0x000e680000000800 */
[----:B------:R-:W4:Y:S04]  /*22a0*/  LDS R9, [R7+0x400] ;  /* 0x0004000007097984 */ /* 0x000f280000000800 */
[----:B------:R-:W5:Y:S04]  /*22b0*/  LDS R6, [R7+0x800] ;  /* 0x0008000007067984 */ /* 0x000f680000000800 */
[----:B------:R-:W0:Y:S01]  /*22c0*/  LDS R2, [R7+0xc00] ;  /* 0x000c000007027984 */ /* 0x000e220000000800 */
[----:B-1----:R-:W-:-:S02]  /*22d0*/  ISETP.NE.AND P0, PT, R12, RZ, PT ;  /* 0x000000ff0c00720c */ /* 0x002fc40003f05270 */
[----:B----4-:R-:W-:Y:S02]  /*22e0*/  ISETP.NE.AND P1, PT, R9, RZ, PT ;  /* 0x000000ff0900720c */ /* 0x010fe40003f25270 */
[----:B-----5:R-:W-:Y:S02]  /*22f0*/  ISETP.NE.AND P2, PT, R6, RZ, PT ;  /* 0x000000ff0600720c */ /* 0x020fe40003f45270 */
[----:B0-----:R-:W-:-:S07]  /*2300*/  ISETP.NE.AND P3, PT, R2, RZ, PT ;  /* 0x000000ff0200720c */ /* 0x001fce0003f65270 */
[----:B------:R-:W-:Y:S06]  /*2310*/  @!P0 BRA `(.L_x_174) ;  /* 0x0000000000148947 */ /* 0x000fec0003800000 */
[----:B------:R-:W0:Y:S01]  /*2320*/  LDC.64 R10, c[0x0][0x380] ;  /* 0x0000e000ff0a7b82 */ /* 0x000e220000000a00 */
[----:B------:R-:W-:Y:S02]  /*2330*/  IMAD R7, R3, 0x100, R0 ;  /* 0x0000010003077824 */ /* 0x000fe400078e0200 */
[----:B------:R-:W-:Y:S02]  /*2340*/  IMAD.MOV.U32 R13, RZ, RZ, RZ ;  /* 0x000000ffff0d7224 */ /* 0x000fe400078e00ff */
[----:B0-----:R-:W-:-:S05]  /*2350*/  IMAD.WIDE.U32 R10, R7, 0x8, R10 ;  /* 0x00000008070a7825 */ /* 0x001fca00078e000a */
[----:B------:R0:W-:Y:S02]  /*2360*/  REDG.E.ADD.64.STRONG.GPU desc[UR20][R10.64], R12 ;  /* 0x0000000c0a00798e */ /* 0x0001e4000c12e514 */
.L_x_174:
[----:B------:R-:W-:Y:S05]  /*2370*/  BSYNC.RECONVERGENT B1 ;  /* 0x0000000000017941 */ /* 0x000fea0003800200 */
.L_x_173:
[----:B------:R-:W-:Y:S04]  /*2380*/  BSSY.RECONVERGENT B1, `(.L_x_175) ;  /* 0x0000009000017945 */ /* 0x000fe80003800200 */
[----:B------:R-:W-:Y:S05]  /*2390*/  @!P1 BRA `(.L_x_176) ;  /* 0x00000000001c9947 */ /* 0x000fea0003800000 */
[----:B0-----:R-:W0:Y:S01]  /*23a0*/  LDC.64 R10, c[0x0][0x380] ;  /* 0x0000e000ff0a7b82 */ /* 0x001e220000000a00 */
[----:B------:R-:W-:Y:S02]  /*23b0*/  IMAD R7, R3, 0x100, R0 ;  /* 0x0000010003077824 */ /* 0x000fe400078e0200 */
[----:B------:R-:W-:Y:S02]  /*23c0*/  IMAD.MOV.U32 R12, RZ, RZ, R9 ;  /* 0x000000ffff0c7224 */ /* 0x000fe400078e0009 */
[----:B------:R-:W-:Y:S02]  /*23d0*/  VIADD R7, R7, 0x100 ;  /* 0x0000010007077836 */ /* 0x000fe40000000000 */
[----:B------:R-:W-:Y:S02]  /*23e0*/  IMAD.MOV.U32 R13, RZ, RZ, RZ ;  /* 0x000000ffff0d7224 */ /* 0x000fe400078e00ff */
[----:B0-----:R-:W-:-:S05]  /*23f0*/  IMAD.WIDE.U32 R10, R7, 0x8, R10 ;  /* 0x00000008070a7825 */ /* 0x001fca00078e000a */
[----:B------:R1:W-:Y:S02]  /*2400*/  REDG.E.ADD.64.STRONG.GPU desc[UR20][R10.64], R12 ;  /* 0x0000000c0a00798e */ /* 0x0003e4000c12e514 */
.L_x_176:
[----:B------:R-:W-:Y:S05]  /*2410*/  BSYNC.RECONVERGENT B1 ;  /* 0x0000000000017941 */ /* 0x000fea0003800200 */
.L_x_175:
[----:B------:R-:W-:Y:S04]  /*2420*/  BSSY.RECONVERGENT B1, `(.L_x_177) ;  /* 0x0000008000017945 */ /* 0x000fe80003800200 */
[----:B------:R-:W-:Y:S05]  /*2430*/  @!P2 BRA `(.L_x_178) ;  /* 0x000000000018a947 */ /* 0x000fea0003800000 */
[----:B01----:R-:W0:Y:S01]  /*2440*/  LDC.64 R10, c[0x0][0x380] ;  /* 0x0000e000ff0a7b82 */ /* 0x003e220000000a00 */
[----:B------:R-:W-:-:S04]  /*2450*/  IMAD R7, R3, 0x100, R0 ;  /* 0x0000010003077824 */ /* 0x000fc800078e0200 */
[----:B------:R-:W-:-:S04]  /*2460*/  VIADD R7, R7, 0x200 ;  /* 0x0000020007077836 */ /* 0x000fc80000000000 */
[----:B0-----:R-:W-:-:S04]  /*2470*/  IMAD.WIDE.U32 R10, R7, 0x8, R10 ;  /* 0x00000008070a7825 */ /* 0x001fc800078e000a */
[----:B------:R-:W-:-:S05]  /*2480*/  IMAD.MOV.U32 R7, RZ, RZ, RZ ;  /* 0x000000ffff077224 */ /* 0x000fca00078e00ff */
[----:B------:R4:W-:Y:S02]  /*2490*/  REDG.E.ADD.64.STRONG.GPU desc[UR20][R10.64], R6 ;  /* 0x000000060a00798e */ /* 0x0009e4000c12e514 */
.L_x_178:
[----:B------:R-:W-:Y:S05]  /*24a0*/  BSYNC.RECONVERGENT B1 ;  /* 0x0000000000017941 */ /* 0x000fea0003800200 */
.L_x_177:
[----:B------:R-:W-:Y:S04]  /*24b0*/  BSSY.RECONVERGENT B1, `(.L_x_179) ;  /* 0x0000009000017945 */ /* 0x000fe80003800200 */
[----:B------:R-:W-:Y:S05]  /*24c0*/  @!P3 BRA `(.L_x_180) ;  /* 0x00000000001cb947 */ /* 0x000fea0003800000 */
[----:B----4-:R-:W4:Y:S01]  /*24d0*/  LDC.64 R6, c[0x0][0x380] ;  /* 0x0000e000ff067b82 */ /* 0x010f220000000a00 */
[----:B------:R-:W-:Y:S02]  /*24e0*/  IMAD R9, R3, 0x100, R0 ;  /* 0x0000010003097824 */ /* 0x000fe400078e0200 */
[----:B01----:R-:W-:Y:S02]  /*24f0*/  IMAD.MOV.U32 R10, RZ, RZ, R2 ;  /* 0x000000ffff0a7224 */ /* 0x003fe400078e0002 */
[----:B------:R-:W-:Y:S02]  /*2500*/  VIADD R9, R9, 0x300 ;  /* 0x0000030009097836 */ /* 0x000fe40000000000 */
[----:B------:R-:W-:Y:S02]  /*2510*/  IMAD.MOV.U32 R11, RZ, RZ, RZ ;  /* 0x000000ffff0b7224 */ /* 0x000fe400078e00ff */
[----:B----4-:R-:W-:-:S05]  /*2520*/  IMAD.WIDE.U32 R6, R9, 0x8, R6 ;  /* 0x0000000809067825 */ /* 0x010fca00078e0006 */
[----:B------:R0:W-:Y:S02]  /*2530*/  REDG.E.ADD.64.STRONG.GPU desc[UR20][R6.64], R10 ;  /* 0x0000000a0600798e */ /* 0x0001e4000c12e514 */
.L_x_180:
[----:B------:R-:W-:Y:S05]  /*2540*/  BSYNC.RECONVERGENT B1 ;  /* 0x0000000000017941 */ /* 0x000fea0003800200 */
.L_x_179:
[----:B------:R-:W-:-:S07]  /*2550*/  VIADD R3, R3, 0x4 ;  /* 0x0000000403037836 */ /* 0x000fce0000000000 */
.L_x_172:
[----:B------:R-:W-:Y:S01]  /*2560*/  UISETP.NE.AND UP0, UPT, UR25, URZ, UPT ;  /* 0x000000ff1900728c */ /* 0x000fe2000bf05270 */
[----:B------:R-:W-:Y:S08]  /*2570*/  BSSY.RECONVERGENT B1, `(.L_x_171) ;  /* 0x0000029000017945 */ /* 0x000ff00003800200 */
[----:B------:R-:W-:Y:S05]  /*2580*/  BRA.U !UP0, `(.L_x_181) ;  /* 0x00000001089c7547 */ /* 0x000fea000b800000 */
[----:B------:R-:W-:-:S13]  /*2590*/  ISETP.NE.AND P0, PT, R5, RZ, PT ;  /* 0x000000ff0500720c */ /* 0x000fda0003f05270 */
[----:B------:R-:W-:Y:S05]  /*25a0*/  @!P0 BRA `(.L_x_182) ;  /* 0x0000000000648947 */ /* 0x000fea0003800000 */
[----:B0---4-:R-:W-:Y:S01]  /*25b0*/  IMAD R6, R3, 0x400, R4 ;  /* 0x0000040003067824 */ /* 0x011fe200078e0204 */
[----:B------:R-:W-:Y:S04]  /*25c0*/  BSSY.RECONVERGENT B2, `(.L_x_183) ;  /* 0x000000c000027945 */ /* 0x000fe80003800200 */
[----:B------:R-:W0:Y:S04]  /*25d0*/  LDS R2, [R6] ;  /* 0x0000000006027984 */ /* 0x000e280000000800 */
[----:B------:R-:W4:Y:S01]  /*25e0*/  LDS R9, [R6+0x400] ;  /* 0x0004000006097984 */ /* 0x000f220000000800 */
[----:B0-----:R-:W-:-:S02]  /*25f0*/  ISETP.NE.AND P0, PT, R2, RZ, PT ;  /* 0x000000ff0200720c */ /* 0x001fc40003f05270 */
[----:B----4-:R-:W-:-:S11]  /*2600*/  ISETP.NE.AND P1, PT, R9, RZ, PT ;  /* 0x000000ff0900720c */ /* 0x010fd60003f25270 */
[----:B------:R-:W-:Y:S05]  /*2610*/  @!P0 BRA `(.L_x_184) ;  /* 0x0000000000188947 */ /* 0x000fea0003800000 */
[----:B------:R-:W0:Y:S01]  /*2620*/  LDC.64 R6, c[0x0][0x380] ;  /* 0x0000e000ff067b82 */ /* 0x000e220000000a00 */
[----:B-1----:R-:W-:-:S04]  /*2630*/  IMAD R11, R3, 0x100, R0 ;  /* 0x00000100030b7824 */ /* 0x002fc800078e0200 */
[----:B0-----:R-:W-:-:S04]  /*2640*/  IMAD.WIDE.U32 R10, R11, 0x8, R6 ;  /* 0x000000080b0a7825 */ /* 0x001fc800078e0006 */
[----:B------:R-:W-:Y:S02]  /*2650*/  IMAD.MOV.U32 R6, RZ, RZ, R2 ;  /* 0x000000ffff067224 */ /* 0x000fe400078e0002 */
[----:B------:R-:W-:-:S05]  /*2660*/  IMAD.MOV.U32 R7, RZ, RZ, RZ ;  /* 0x000000ffff077224 */ /* 0x000fca00078e00ff */
[----:B------:R0:W-:Y:S02]  /*2670*/  REDG.E.ADD.64.STRONG.GPU desc[UR20][R10.64], R6 ;  /* 0x000000060a00798e */ /* 0x0001e4000c12e514 */
.L_x_184:
[----:B------:R-:W-:Y:S05]  /*2680*/  BSYNC.RECONVERGENT B2 ;  /* 0x0000000000027941 */ /* 0x000fea0003800200 */
.L_x_183:
[----:B------:R-:W-:Y:S04]  /*2690*/  BSSY.RECONVERGENT B2, `(.L_x_185) ;  /* 0x0000009000027945 */ /* 0x000fe80003800200 */
[----:B------:R-:W-:Y:S05]  /*26a0*/  @!P1 BRA `(.L_x_186) ;  /* 0x00000000001c9947 */ /* 0x000fea0003800000 */
[----:B0-----:R-:W0:Y:S01]  /*26b0*/  LDC.64 R6, c[0x0][0x380] ;  /* 0x0000e000ff067b82 */ /* 0x001e220000000a00 */
[----:B------:R-:W-:-:S04]  /*26c0*/  IMAD R2, R3, 0x100, R0 ;  /* 0x0000010003027824 */ /* 0x000fc800078e0200 */
[----:B-1----:R-:W-:-:S04]  /*26d0*/  VIADD R11, R2, 0x100 ;  /* 0x00000100020b7836 */ /* 0x002fc80000000000 */
[----:B0-----:R-:W-:-:S04]  /*26e0*/  IMAD.WIDE.U32 R10, R11, 0x8, R6 ;  /* 0x000000080b0a7825 */ /* 0x001fc800078e0006 */
[----:B------:R-:W-:Y:S02]  /*26f0*/  IMAD.MOV.U32 R6, RZ, RZ, R9 ;  /* 0x000000ffff067224 */ /* 0x000fe400078e0009 */
[----:B------:R-:W-:-:S05]  /*2700*/  IMAD.MOV.U32 R7, RZ, RZ, RZ ;  /* 0x000000ffff077224 */ /* 0x000fca00078e00ff */
[----:B------:R4:W-:Y:S02]  /*2710*/  REDG.E.ADD.64.STRONG.GPU desc[UR20][R10.64], R6 ;  /* 0x000000060a00798e */ /* 0x0009e4000c12e514 */
.L_x_186:
[----:B------:R-:W-:Y:S05]  /*2720*/  BSYNC.RECONVERGENT B2 ;  /* 0x0000000000027941 */ /* 0x000fea0003800200 */
.L_x_185:
[----:B------:R-:W-:-:S07]  /*2730*/  VIADD R3, R3, 0x2 ;  /* 0x0000000203037836 */ /* 0x000fce0000000000 */
.L_x_182:
[----:B------:R-:W-:-:S09]  /*2740*/  UISETP.NE.AND UP0, UPT, UR9, URZ, UPT ;  /* 0x000000ff0900728c */ /* 0x000fd2000bf05270 */
[----:B------:R-:W-:Y:S05]  /*2750*/  BRA.U !UP0, `(.L_x_181) ;  /* 0x0000000108287547 */ /* 0x000fea000b800000 */
[----:B------:R-:W-:-:S05]  /*2760*/  IMAD R2, R3, 0x400, R4 ;  /* 0x0000040003027824 */ /* 0x000fca00078e0204 */
[----:B------:R-:W5:Y:S02]  /*2770*/  LDS R9, [R2] ;  /* 0x0000000002097984 */ /* 0x000f640000000800 */
[----:B-----5:R-:W-:-:S13]  /*2780*/  ISETP.NE.AND P0, PT, R9, RZ, PT ;  /* 0x000000ff0900720c */ /* 0x020fda0003f05270 */
[----:B------:R-:W-:Y:S05]  /*2790*/  @!P0 BRA `(.L_x_181) ;  /* 0x0000000000188947 */ /* 0x000fea0003800000 */
[----:B0---4-:R-:W0:Y:S01]  /*27a0*/  LDC.64 R6, c[0x0][0x380] ;  /* 0x0000e000ff067b82 */ /* 0x011e220000000a00 */
[----:B------:R-:W-:-:S04]  /*27b0*/  IMAD R3, R3, 0x100, R0 ;  /* 0x0000010003037824 */ /* 0x000fc800078e0200 */
[----:B0-----:R-:W-:-:S04]  /*27c0*/  IMAD.WIDE.U32 R2, R3, 0x8, R6 ;  /* 0x0000000803027825 */ /* 0x001fc800078e0006 */
[----:B------:R-:W-:Y:S02]  /*27d0*/  IMAD.MOV.U32 R6, RZ, RZ, R9 ;  /* 0x000000ffff067224 */ /* 0x000fe400078e0009 */
[----:B------:R-:W-:-:S05]  /*27e0*/  IMAD.MOV.U32 R7, RZ, RZ, RZ ;  /* 0x000000ffff077224 */ /* 0x000fca00078e00ff */
[----:B------:R0:W-:Y:S02]  /*27f0*/  REDG.E.ADD.64.STRONG.GPU desc[UR20][R2.64], R6 ;  /* 0x000000060200798e */ /* 0x0001e4000c12e514 */
.L_x_181:
[----:B------:R-:W-:Y:S05]  /*2800*/  BSYNC.RECONVERGENT B1 ;  /* 0x0000000000017941 */ /* 0x000fea0003800200 */
.L_x_171:
[----:B------:R-:W-:-:S13]  /*2810*/  ISETP.GT.U32.AND P0, PT, R0, 0x7f, PT ;  /* 0x0000007f0000780c */ /* 0x000fda0003f04070 */
[----:B------:R-:W-:Y:S05]  /*2820*/  @P0 BRA `(.L_x_152) ;  /* 0x0000000800900947 */ /* 0x000fea0003800000 */
[----:B------:R-:W-:Y:S01]  /*2830*/  UISETP.GE.U32.AND UP0, UPT, UR22, 0x7, UPT ;  /* 0x000000071600788c */ /* 0x000fe2000bf06070 */
[----:B0-----:R-:W-:-:S08]  /*2840*/  IMAD.MOV.U32 R3, RZ, RZ, RZ ;  /* 0x000000ffff037224 */ /* 0x001fd000078e00ff */
[----:B------:R-:W-:Y:S05]  /*2850*/  BRA.U !UP0, `(.L_x_187) ;  /* 0x0000000508147547 */ /* 0x000fea000b800000 */
[----:B------:R-:W0:Y:S01]  /*2860*/  LDC.64 R2, c[0x0][0x380] ;  /* 0x0000e000ff027b82 */ /* 0x000e220000000a00 */
[----:B------:R-:W-:-:S07]  /*2870*/  IMAD.MOV.U32 R9, RZ, RZ, RZ ;  /* 0x000000ffff097224 */ /* 0x000fce00078e00ff */
.L_x_204:
[C---:B01--4-:R-:W-:Y:S01]  /*2880*/  IMAD R11, R9.reuse, 0x400, R4 ;  /* 0x00000400090b7824 */ /* 0x053fe200078e0204 */
[----:B------:R-:W-:Y:S01]  /*2890*/  BSSY.RECONVERGENT B1, `(.L_x_188) ;  /* 0x0000011000017945 */ /* 0x000fe20003800200 */
[C---:B--23--:R-:W-:Y:S02]  /*28a0*/  IMAD R7, R9.reuse, 0x100, R0 ;  /* 0x0000010009077824 */ /* 0x04cfe400078e0200 */
[----:B------:R-:W-:Y:S01]  /*28b0*/  VIADD R9, R9, 0x8 ;  /* 0x0000000809097836 */ /* 0x000fe20000000000 */
[----:B---3--:R-:W1:Y:S01]  /*28c0*/  LDS R14, [R11+0x200] ;  /* 0x000200000b0e7984 */ /* 0x008e620000000800 */
[----:B0-----:R-:W-:-:S03]  /*28d0*/  IMAD.WIDE.U32 R6, R7, 0x8, R2 ;  /* 0x0000000807067825 */ /* 0x001fc600078e0002 */
[----:B------:R-:W0:Y:S04]  /*28e0*/  LDS R13, [R11+0x600] ;  /* 0x000600000b0d7984 */ /* 0x000e280000000800 */
[----:B--2---:R2:W3:Y:S04]  /*28f0*/  LDS R17, [R11+0xa00] ;  /* 0x000a00000b117984 */ /* 0x0044e80000000800 */
[----:B------:R2:W4:Y:S04]  /*2900*/  LDS R18, [R11+0xe00] ;  /* 0x000e00000b127984 */ /* 0x0005280000000800 */
[----:B------:R2:W2:Y:S04]  /*2910*/  LDS R19, [R11+0x1200] ;  /* 0x001200000b137984 */ /* 0x0004a80000000800 */
[----:B------:R0:W2:Y:S04]  /*2920*/  LDS R16, [R11+0x1600] ;  /* 0x001600000b107984 */ /* 0x0000a80000000800 */
[----:B------:R0:W2:Y:S04]  /*2930*/  LDS R12, [R11+0x1a00] ;  /* 0x001a00000b0c7984 */ /* 0x0000a80000000800 */
[----:B------:R0:W2:Y:S01]  /*2940*/  LDS R10, [R11+0x1e00] ;  /* 0x001e00000b0a7984 */ /* 0x0000a20000000800 */
[----:B-1----:R-:W-:-:S02]  /*2950*/  ISETP.NE.AND P0, PT, R14, RZ, PT ;  /* 0x000000ff0e00720c */ /* 0x002fc40003f05270 */
[----:B0-----:R-:W-:-:S11]  /*2960*/  ISETP.NE.AND P1, PT, R13, RZ, PT ;  /* 0x000000ff0d00720c */ /* 0x001fd60003f25270 */
[----:B---34-:R-:W-:Y:S05]  /*2970*/  @!P0 BRA `(.L_x_189) ;  /* 0x0000000000088947 */ /* 0x018fea0003800000 */
[----:B------:R-:W-:-:S05]  /*2980*/  IMAD.MOV.U32 R15, RZ, RZ, RZ ;  /* 0x000000ffff0f7224 */ /* 0x000fca00078e00ff */
[----:B------:R0:W-:Y:S02]  /*2990*/  REDG.E.ADD.64.STRONG.GPU desc[UR20][R6.64+0x400], R14 ;  /* 0x0004000e0600798e */ /* 0x0001e4000c12e514 */
.L_x_189:
[----:B------:R-:W-:Y:S05]  /*29a0*/  BSYNC.RECONVERGENT B1 ;  /* 0x0000000000017941 */ /* 0x000fea0003800200 */
.L_x_188:
[----:B------:R-:W-:Y:S04]  /*29b0*/  BSSY.RECONVERGENT B1, `(.L_x_190) ;  /* 0x0000005000017945 */ /* 0x000fe80003800200 */
[----:B------:R-:W-:Y:S05]  /*29c0*/  @!P1 BRA `(.L_x_191) ;  /* 0x00000000000c9947 */ /* 0x000fea0003800000 */
[----:B0-----:R-:W-:Y:S02]  /*29d0*/  IMAD.MOV.U32 R14, RZ, RZ, R13 ;  /* 0x000000ffff0e7224 */ /* 0x001fe400078e000d */
[----:B------:R-:W-:-:S05]  /*29e0*/  IMAD.MOV.U32 R15, RZ, RZ, RZ ;  /* 0x000000ffff0f7224 */ /* 0x000fca00078e00ff */
[----:B------:R1:W-:Y:S02]  /*29f0*/  REDG.E.ADD.64.STRONG.GPU desc[UR20][R6.64+0xc00], R14 ;  /* 0x000c000e0600798e */ /* 0x0003e4000c12e514 */
.L_x_191:
[----:B------:R-:W-:Y:S05]  /*2a00*/  BSYNC.RECONVERGENT B1 ;  /* 0x0000000000017941 */ /* 0x000fea0003800200 */
.L_x_190:
[----:B------:R-:W-:Y:S01]  /*2a10*/  ISETP.NE.AND P6, PT, R17, RZ, PT ;  /* 0x000000ff1100720c */ /* 0x000fe20003fc5270 */
[----:B------:R-:W-:Y:S01]  /*2a20*/  BSSY.RECONVERGENT B1, `(.L_x_192) ;  /* 0x000000b000017945 */ /* 0x000fe20003800200 */
[----:B------:R-:W-:Y:S02]  /*2a30*/  ISETP.NE.AND P0, PT, R9, UR27, PT ;  /* 0x0000001b09007c0c */ /* 0x000fe4000bf05270 */
[----:B------:R-:W-:Y:S02]  /*2a40*/  ISETP.NE.AND P1, PT, R18, RZ, PT ;  /* 0x000000ff1200720c */ /* 0x000fe40003f25270 */
[----:B--2---:R-:W-:Y:S02]  /*2a50*/  ISETP.NE.AND P2, PT, R19, RZ, PT ;  /* 0x000000ff1300720c */ /* 0x004fe40003f45270 */
[----:B------:R-:W-:Y:S02]  /*2a60*/  ISETP.NE.AND P3, PT, R16, RZ, PT ;  /* 0x000000ff1000720c */ /* 0x000fe40003f65270 */
[----:B------:R-:W-:-:S02]  /*2a70*/  ISETP.NE.AND P4, PT, R12, RZ, PT ;  /* 0x000000ff0c00720c */ /* 0x000fc40003f85270 */
[----:B------:R-:W-:Y:S01]  /*2a80*/  ISETP.NE.AND P5, PT, R10, RZ, PT ;  /* 0x000000ff0a00720c */ /* 0x000fe20003fa5270 */
[----:B------:R-:W-:-:S12]  /*2a90*/  @!P6 BRA `(.L_x_193) ;  /* 0x00000000000ce947 */ /* 0x000fd80003800000 */
[----:B01----:R-:W-:Y:S02]  /*2aa0*/  IMAD.MOV.U32 R14, RZ, RZ, R17 ;  /* 0x000000ffff0e7224 */ /* 0x003fe400078e0011 */
[----:B------:R-:W-:-:S05]  /*2ab0*/  IMAD.MOV.U32 R15, RZ, RZ, RZ ;  /* 0x000000ffff0f7224 */ /* 0x000fca00078e00ff */
[----:B------:R2:W-:Y:S02]  /*2ac0*/  REDG.E.ADD.64.STRONG.GPU desc[UR20][R6.64+0x1400], R14 ;  /* 0x0014000e0600798e */ /* 0x0005e4000c12e514 */
.L_x_193:
[----:B------:R-:W-:Y:S05]  /*2ad0*/  BSYNC.RECONVERGENT B1 ;  /* 0x0000000000017941 */ /* 0x000fea0003800200 */
.L_x_192:
[----:B------:R-:W-:Y:S04]  /*2ae0*/  BSSY.RECONVERGENT B1, `(.L_x_194) ;  /* 0x0000005000017945 */ /* 0x000fe80003800200 */
[----:B------:R-:W-:Y:S05]  /*2af0*/  @!P1 BRA `(.L_x_195) ;  /* 0x00000000000c9947 */ /* 0x000fea0003800000 */
[----:B012---:R-:W-:Y:S02]  /*2b00*/  IMAD.MOV.U32 R14, RZ, RZ, R18 ;  /* 0x000000ffff0e7224 */ /* 0x007fe400078e0012 */
[----:B------:R-:W-:-:S05]  /*2b10*/  IMAD.MOV.U32 R15, RZ, RZ, RZ ;  /* 0x000000ffff0f7224 */ /* 0x000fca00078e00ff */
[----:B------:R3:W-:Y:S02]  /*2b20*/  REDG.E.ADD.64.STRONG.GPU desc[UR20][R6.64+0x1c00], R14 ;  /* 0x001c000e0600798e */ /* 0x0007e4000c12e514 */
.L_x_195:
[----:B------:R-:W-:Y:S05]  /*2b30*/  BSYNC.RECONVERGENT B1 ;  /* 0x0000000000017941 */ /* 0x000fea0003800200 */
.L_x_194:
[----:B------:R-:W-:Y:S04]  /*2b40*/  BSSY.RECONVERGENT B1, `(.L_x_196) ;  /* 0x0000005000017945 */ /* 0x000fe80003800200 */
[----:B------:R-:W-:Y:S05]  /*2b50*/  @!P2 BRA `(.L_x_197) ;  /* 0x00000000000ca947 */ /* 0x000fea0003800000 */
[----:B0123--:R-:W-:Y:S02]  /*2b60*/  IMAD.MOV.U32 R14, RZ, RZ, R19 ;  /* 0x000000ffff0e7224 */ /* 0x00ffe400078e0013 */
[----:B------:R-:W-:-:S05]  /*2b70*/  IMAD.MOV.U32 R15, RZ, RZ, RZ ;  /* 0x000000ffff0f7224 */ /* 0x000fca00078e00ff */
[----:B------:R4:W-:Y:S02]  /*2b80*/  REDG.E.ADD.64.STRONG.GPU desc[UR20][R6.64+0x2400], R14 ;  /* 0x0024000e0600798e */ /* 0x0009e4000c12e514 */
.L_x_197:
[----:B------:R-:W-:Y:S05]  /*2b90*/  BSYNC.RECONVERGENT B1 ;  /* 0x0000000000017941 */ /* 0x000fea0003800200 */
.L_x_196:
[----:B------:R-:W-:Y:S04]  /*2ba0*/  BSSY.RECONVERGENT B1, `(.L_x_198) ;  /* 0x0000004000017945 */ /* 0x000fe80003800200 */
[----:B------:R-:W-:Y:S05]  /*2bb0*/  @!P3 BRA `(.L_x_199) ;  /* 0x000000000008b947 */ /* 0x000fea0003800000 */
[----:B------:R-:W-:-:S05]  /*2bc0*/  IMAD.MOV.U32 R17, RZ, RZ, RZ ;  /* 0x000000ffff117224 */ /* 0x000fca00078e00ff */
[----:B------:R0:W-:Y:S02]  /*2bd0*/  REDG.E.ADD.64.STRONG.GPU desc[UR20][R6.64+0x2c00], R16 ;  /* 0x002c00100600798e */ /* 0x0001e4000c12e514 */
.L_x_199:
[----:B------:R-:W-:Y:S05]  /*2be0*/  BSYNC.RECONVERGENT B1 ;  /* 0x0000000000017941 */ /* 0x000fea0003800200 */
.L_x_198:
[----:B------:R-:W-:Y:S04]  /*2bf0*/  BSSY.RECONVERGENT B1, `(.L_x_200) ;  /* 0x0000004000017945 */ /* 0x000fe80003800200 */
[----:B------:R-:W-:Y:S05]  /*2c00*/  @!P4 BRA `(.L_x_201) ;  /* 0x000000000008c947 */ /* 0x000fea0003800000 */
[----:B------:R-:W-:-:S05]  /*2c10*/  IMAD.MOV.U32 R13, RZ, RZ, RZ ;  /* 0x000000ffff0d7224 */ /* 0x000fca00078e00ff */
[----:B------:R0:W-:Y:S02]  /*2c20*/  REDG.E.ADD.64.STRONG.GPU desc[UR20][R6.64+0x3400], R12 ;  /* 0x0034000c0600798e */ /* 0x0001e4000c12e514 */
.L_x_201:
[----:B------:R-:W-:Y:S05]  /*2c30*/  BSYNC.RECONVERGENT B1 ;  /* 0x0000000000017941 */ /* 0x000fea0003800200 */
.L_x_200:
[----:B------:R-:W-:Y:S04]  /*2c40*/  BSSY.RECONVERGENT B1, `(.L_x_202) ;  /* 0x0000004000017945 */ /* 0x000fe80003800200 */
[----:B------:R-:W-:Y:S05]  /*2c50*/  @!P5 BRA `(.L_x_203) ;  /* 0x000000000008d947 */ /* 0x000fea0003800000 */
[----:B------:R-:W-:-:S05]  /*2c60*/  IMAD.MOV.U32 R11, RZ, RZ, RZ ;  /* 0x000000ffff0b7224 */ /* 0x000fca00078e00ff */
[----:B------:R0:W-:Y:S02]  /*2c70*/  REDG.E.ADD.64.STRONG.GPU desc[UR20][R6.64+0x3c00], R10 ;  /* 0x003c000a0600798e */ /* 0x0001e4000c12e514 */
.L_x_203:
[----:B------:R-:W-:Y:S05]  /*2c80*/  BSYNC.RECONVERGENT B1 ;  /* 0x0000000000017941 */ /* 0x000fea0003800200 */
.L_x_202:
[----:B------:R-:W-:Y:S05]  /*2c90*/  @P0 BRA `(.L_x_204) ;  /* 0xfffffff800f80947 */ /* 0x000fea000383ffff */
[----:B------:R-:W-:-:S07]  /*2ca0*/  IMAD.U32 R3, RZ, RZ, UR27 ;  /* 0x0000001bff037e24 */ /* 0x000fce000f8e00ff */
.L_x_187:
[----:B------:R-:W-:-:S09]  /*2cb0*/  UISETP.NE.AND UP0, UPT, UR24, URZ, UPT ;  /* 0x000000ff1800728c */ /* 0x000fd2000bf05270 */
[----:B------:R-:W-:Y:S05]  /*2cc0*/  BRA.U !UP0, `(.L_x_152) ;  /* 0x0000000508687547 */ /* 0x000fea000b800000 */
[----:B------:R-:W-:-:S13]  /*2cd0*/  ISETP.GE.U32.AND P0, PT, R8, 0x3, PT ;  /* 0x000000030800780c */ /* 0x000fda0003f06070 */
[----:B------:R-:W-:Y:S05]  /*2ce0*/  @!P0 BRA `(.L_x_205) ;  /* 0x0000000000bc8947 */ /* 0x000fea0003800000 */
[----:B01234-:R-:W-:Y:S01]  /*2cf0*/  IMAD R7, R3, 0x400, R4 ;  /* 0x0000040003077824 */ /* 0x01ffe200078e0204 */
[----:B------:R-:W-:Y:S04]  /*2d00*/  BSSY.RECONVERGENT B1, `(.L_x_206) ;  /* 0x000000f000017945 */ /* 0x000fe80003800200 */
[----:B------:R-:W0:Y:S04]  /*2d10*/  LDS R10, [R7+0x200] ;  /* 0x00020000070a7984 */ /* 0x000e280000000800 */
[----:B------:R-:W1:Y:S04]  /*2d20*/  LDS R12, [R7+0x600] ;  /* 0x00060000070c7984 */ /* 0x000e680000000800 */
[----:B------:R-:W2:Y:S04]  /*2d30*/  LDS R6, [R7+0xa00] ;  /* 0x000a000007067984 */ /* 0x000ea80000000800 */
[----:B------:R-:W3:Y:S01]  /*2d40*/  LDS R2, [R7+0xe00] ;  /* 0x000e000007027984 */ /* 0x000ee20000000800 */
[----:B0-----:R-:W-:-:S02]  /*2d50*/  ISETP.NE.AND P0, PT, R10, RZ, PT ;  /* 0x000000ff0a00720c */ /* 0x001fc40003f05270 */
[----:B-1----:R-:W-:Y:S02]  /*2d60*/  ISETP.NE.AND P1, PT, R12, RZ, PT ;  /* 0x000000ff0c00720c */ /* 0x002fe40003f25270 */
[----:B--2---:R-:W-:Y:S02]  /*2d70*/  ISETP.NE.AND P2, PT, R6, RZ, PT ;  /* 0x000000ff0600720c */ /* 0x004fe40003f45270 */
[----:B---3--:R-:W-:-:S07]  /*2d80*/  ISETP.NE.AND P3, PT, R2, RZ, PT ;  /* 0x000000ff0200720c */ /* 0x008fce0003f65270 */
[----:B------:R-:W-:Y:S06]  /*2d90*/  @!P0 BRA `(.L_x_207) ;  /* 0x0000000000148947 */ /* 0x000fec0003800000 */
[----:B------:R-:W0:Y:S01]  /*2da0*/  LDC.64 R8, c[0x0][0x380] ;  /* 0x0000e000ff087b82 */ /* 0x000e220000000a00 */
[----:B------:R-:W-:Y:S02]  /*2db0*/  IMAD R7, R3, 0x100, R0 ;  /* 0x0000010003077824 */ /* 0x000fe400078e0200 */
[----:B------:R-:W-:Y:S02]  /*2dc0*/  IMAD.MOV.U32 R11, RZ, RZ, RZ ;  /* 0x000000ffff0b7224 */ /* 0x000fe400078e00ff */
[----:B0-----:R-:W-:-:S05]  /*2dd0*/  IMAD.WIDE.U32 R8, R7, 0x8, R8 ;  /* 0x0000000807087825 */ /* 0x001fca00078e0008 */
[----:B------:R0:W-:Y:S02]  /*2de0*/  REDG.E.ADD.64.STRONG.GPU desc[UR20][R8.64+0x400], R10 ;  /* 0x0004000a0800798e */ /* 0x0001e4000c12e514 */
.L_x_207:
[----:B------:R-:W-:Y:S05]  /*2df0*/  BSYNC.RECONVERGENT B1 ;  /* 0x0000000000017941 */ /* 0x000fea0003800200 */
.L_x_206:
        /* <DEDUP_REMOVED lines=9> */
.L_x_209:
[----:B------:R-:W-:Y:S05]  /*2e90*/  BSYNC.RECONVERGENT B1 ;  /* 0x0000000000017941 */ /* 0x000fea0003800200 */
.L_x_208:
        /* <DEDUP_REMOVED lines=8> */
.L_x_211:
[----:B------:R-:W-:Y:S05]  /*2f20*/  BSYNC.RECONVERGENT B1 ;  /* 0x0000000000017941 */ /* 0x000fea0003800200 */
.L_x_210:
[----:B------:R-:W-:Y:S04]  /*2f30*/  BSSY.RECONVERGENT B1, `(.L_x_212) ;  /* 0x0000009000017945 */ /* 0x000fe80003800200 */
[----:B------:R-:W-:Y:S05]  /*2f40*/  @!P3 BRA `(.L_x_213) ;  /* 0x00000000001cb947 */ /* 0x000fea0003800000 */
[----:B--2---:R-:W2:Y:S01]  /*2f50*/  LDC.64 R6, c[0x0][0x380] ;  /* 0x0000e000ff067b82 */ /* 0x004ea20000000a00 */
[----:B01----:R-:W-:Y:S02]  /*2f60*/  IMAD R9, R3, 0x100, R0 ;  /* 0x0000010003097824 */ /* 0x003fe400078e0200 */
[----:B------:R-:W-:Y:S02]  /*2f70*/  IMAD.MOV.U32 R8, RZ, RZ, R2 ;  /* 0x000000ffff087224 */ /* 0x000fe400078e0002 */
[----:B------:R-:W-:-:S04]  /*2f80*/  VIADD R9, R9, 0x300 ;  /* 0x0000030009097836 */ /* 0x000fc80000000000 */
[----:B--2---:R-:W-:-:S04]  /*2f90*/  IMAD.WIDE.U32 R6, R9, 0x8, R6 ;  /* 0x0000000809067825 */ /* 0x004fc800078e0006 */
[----:B------:R-:W-:-:S05]  /*2fa0*/  IMAD.MOV.U32 R9, RZ, RZ, RZ ;  /* 0x000000ffff097224 */ /* 0x000fca00078e00ff */
[----:B------:R3:W-:Y:S02]  /*2fb0*/  REDG.E.ADD.64.STRONG.GPU desc[UR20][R6.64+0x400], R8 ;  /* 0x000400080600798e */ /* 0x0007e4000c12e514 */
.L_x_213:
[----:B------:R-:W-:Y:S05]  /*2fc0*/  BSYNC.RECONVERGENT B1 ;  /* 0x0000000000017941 */ /* 0x000fea0003800200 */
.L_x_212:
[----:B------:R-:W-:-:S07]  /*2fd0*/  VIADD R3, R3, 0x4 ;  /* 0x0000000403037836 */ /* 0x000fce0000000000 */
.L_x_205:
[----:B------:R-:W-:-:S09]  /*2fe0*/  UISETP.NE.AND UP0, UPT, UR25, URZ, UPT ;  /* 0x000000ff1900728c */ /* 0x000fd2000bf05270 */
[----:B------:R-:W-:Y:S05]  /*2ff0*/  BRA.U !UP0, `(.L_x_152) ;  /* 0x00000001089c7547 */ /* 0x000fea000b800000 */
[----:B------:R-:W-:-:S13]  /*3000*/  ISETP.NE.AND P0, PT, R5, RZ, PT ;  /* 0x000000ff0500720c */ /* 0x000fda0003f05270 */
[----:B------:R-:W-:Y:S05]  /*3010*/  @!P0 BRA `(.L_x_214) ;  /* 0x0000000000648947 */ /* 0x000fea0003800000 */
[----:B01234-:R-:W-:Y:S01]  /*3020*/  IMAD R6, R3, 0x400, R4 ;  /* 0x0000040003067824 */ /* 0x01ffe200078e0204 */
[----:B------:R-:W-:Y:S04]  /*3030*/  BSSY.RECONVERGENT B1, `(.L_x_215) ;  /* 0x000000c000017945 */ /* 0x000fe80003800200 */
[----:B------:R-:W0:Y:S04]  /*3040*/  LDS R2, [R6+0x200] ;  /* 0x0002000006027984 */ /* 0x000e280000000800 */
[----:B------:R-:W1:Y:S01]  /*3050*/  LDS R5, [R6+0x600] ;  /* 0x0006000006057984 */ /* 0x000e620000000800 */
[----:B0-----:R-:W-:-:S02]  /*3060*/  ISETP.NE.AND P0, PT, R2, RZ, PT ;  /* 0x000000ff0200720c */ /* 0x001fc40003f05270 */
[----:B-1----:R-:W-:-:S11]  /*3070*/  ISETP.NE.AND P1, PT, R5, RZ, PT ;  /* 0x000000ff0500720c */ /* 0x002fd60003f25270 */
[----:B------:R-:W-:Y:S05]  /*3080*/  @!P0 BRA `(.L_x_216) ;  /* 0x0000000000188947 */ /* 0x000fea0003800000 */
[----:B------:R-:W0:Y:S01]  /*3090*/  LDC.64 R6, c[0x0][0x380] ;  /* 0x0000e000ff067b82 */ /* 0x000e220000000a00 */
[----:B------:R-:W-:-:S04]  /*30a0*/  IMAD R9, R3, 0x100, R0 ;  /* 0x0000010003097824 */ /* 0x000fc800078e0200 */
[----:B0-----:R-:W-:-:S04]  /*30b0*/  IMAD.WIDE.U32 R8, R9, 0x8, R6 ;  /* 0x0000000809087825 */ /* 0x001fc800078e0006 */
[----:B------:R-:W-:Y:S02]  /*30c0*/  IMAD.MOV.U32 R6, RZ, RZ, R2 ;  /* 0x000000ffff067224 */ /* 0x000fe400078e0002 */
[----:B------:R-:W-:-:S05]  /*30d0*/  IMAD.MOV.U32 R7, RZ, RZ, RZ ;  /* 0x000000ffff077224 */ /* 0x000fca00078e00ff */
[----:B------:R0:W-:Y:S02]  /*30e0*/  REDG.E.ADD.64.STRONG.GPU desc[UR20][R8.64+0x400], R6 ;  /* 0x000400060800798e */ /* 0x0001e4000c12e514 */
.L_x_216:
[----:B------:R-:W-:Y:S05]  /*30f0*/  BSYNC.RECONVERGENT B1 ;  /* 0x0000000000017941 */ /* 0x000fea0003800200 */
.L_x_215:
[----:B------:R-:W-:Y:S04]  /*3100*/  BSSY.RECONVERGENT B1, `(.L_x_217) ;  /* 0x0000009000017945 */ /* 0x000fe80003800200 */
[----:B------:R-:W-:Y:S05]  /*3110*/  @!P1 BRA `(.L_x_218) ;  /* 0x00000000001c9947 */ /* 0x000fea0003800000 */
[----:B0-----:R-:W0:Y:S01]  /*3120*/  LDC.64 R6, c[0x0][0x380] ;  /* 0x0000e000ff067b82 */ /* 0x001e220000000a00 */
[----:B------:R-:W-:-:S04]  /*3130*/  IMAD R2, R3, 0x100, R0 ;  /* 0x0000010003027824 */ /* 0x000fc800078e0200 */
[----:B------:R-:W-:-:S04]  /*3140*/  VIADD R9, R2, 0x100 ;  /* 0x0000010002097836 */ /* 0x000fc80000000000 */
[----:B0-----:R-:W-:-:S04]  /*3150*/  IMAD.WIDE.U32 R8, R9, 0x8, R6 ;  /* 0x0000000809087825 */ /* 0x001fc800078e0006 */
[----:B------:R-:W-:Y:S02]  /*3160*/  IMAD.MOV.U32 R6, RZ, RZ, R5 ;  /* 0x000000ffff067224 */ /* 0x000fe400078e0005 */
[----:B------:R-:W-:-:S05]  /*3170*/  IMAD.MOV.U32 R7, RZ, RZ, RZ ;  /* 0x000000ffff077224 */ /* 0x000fca00078e00ff */
[----:B------:R1:W-:Y:S02]  /*3180*/  REDG.E.ADD.64.STRONG.GPU desc[UR20][R8.64+0x400], R6 ;  /* 0x000400060800798e */ /* 0x0003e4000c12e514 */
.L_x_218:
[----:B------:R-:W-:Y:S05]  /*3190*/  BSYNC.RECONVERGENT B1 ;  /* 0x0000000000017941 */ /* 0x000fea0003800200 */
.L_x_217:
[----:B------:R-:W-:-:S07]  /*31a0*/  VIADD R3, R3, 0x2 ;  /* 0x0000000203037836 */ /* 0x000fce0000000000 */
.L_x_214:
[----:B------:R-:W-:-:S09]  /*31b0*/  UISETP.NE.AND UP0, UPT, UR9, URZ, UPT ;  /* 0x000000ff0900728c */ /* 0x000fd2000bf05270 */
[----:B------:R-:W-:Y:S05]  /*31c0*/  BRA.U !UP0, `(.L_x_152) ;  /* 0x0000000108287547 */ /* 0x000fea000b800000 */
[----:B------:R-:W-:-:S05]  /*31d0*/  IMAD R2, R3, 0x400, R4 ;  /* 0x0000040003027824 */ /* 0x000fca00078e0204 */
[----:B------:R-:W5:Y:S02]  /*31e0*/  LDS R5, [R2+0x200] ;  /* 0x0002000002057984 */ /* 0x000f640000000800 */
[----:B-----5:R-:W-:-:S13]  /*31f0*/  ISETP.NE.AND P0, PT, R5, RZ, PT ;  /* 0x000000ff0500720c */ /* 0x020fda0003f05270 */
[----:B------:R-:W-:Y:S05]  /*3200*/  @!P0 BRA `(.L_x_152) ;  /* 0x0000000000188947 */ /* 0x000fea0003800000 */
[----:B01234-:R-:W0:Y:S01]  /*3210*/  LDC.64 R6, c[0x0][0x380] ;  /* 0x0000e000ff067b82 */ /* 0x01fe220000000a00 */
[----:B------:R-:W-:-:S04]  /*3220*/  IMAD R3, R3, 0x100, R0 ;  /* 0x0000010003037824 */ /* 0x000fc800078e0200 */
[----:B0-----:R-:W-:-:S04]  /*3230*/  IMAD.WIDE.U32 R2, R3, 0x8, R6 ;  /* 0x0000000803027825 */ /* 0x001fc800078e0006 */
[----:B------:R-:W-:Y:S02]  /*3240*/  IMAD.MOV.U32 R6, RZ, RZ, R5 ;  /* 0x000000ffff067224 */ /* 0x000fe400078e0005 */
[----:B------:R-:W-:-:S05]  /*3250*/  IMAD.MOV.U32 R7, RZ, RZ, RZ ;  /* 0x000000ffff077224 */ /* 0x000fca00078e00ff */
[----:B------:R0:W-:Y:S02]  /*3260*/  REDG.E.ADD.64.STRONG.GPU desc[UR20][R2.64+0x400], R6 ;  /* 0x000400060200798e */ /* 0x0001e4000c12e514 */
.L_x_152:
[----:B------:R-:W-:Y:S05]  /*3270*/  BSYNC.RECONVERGENT B0 ;  /* 0x0000000000007941 */ /* 0x000fea0003800200 */
.L_x_151:
[----:B------:R-:W-:Y:S01]  /*3280*/  BAR.SYNC.DEFER_BLOCKING 0x0 ;  /* 0x0000000000007b1d */ /* 0x000fe20000010000 */
[----:B------:R-:W-:-:S04]  /*3290*/  UIADD3 UR6, UP0, UPT, UR6, 0x1, URZ ;  /* 0x0000000106067890 */ /* 0x000fc8000ff1e0ff */
[----:B------:R-:W-:Y:S02]  /*32a0*/  UIADD3.X UR7, UPT, UPT, URZ, UR7, URZ, UP0, !UPT ;  /* 0x00000007ff077290 */ /* 0x000fe400087fe4ff */
[----:B------:R-:W-:-:S04]  /*32b0*/  UISETP.NE.U32.AND UP0, UPT, UR6, UR11, UPT ;  /* 0x0000000b0600728c */ /* 0x000fc8000bf05070 */
[----:B------:R-:W-:-:S09]  /*32c0*/  UISETP.NE.AND.EX UP0, UPT, UR7, UR12, UPT, UP0 ;  /* 0x0000000c0700728c */ /* 0x000fd2000bf05300 */
[----:B------:R-:W-:Y:S05]  /*32d0*/  BRA.U UP0, `(.L_x_219) ;  /* 0xffffffcd00f07547 */ /* 0x000fea000b83ffff */
[----:B------:R-:W-:Y:S05]  /*32e0*/  EXIT ;  /* 0x000000000000794d */ /* 0x000fea0003800000 */
.L_x_220:
        /* <DEDUP_REMOVED lines=9> */
.L_x_467:


//--------------------- .text._ZN3cub18CUB_300001_SM_10006detail10radix_sort31DeviceRadixSortSingleTileKernelINS1_5radix10policy_hubIffyE10Policy1000ELNS0_9SortOrderE1EffyNS1_21identity_decomposer_tEEEvPKT1_PSA_PKT2_PSE_T3_iiT4_ --------------------------
	.section	.text._ZN3cub18CUB_300001_SM_10006detail10radix_sort31DeviceRadixSortSingleTileKernelINS1_5radix10policy_hubIffyE10Policy1000ELNS0_9SortOrderE1EffyNS1_21identity_decomposer_tEEEvPKT1_PSA_PKT2_PSE_T3_iiT4_,"ax",@progbits
	.align	128
        .global         _ZN3cub18CUB_300001_SM_10006detail10radix_sort31DeviceRadixSortSingleTileKernelINS1_5radix10policy_hubIffyE10Policy1000ELNS0_9SortOrderE1EffyNS1_21identity_decomposer_tEEEvPKT1_PSA_PKT2_PSE_T3_iiT4_
        .type           _ZN3cub18CUB_300001_SM_10006detail10radix_sort31DeviceRadixSortSingleTileKernelINS1_5radix10policy_hubIffyE10Policy1000ELNS0_9SortOrderE1EffyNS1_21identity_decomposer_tEEEvPKT1_PSA_PKT2_PSE_T3_iiT4_,@function
        .size           _ZN3cub18CUB_300001_SM_10006detail10radix_sort31DeviceRadixSortSingleTileKernelINS1_5radix10policy_hubIffyE10Policy1000ELNS0_9SortOrderE1EffyNS1_21identity_decomposer_tEEEvPKT1_PSA_PKT2_PSE_T3_iiT4_,(.L_x_468 - _ZN3cub18CUB_300001_SM_10006detail10radix_sort31DeviceRadixSortSingleTileKernelINS1_5radix10policy_hubIffyE10Policy1000ELNS0_9SortOrderE1EffyNS1_21identity_decomposer_tEEEvPKT1_PSA_PKT2_PSE_T3_iiT4_)
        .other          _ZN3cub18CUB_300001_SM_10006detail10radix_sort31DeviceRadixSortSingleTileKernelINS1_5radix10policy_hubIffyE10Policy1000ELNS0_9SortOrderE1EffyNS1_21identity_decomposer_tEEEvPKT1_PSA_PKT2_PSE_T3_iiT4_,@"STO_CUDA_ENTRY STV_DEFAULT"
_ZN3cub18CUB_300001_SM_10006detail10radix_sort31DeviceRadixSortSingleTileKernelINS1_5radix10policy_hubIffyE10Policy1000ELNS0_9SortOrderE1EffyNS1_21identity_decomposer_tEEEvPKT1_PSA_PKT2_PSE_T3_iiT4_:
.text._ZN3cub18CUB_300001_SM_10006detail10radix_sort31DeviceRadixSortSingleTileKernelINS1_5radix10policy_hubIffyE10Policy1000ELNS0_9SortOrderE1EffyNS1_21identity_decomposer_tEEEvPKT1_PSA_PKT2_PSE_T3_iiT4_:
[----:B------:R-:W-:Y:S01]  /*0000*/  LDC R1, c[0x0][0x37c] ;  /* 0x0000df00ff017b82 */ /* 0x000fe20000000800 */
[----:B------:R-:W0:Y:S01]  /*0010*/  S2R R0, SR_TID.X ;  /* 0x0000000000007919 */ /* 0x000e220000002100 */
[----:B------:R-:W1:Y:S01]  /*0020*/  LDCU UR4, c[0x0][0x3a0] ;  /* 0x00007400ff0477ac */ /* 0x000e620008000800 */
[----:B------:R-:W-:Y:S02]  /*0030*/  IMAD.MOV.U32 R35, RZ, RZ, -0x1 ;  /* 0xffffffffff237424 */ /* 0x000fe400078e00ff */
[----:B------:R-:W-:Y:S01]  /*0040*/  IMAD.MOV.U32 R36, RZ, RZ, -0x1 ;  /* 0xffffffffff247424 */ /* 0x000fe200078e00ff */
[----:B------:R-:W2:Y:S01]  /*0050*/  LDCU.64 UR8, c[0x0][0x358] ;  /* 0x00006b00ff0877ac */ /* 0x000ea20008000a00 */
[----:B------:R-:W-:Y:S02]  /*0060*/  IMAD.MOV.U32 R37, RZ, RZ, -0x1 ;  /* 0xffffffffff257424 */ /* 0x000fe400078e00ff */
[----:B------:R-:W-:Y:S02]  /*0070*/  IMAD.MOV.U32 R38, RZ, RZ, -0x1 ;  /* 0xffffffffff267424 */ /* 0x000fe400078e00ff */
[----:B------:R-:W-:-:S02]  /*0080*/  IMAD.MOV.U32 R39, RZ, RZ, -0x1 ;  /* 0xffffffffff277424 */ /* 0x000fc400078e00ff */
[----:B------:R-:W-:Y:S02]  /*0090*/  IMAD.MOV.U32 R29, RZ, RZ, -0x1 ;  /* 0xffffffffff1d7424 */ /* 0x000fe400078e00ff */
[----:B------:R-:W-:Y:S02]  /*00a0*/  IMAD.MOV.U32 R30, RZ, RZ, -0x1 ;  /* 0xffffffffff1e7424 */ /* 0x000fe400078e00ff */
[----:B------:R-:W-:Y:S02]  /*00b0*/  IMAD.MOV.U32 R31, RZ, RZ, -0x1 ;  /* 0xffffffffff1f7424 */ /* 0x000fe400078e00ff */
        /* <DEDUP_REMOVED lines=10> */
[----:B------:R-:W-:Y:S01]  /*0160*/  IMAD.MOV.U32 R49, RZ, RZ, -0x1 ;  /* 0xffffffffff317424 */ /* 0x000fe200078e00ff */
[----:B------:R-:W3:Y:S01]  /*0170*/  S2UR UR6, SR_CgaCtaId ;  /* 0x00000000000679c3 */ /* 0x000ee20000008800 */
[----:B0-----:R-:W-:Y:S01]  /*0180*/  IMAD R9, R0, 0x13, RZ ;  /* 0x0000001300097824 */ /* 0x001fe200078e02ff */
[----:B------:R-:W0:Y:S03]  /*0190*/  LDCU UR10, c[0x0][0x3ac] ;  /* 0x00007580ff0a77ac */ /* 0x000e260008000800 */
[C---:B------:R-:W-:Y:S01]  /*01a0*/  VIADD R4, R9.reuse, 0x1 ;  /* 0x0000000109047836 */ /* 0x040fe20000000000 */
[C---:B-1----:R-:W-:Y:S01]  /*01b0*/  ISETP.GE.AND P6, PT, R9.reuse, UR4, PT ;  /* 0x0000000409007c0c */ /* 0x042fe2000bfc6270 */
[----:B------:R-:W-:-:S02]  /*01c0*/  VIADD R5, R9, 0x2 ;  /* 0x0000000209057836 */ /* 0x000fc40000000000 */
[C---:B------:R-:W-:Y:S01]  /*01d0*/  VIADD R7, R9.reuse, 0x6 ;  /* 0x0000000609077836 */ /* 0x040fe20000000000 */
[----:B------:R-:W-:Y:S01]  /*01e0*/  ISETP.GE.AND P5, PT, R4, UR4, PT ;  /* 0x0000000404007c0c */ /* 0x000fe2000bfa6270 */
[----:B------:R-:W-:Y:S01]  /*01f0*/  VIADD R4, R9, 0x4 ;  /* 0x0000000409047836 */ /* 0x000fe20000000000 */
[----:B------:R-:W-:Y:S01]  /*0200*/  ISETP.GE.AND P4, PT, R5, UR4, PT ;  /* 0x0000000405007c0c */ /* 0x000fe2000bf86270 */
[----:B------:R-:W-:Y:S01]  /*0210*/  VIADD R5, R9, 0x5 ;  /* 0x0000000509057836 */ /* 0x000fe20000000000 */
[----:B------:R-:W-:Y:S01]  /*0220*/  ISETP.GE.AND P0, PT, R7, UR4, PT ;  /* 0x0000000407007c0c */ /* 0x000fe2000bf06270 */
[C---:B------:R-:W-:Y:S01]  /*0230*/  VIADD R51, R9.reuse, 0x7 ;  /* 0x0000000709337836 */ /* 0x040fe20000000000 */
[----:B------:R-:W-:Y:S01]  /*0240*/  ISETP.GE.AND P2, PT, R4, UR4, PT ;  /* 0x0000000404007c0c */ /* 0x000fe2000bf46270 */
[----:B------:R-:W-:Y:S01]  /*0250*/  VIADD R52, R9, 0x8 ;  /* 0x0000000809347836 */ /* 0x000fe20000000000 */
[----:B------:R-:W-:Y:S01]  /*0260*/  ISETP.GE.AND P1, PT, R5, UR4, PT ;  /* 0x0000000405007c0c */ /* 0x000fe2000bf26270 */
[C---:B------:R-:W-:Y:S01]  /*0270*/  VIADD R53, R9.reuse, 0x9 ;  /* 0x0000000909357836 */ /* 0x040fe20000000000 */
[----:B------:R-:W1:Y:S01]  /*0280*/  LDC.64 R4, c[0x0][0x380] ;  /* 0x0000e000ff047b82 */ /* 0x000e620000000a00 */
[----:B------:R-:W-:Y:S01]  /*0290*/  P2R R50, PR, RZ, 0x1 ;  /* 0x00000001ff327803 */ /* 0x000fe20000000000 */
[C---:B------:R-:W-:Y:S01]  /*02a0*/  VIADD R54, R9.reuse, 0xa ;  /* 0x0000000a09367836 */ /* 0x040fe20000000000 */
[----:B------:R-:W-:Y:S01]  /*02b0*/  P2R R45, PR, RZ, 0x4 ;  /* 0x00000004ff2d7803 */ /* 0x000fe20000000000 */
[C---:B------:R-:W-:Y:S01]  /*02c0*/  VIADD R6, R9.reuse, 0x3 ;  /* 0x0000000309067836 */ /* 0x040fe20000000000 */
[----:B------:R-:W-:Y:S01]  /*02d0*/  P2R R47, PR, RZ, 0x2 ;  /* 0x00000002ff2f7803 */ /* 0x000fe20000000000 */
[C---:B------:R-:W-:Y:S01]  /*02e0*/  VIADD R55, R9.reuse, 0xb ;  /* 0x0000000b09377836 */ /* 0x040fe20000000000 */
[----:B------:R-:W-:Y:S01]  /*02f0*/  P2R R8, PR, RZ, 0x20 ;  /* 0x00000020ff087803 */ /* 0x000fe20000000000 */
[C---:B------:R-:W-:Y:S01]  /*0300*/  VIADD R56, R9.reuse, 0xc ;  /* 0x0000000c09387836 */ /* 0x040fe20000000000 */
[----:B------:R-:W-:Y:S01]  /*0310*/  ISETP.GE.AND P3, PT, R6, UR4, PT ;  /* 0x0000000406007c0c */ /* 0x000fe2000bf66270 */
[C---:B------:R-:W-:Y:S01]  /*0320*/  VIADD R57, R9.reuse, 0xd ;  /* 0x0000000d09397836 */ /* 0x040fe20000000000 */
[----:B------:R-:W-:Y:S01]  /*0330*/  P2R R10, PR, RZ, 0x10 ;  /* 0x00000010ff0a7803 */ /* 0x000fe20000000000 */
[C---:B------:R-:W-:Y:S01]  /*0340*/  VIADD R58, R9.reuse, 0xe ;  /* 0x0000000e093a7836 */ /* 0x040fe20000000000 */
[----:B------:R-:W-:Y:S01]  /*0350*/  P2R R11, PR, RZ, 0x8 ;  /* 0x00000008ff0b7803 */ /* 0x000fe20000000000 */
[C---:B------:R-:W-:Y:S01]  /*0360*/  VIADD R59, R9.reuse, 0xf ;  /* 0x0000000f093b7836 */ /* 0x040fe20000000000 */
[----:B------:R-:W4:Y:S01]  /*0370*/  LDC.64 R6, c[0x0][0x390] ;  /* 0x0000e400ff067b82 */ /* 0x000f220000000a00 */
[----:B------:R-:W-:-:S02]  /*0380*/  VIADD R60, R9, 0x10 ;  /* 0x00000010093c7836 */ /* 0x000fc40000000000 */
[C---:B------:R-:W-:Y:S02]  /*0390*/  VIADD R61, R9.reuse, 0x11 ;  /* 0x00000011093d7836 */ /* 0x040fe40000000000 */
[C---:B------:R-:W-:Y:S02]  /*03a0*/  VIADD R62, R9.reuse, 0x12 ;  /* 0x00000012093e7836 */ /* 0x040fe40000000000 */
[----:B-1----:R-:W-:-:S05]  /*03b0*/  IMAD.WIDE.U32 R4, R9, 0x4, R4 ;  /* 0x0000000409047825 */ /* 0x002fca00078e0004 */
[----:B--2---:R-:W2:Y:S01]  /*03c0*/  @!P0 LDG.E R35, desc[UR8][R4.64+0x18] ;  /* 0x0000180804238981 */ /* 0x004ea2000c1e1900 */
[----:B------:R-:W-:-:S03]  /*03d0*/  ISETP.GE.AND P0, PT, R51, UR4, PT ;  /* 0x0000000433007c0c */ /* 0x000fc6000bf06270 */
[----:B------:R-:W3:Y:S01]  /*03e0*/  @!P6 LDG.E R29, desc[UR8][R4.64] ;  /* 0x00000008041de981 */ /* 0x000ee2000c1e1900 */
[----:B------:R-:W-:-:S03]  /*03f0*/  P2R R51, PR, RZ, 0x1 ;  /* 0x00000001ff337803 */ /* 0x000fc60000000000 */
[----:B------:R-:W2:Y:S01]  /*0400*/  @!P5 LDG.E R30, desc[UR8][R4.64+0x4] ;  /* 0x00000408041ed981 */ /* 0x000ea2000c1e1900 */
[----:B----4-:R-:W-:-:S03]  /*0410*/  IMAD.WIDE.U32 R6, R9, 0x4, R6 ;  /* 0x0000000409067825 */ /* 0x010fc600078e0006 */
[----:B------:R-:W4:Y:S04]  /*0420*/  @!P4 LDG.E R31, desc[UR8][R4.64+0x8] ;  /* 0x00000808041fc981 */ /* 0x000f28000c1e1900 */
[----:B------:R-:W4:Y:S01]  /*0430*/  @!P0 LDG.E R36, desc[UR8][R4.64+0x1c] ;  /* 0x00001c0804248981 */ /* 0x000f22000c1e1900 */
[----:B------:R-:W-:-:S03]  /*0440*/  ISETP.GE.AND P0, PT, R52, UR4, PT ;  /* 0x0000000434007c0c */ /* 0x000fc6000bf06270 */
[----:B------:R-:W4:Y:S01]  /*0450*/  @!P3 LDG.E R32, desc[UR8][R4.64+0xc] ;  /* 0x00000c080420b981 */ /* 0x000f22000c1e1900 */
[----:B------:R-:W-:-:S03]  /*0460*/  P2R R52, PR, RZ, 0x1 ;  /* 0x00000001ff347803 */ /* 0x000fc60000000000 */
[----:B------:R-:W4:Y:S04]  /*0470*/  @!P2 LDG.E R33, desc[UR8][R4.64+0x10] ;  /* 0x000010080421a981 */ /* 0x000f28000c1e1900 */
[----:B------:R-:W4:Y:S04]  /*0480*/  @!P1 LDG.E R34, desc[UR8][R4.64+0x14] ;  /* 0x0000140804229981 */ /* 0x000f28000c1e1900 */
[----:B------:R-:W4:Y:S01]  /*0490*/  @!P0 LDG.E R37, desc[UR8][R4.64+0x20] ;  /* 0x0000200804258981 */ /* 0x000f22000c1e1900 */
[----:B------:R-:W-:-:S04]  /*04a0*/  ISETP.GE.AND P0, PT, R53, UR4, PT ;  /* 0x0000000435007c0c */ /* 0x000fc8000bf06270 */
[----:B------:R-:W-:-:S09]  /*04b0*/  P2R R53, PR, RZ, 0x1 ;  /* 0x00000001ff357803 */ /* 0x000fd20000000000 */
[----:B------:R-:W4:Y:S01]  /*04c0*/  @!P0 LDG.E R38, desc[UR8][R4.64+0x24] ;  /* 0x0000240804268981 */ /* 0x000f22000c1e1900 */
[----:B------:R-:W-:-:S04]  /*04d0*/  ISETP.GE.AND P0, PT, R54, UR4, PT ;  /* 0x0000000436007c0c */ /* 0x000fc8000bf06270 */
[----:B------:R-:W-:-:S09]  /*04e0*/  P2R R54, PR, RZ, 0x1 ;  /* 0x00000001ff367803 */ /* 0x000fd20000000000 */
[----:B------:R-:W4:Y:S01]  /*04f0*/  @!P0 LDG.E R39, desc[UR8][R4.64+0x28] ;  /* 0x0000280804278981 */ /* 0x000f22000c1e1900 */
[----:B------:R-:W-:Y:S02]  /*0500*/  ISETP.GE.AND P0, PT, R55, UR4, PT ;  /* 0x0000000437007c0c */ /* 0x000fe4000bf06270 */
[----:B------:R-:W-:Y:S02]  /*0510*/  ISETP.GE.AND P1, PT, R57, UR4, PT ;  /* 0x0000000439007c0c */ /* 0x000fe4000bf26270 */
[----:B------:R-:W-:Y:S02]  /*0520*/  P2R R55, PR, RZ, 0x1 ;  /* 0x00000001ff377803 */ /* 0x000fe40000000000 */
[----:B------:R-:W-:Y:S02]  /*0530*/  ISETP.GE.AND P2, PT, R58, UR4, PT ;  /* 0x000000043a007c0c */ /* 0x000fe4000bf46270 */
[----:B------:R-:W-:-:S05]  /*0540*/  ISETP.GE.AND P3, PT, R59, UR4, PT ;  /* 0x000000043b007c0c */ /* 0x000fca000bf66270 */
[----:B------:R-:W4:Y:S01]  /*0550*/  @!P0 LDG.E R40, desc[UR8][R4.64+0x2c] ;  /* 0x00002c0804288981 */ /* 0x000f22000c1e1900 */
[----:B------:R-:W-:Y:S02]  /*0560*/  ISETP.GE.AND P0, PT, R56, UR4, PT ;  /* 0x0000000438007c0c */ /* 0x000fe4000bf06270 */
[----:B------:R-:W-:Y:S01]  /*0570*/  ISETP.GE.AND P4, PT, R60, UR4, PT ;  /* 0x000000043c007c0c */ /* 0x000fe2000bf86270 */
[----:B------:R-:W4:Y:S01]  /*0580*/  @!P1 LDG.E R42, desc[UR8][R4.64+0x34] ;  /* 0x00003408042a9981 */ /* 0x000f22000c1e1900 */
[----:B------:R-:W-:Y:S02]  /*0590*/  ISETP.GE.AND P5, PT, R61, UR4, PT ;  /* 0x000000043d007c0c */ /* 0x000fe4000bfa6270 */
[----:B------:R-:W-:Y:S01]  /*05a0*/  ISETP.GE.AND P6, PT, R62, UR4, PT ;  /* 0x000000043e007c0c */ /* 0x000fe2000bfc6270 */
[----:B------:R-:W4:Y:S04]  /*05b0*/  @!P2 LDG.E R43, desc[UR8][R4.64+0x38] ;  /* 0x00003808042ba981 */ /* 0x000f28000c1e1900 */
[----:B------:R-:W4:Y:S04]  /*05c0*/  @!P3 LDG.E R44, desc[UR8][R4.64+0x3c] ;  /* 0x00003c08042cb981 */ /* 0x000f28000c1e1900 */
[----:B------:R-:W4:Y:S04]  /*05d0*/  @!P0 LDG.E R41, desc[UR8][R4.64+0x30] ;  /* 0x0000300804298981 */ /* 0x000f28000c1e1900 */
[----:B------:R-:W4:Y:S04]  /*05e0*/  @!P4 LDG.E R46, desc[UR8][R4.64+0x40] ;  /* 0x00004008042ec981 */ /* 0x000f28000c1e1900 */
[----:B------:R-:W4:Y:S04]  /*05f0*/  @!P5 LDG.E R48, desc[UR8][R4.64+0x44] ;  /* 0x000044080430d981 */ /* 0x000f28000c1e1900 */
[----:B------:R1:W4:Y:S01]  /*0600*/  @!P6 LDG.E R49, desc[UR8][R4.64+0x48] ;  /* 0x000048080431e981 */ /* 0x000322000c1e1900 */
[----:B------:R-:W-:Y:S01]  /*0610*/  P2R R56, PR, RZ, 0x1 ;  /* 0x00000001ff387803 */ /* 0x000fe20000000000 */
[----:B------:R-:W-:Y:S01]  /*0620*/  BAR.SYNC.DEFER_BLOCKING 0x0 ;  /* 0x0000000000007b1d */ /* 0x000fe20000010000 */
[----:B------:R-:W-:-:S04]  /*0630*/  ISETP.NE.AND P0, PT, R55, RZ, PT ;  /* 0x000000ff3700720c */ /* 0x000fc80003f05270 */
[----:B------:R-:W-:Y:S02]  /*0640*/  P2R R55, PR, RZ, 0x1 ;  /* 0x00000001ff377803 */ /* 0x000fe40000000000 */
[----:B------:R-:W-:-:S04]  /*0650*/  ISETP.NE.AND P0, PT, R54, RZ, PT ;  /* 0x000000ff3600720c */ /* 0x000fc80003f05270 */
[----:B------:R-:W-:Y:S02]  /*0660*/  P2R R54, PR, RZ, 0x1 ;  /* 0x00000001ff367803 */ /* 0x000fe40000000000 */
[----:B------:R-:W-:-:S04]  /*0670*/  ISETP.NE.AND P0, PT, R53, RZ, PT ;  /* 0x000000ff3500720c */ /* 0x000fc80003f05270 */
[----:B------:R-:W-:Y:S02]  /*0680*/  P2R R53, PR, RZ, 0x1 ;  /* 0x00000001ff357803 */ /* 0x000fe40000000000 */
[----:B------:R-:W-:-:S04]  /*0690*/  ISETP.NE.AND P0, PT, R52, RZ, PT ;  /* 0x000000ff3400720c */ /* 0x000fc80003f05270 */
[----:B------:R-:W-:Y:S01]  /*06a0*/  P2R R52, PR, RZ, 0x1 ;  /* 0x00000001ff347803 */ /* 0x000fe20000000000 */
[----:B------:R-:W5:Y:S01]  /*06b0*/  @!P1 LDG.E R23, desc[UR8][R6.64+0x34] ;  /* 0x0000340806179981 */ /* 0x000f62000c1e1900 */
[----:B------:R-:W-:-:S03]  /*06c0*/  ISETP.NE.AND P0, PT, R51, RZ, PT ;  /* 0x000000ff3300720c */ /* 0x000fc60003f05270 */
[----:B------:R-:W5:Y:S01]  /*06d0*/  @!P2 LDG.E R24, desc[UR8][R6.64+0x38] ;  /* 0x000038080618a981 */ /* 0x000f62000c1e1900 */
[----:B------:R-:W-:Y:S02]  /*06e0*/  P2R R51, PR, RZ, 0x1 ;  /* 0x00000001ff337803 */ /* 0x000fe40000000000 */
[----:B------:R-:W-:Y:S01]  /*06f0*/  ISETP.NE.AND P0, PT, R50, RZ, PT ;  /* 0x000000ff3200720c */ /* 0x000fe20003f05270 */
[----:B------:R-:W5:Y:S03]  /*0700*/  @!P3 LDG.E R25, desc[UR8][R6.64+0x3c] ;  /* 0x00003c080619b981 */ /* 0x000f66000c1e1900 */
[----:B------:R-:W-:Y:S01]  /*0710*/  P2R R50, PR, RZ, 0x1 ;  /* 0x00000001ff327803 */ /* 0x000fe20000000000 */
[----:B------:R-:W5:Y:S01]  /*0720*/  @!P4 LDG.E R26, desc[UR8][R6.64+0x40] ;  /* 0x00004008061ac981 */ /* 0x000f62000c1e1900 */
[----:B------:R-:W-:-:S03]  /*0730*/  ISETP.NE.AND P0, PT, R47, RZ, PT ;  /* 0x000000ff2f00720c */ /* 0x000fc60003f05270 */
[----:B------:R-:W5:Y:S01]  /*0740*/  @!P5 LDG.E R27, desc[UR8][R6.64+0x44] ;  /* 0x00004408061bd981 */ /* 0x000f62000c1e1900 */
[----:B------:R-:W-:Y:S02]  /*0750*/  P2R R47, PR, RZ, 0x1 ;  /* 0x00000001ff2f7803 */ /* 0x000fe40000000000 */
[----:B------:R-:W-:Y:S01]  /*0760*/  ISETP.NE.AND P0, PT, R45, RZ, PT ;  /* 0x000000ff2d00720c */ /* 0x000fe20003f05270 */
[----:B------:R-:W5:Y:S03]  /*0770*/  @!P6 LDG.E R28, desc[UR8][R6.64+0x48] ;  /* 0x00004808061ce981 */ /* 0x000f66000c1e1900 */
[----:B------:R-:W-:Y:S02]  /*0780*/  P2R R45, PR, RZ, 0x1 ;  /* 0x00000001ff2d7803 */ /* 0x000fe40000000000 */
[----:B------:R-:W-:-:S04]  /*0790*/  ISETP.NE.AND P0, PT, R11, RZ, PT ;  /* 0x000000ff0b00720c */ /* 0x000fc80003f05270 */
[----:B------:R-:W-:Y:S02]  /*07a0*/  P2R R11, PR, RZ, 0x1 ;  /* 0x00000001ff0b7803 */ /* 0x000fe40000000000 */
[----:B------:R-:W-:-:S04]  /*07b0*/  ISETP.NE.AND P0, PT, R10, RZ, PT ;  /* 0x000000ff0a00720c */ /* 0x000fc80003f05270 */
[----:B------:R-:W-:Y:S02]  /*07c0*/  P2R R10, PR, RZ, 0x1 ;  /* 0x00000001ff0a7803 */ /* 0x000fe40000000000 */
[----:B------:R-:W-:-:S04]  /*07d0*/  ISETP.NE.AND P0, PT, R8, RZ, PT ;  /* 0x000000ff0800720c */ /* 0x000fc80003f05270 */
[----:B------:R-:W-:Y:S02]  /*07e0*/  P2R R8, PR, RZ, 0x1 ;  /* 0x00000001ff087803 */ /* 0x000fe40000000000 */
[----:B------:R-:W-:Y:S01]  /*07f0*/  ISETP.GE.AND P0, PT, R9, UR4, PT ;  /* 0x0000000409007c0c */ /* 0x000fe2000bf06270 */
[----:B------:R-:W0:-:S12]  /*0800*/  LDCU.64 UR4, c[0x0][0x3a8] ;  /* 0x00007500ff0477ac */ /* 0x000e180008000a00 */
[----:B------:R-:W5:Y:S01]  /*0810*/  @!P0 LDG.E R2, desc[UR8][R6.64] ;  /* 0x0000000806028981 */ /* 0x000f62000c1e1900 */
[----:B------:R-:W-:-:S13]  /*0820*/  ISETP.NE.AND P0, PT, R8, RZ, PT ;  /* 0x000000ff0800720c */ /* 0x000fda0003f05270 */
        /* <DEDUP_REMOVED lines=21> */
[----:B------:R-:W-:Y:S01]  /*0980*/  ISETP.NE.AND P0, PT, R56, RZ, PT ;  /* 0x000000ff3800720c */ /* 0x000fe20003f05270 */
[----:B------:R-:W-:Y:S01]  /*0990*/  IMAD.MOV.U32 R8, RZ, RZ, -0x1 ;  /* 0xffffffffff087424 */ /* 0x000fe200078e00ff */
[----:B--2---:R-:W-:-:S04]  /*09a0*/  ISETP.GT.AND P1, PT, R30, -0x1, PT ;  /* 0xffffffff1e00780c */ /* 0x004fc80003f24270 */
[----:B-1----:R-:W-:-:S07]  /*09b0*/  SEL R5, R8, 0x80000000, !P1 ;  /* 0x8000000008057807 */ /* 0x002fce0004800000 */
[----:B------:R1:W5:Y:S01]  /*09c0*/  @!P0 LDG.E R22, desc[UR8][R6.64+0x30] ;  /* 0x0000300806168981 */ /* 0x000362000c1e1900 */
[----:B---3--:R-:W-:Y:S02]  /*09d0*/  ISETP.GT.AND P0, PT, R29, -0x1, PT ;  /* 0xffffffff1d00780c */ /* 0x008fe40003f04270 */
[----:B----4-:R-:W-:Y:S02]  /*09e0*/  ISETP.GT.AND P1, PT, R32, -0x1, PT ;  /* 0xffffffff2000780c */ /* 0x010fe40003f24270 */
[----:B------:R-:W-:Y:S02]  /*09f0*/  SEL R4, R8, 0x80000000, !P0 ;  /* 0x8000000008047807 */ /* 0x000fe40004000000 */
[----:B------:R-:W-:Y:S02]  /*0a00*/  ISETP.GT.AND P0, PT, R31, -0x1, PT ;  /* 0xffffffff1f00780c */ /* 0x000fe40003f04270 */
[----:B------:R-:W-:Y:S02]  /*0a10*/  LOP3.LUT R29, R4, R29, RZ, 0x3c, !PT ;  /* 0x0000001d041d7212 */ /* 0x000fe400078e3cff */
[----:B------:R-:W-:-:S02]  /*0a20*/  LOP3.LUT R30, R5, R30, RZ, 0x3c, !PT ;  /* 0x0000001e051e7212 */ /* 0x000fc400078e3cff */
[C---:B------:R-:W-:Y:S02]  /*0a30*/  SEL R4, R8.reuse, 0x80000000, !P0 ;  /* 0x8000000008047807 */ /* 0x040fe40004000000 */
[----:B------:R-:W-:Y:S02]  /*0a40*/  SEL R5, R8, 0x80000000, !P1 ;  /* 0x8000000008057807 */ /* 0x000fe40004800000 */
[----:B------:R-:W-:Y:S02]  /*0a50*/  ISETP.GT.AND P2, PT, R33, -0x1, PT ;  /* 0xffffffff2100780c */ /* 0x000fe40003f44270 */
[----:B------:R-:W-:Y:S02]  /*0a60*/  ISETP.GT.AND P3, PT, R34, -0x1, PT ;  /* 0xffffffff2200780c */ /* 0x000fe40003f64270 */
[----:B------:R-:W-:Y:S02]  /*0a70*/  ISETP.GT.AND P0, PT, R35, -0x1, PT ;  /* 0xffffffff2300780c */ /* 0x000fe40003f04270 */
[----:B------:R-:W-:-:S02]  /*0a80*/  ISETP.GT.AND P1, PT, R36, -0x1, PT ;  /* 0xffffffff2400780c */ /* 0x000fc40003f24270 */
[----:B------:R-:W-:Y:S02]  /*0a90*/  LOP3.LUT R31, R4, R31, RZ, 0x3c, !PT ;  /* 0x0000001f041f7212 */ /* 0x000fe400078e3cff */
[----:B------:R-:W-:Y:S01]  /*0aa0*/  LOP3.LUT R32, R5, R32, RZ, 0x3c, !PT ;  /* 0x0000002005207212 */ /* 0x000fe200078e3cff */
[----:B0-----:R-:W-:Y:S01]  /*0ab0*/  UIADD3 UR7, UPT, UPT, UR4, 0x6, URZ ;  /* 0x0000000604077890 */ /* 0x001fe2000fffe0ff */
[C---:B-1----:R-:W-:Y:S01]  /*0ac0*/  SEL R6, R8.reuse, 0x80000000, !P2 ;  /* 0x8000000008067807 */ /* 0x042fe20005000000 */
[----:B------:R-:W-:Y:S01]  /*0ad0*/  UIADD3 UR5, UPT, UPT, -UR4, UR5, URZ ;  /* 0x0000000504057290 */ /* 0x000fe2000fffe1ff */
[C---:B------:R-:W-:Y:S02]  /*0ae0*/  SEL R7, R8.reuse, 0x80000000, !P3 ;  /* 0x8000000008077807 */ /* 0x040fe40005800000 */
[C---:B------:R-:W-:Y:S02]  /*0af0*/  SEL R4, R8.reuse, 0x80000000, !P0 ;  /* 0x8000000008047807 */ /* 0x040fe40004000000 */
[----:B------:R-:W-:Y:S01]  /*0b00*/  SEL R5, R8, 0x80000000, !P1 ;  /* 0x8000000008057807 */ /* 0x000fe20004800000 */
[----:B------:R-:W-:Y:S01]  /*0b10*/  UMOV UR4, 0x400 ;  /* 0x0000040000047882 */ /* 0x000fe20000000000 */
[----:B------:R-:W-:-:S02]  /*0b20*/  ISETP.GT.AND P2, PT, R37, -0x1, PT ;  /* 0xffffffff2500780c */ /* 0x000fc40003f44270 */
[----:B------:R-:W-:Y:S02]  /*0b30*/  ISETP.GT.AND P3, PT, R38, -0x1, PT ;  /* 0xffffffff2600780c */ /* 0x000fe40003f64270 */
[----:B------:R-:W-:Y:S01]  /*0b40*/  ISETP.GT.AND P0, PT, R39, -0x1, PT ;  /* 0xffffffff2700780c */ /* 0x000fe20003f04270 */
[----:B------:R-:W-:Y:S01]  /*0b50*/  BAR.SYNC.DEFER_BLOCKING 0x0 ;  /* 0x0000000000007b1d */ /* 0x000fe20000010000 */
[----:B------:R-:W-:Y:S01]  /*0b60*/  ISETP.GT.AND P1, PT, R40, -0x1, PT ;  /* 0xffffffff2800780c */ /* 0x000fe20003f24270 */
[----:B------:R-:W-:Y:S01]  /*0b70*/  ULEA UR4, UR6, UR4, 0x18 ;  /* 0x0000000406047291 */ /* 0x000fe2000f8ec0ff */
[----:B------:R-:W-:Y:S02]  /*0b80*/  LOP3.LUT R33, R6, R33, RZ, 0x3c, !PT ;  /* 0x0000002106217212 */ /* 0x000fe400078e3cff */
[----:B------:R-:W-:Y:S02]  /*0b90*/  LOP3.LUT R34, R7, R34, RZ, 0x3c, !PT ;  /* 0x0000002207227212 */ /* 0x000fe400078e3cff */
[----:B------:R-:W-:-:S02]  /*0ba0*/  LOP3.LUT R35, R4, R35, RZ, 0x3c, !PT ;  /* 0x0000002304237212 */ /* 0x000fc400078e3cff */
[----:B------:R-:W-:Y:S02]  /*0bb0*/  LOP3.LUT R36, R5, R36, RZ, 0x3c, !PT ;  /* 0x0000002405247212 */ /* 0x000fe400078e3cff */
[C---:B------:R-:W-:Y:S02]  /*0bc0*/  SEL R6, R8.reuse, 0x80000000, !P2 ;  /* 0x8000000008067807 */ /* 0x040fe40005000000 */
[C---:B------:R-:W-:Y:S02]  /*0bd0*/  SEL R7, R8.reuse, 0x80000000, !P3 ;  /* 0x8000000008077807 */ /* 0x040fe40005800000 */
[C---:B------:R-:W-:Y:S02]  /*0be0*/  SEL R4, R8.reuse, 0x80000000, !P0 ;  /* 0x8000000008047807 */ /* 0x040fe40004000000 */
[----:B------:R-:W-:Y:S02]  /*0bf0*/  SEL R5, R8, 0x80000000, !P1 ;  /* 0x8000000008057807 */ /* 0x000fe40004800000 */
[----:B------:R-:W-:-:S02]  /*0c00*/  ISETP.GT.AND P2, PT, R41, -0x1, PT ;  /* 0xffffffff2900780c */ /* 0x000fc40003f44270 */
[----:B------:R-:W-:Y:S02]  /*0c10*/  ISETP.GT.AND P3, PT, R42, -0x1, PT ;  /* 0xffffffff2a00780c */ /* 0x000fe40003f64270 */
[----:B------:R-:W-:Y:S02]  /*0c20*/  ISETP.GT.AND P0, PT, R43, -0x1, PT ;  /* 0xffffffff2b00780c */ /* 0x000fe40003f04270 */
[----:B------:R-:W-:Y:S02]  /*0c30*/  ISETP.GT.AND P1, PT, R44, -0x1, PT ;  /* 0xffffffff2c00780c */ /* 0x000fe40003f24270 */
        /* <DEDUP_REMOVED lines=8> */
[----:B------:R-:W-:-:S02]  /*0cc0*/  LEA R45, R0, UR4, 0x2 ;  /* 0x00000004002d7c11 */ /* 0x000fc4000f8e10ff */
[----:B------:R-:W-:Y:S02]  /*0cd0*/  ISETP.GT.AND P0, PT, R46, -0x1, PT ;  /* 0xffffffff2e00780c */ /* 0x000fe40003f04270 */
[----:B------:R-:W-:Y:S02]  /*0ce0*/  ISETP.GT.AND P1, PT, R48, -0x1, PT ;  /* 0xffffffff3000780c */ /* 0x000fe40003f24270 */
[----:B------:R-:W-:Y:S01]  /*0cf0*/  ISETP.GT.AND P2, PT, R49, -0x1, PT ;  /* 0xffffffff3100780c */ /* 0x000fe20003f44270 */
[----:B------:R-:W-:Y:S01]  /*0d00*/  IMAD R47, R0, 0x80, R45 ;  /* 0x00000080002f7824 */ /* 0x000fe200078e022d */
[----:B------:R-:W-:Y:S02]  /*0d10*/  LOP3.LUT R42, R7, R42, RZ, 0x3c, !PT ;  /* 0x0000002a072a7212 */ /* 0x000fe400078e3cff */
[----:B------:R-:W-:Y:S02]  /*0d20*/  LOP3.LUT R43, R4, R43, RZ, 0x3c, !PT ;  /* 0x0000002b042b7212 */ /* 0x000fe400078e3cff */
[----:B------:R-:W-:-:S02]  /*0d30*/  LOP3.LUT R44, R5, R44, RZ, 0x3c, !PT ;  /* 0x0000002c052c7212 */ /* 0x000fc400078e3cff */
[----:B------:R-:W-:Y:S02]  /*0d40*/  SHF.R.U32.HI R123, RZ, 0x5, R0 ;  /* 0x00000005ff7b7819 */ /* 0x000fe40000011600 */
[C---:B------:R-:W-:Y:S02]  /*0d50*/  SEL R5, R8.reuse, 0x80000000, !P0 ;  /* 0x8000000008057807 */ /* 0x040fe40004000000 */
[C---:B------:R-:W-:Y:S02]  /*0d60*/  SEL R7, R8.reuse, 0x80000000, !P1 ;  /* 0x8000000008077807 */ /* 0x040fe40004800000 */
[----:B------:R-:W-:Y:S01]  /*0d70*/  SEL R4, R8, 0x80000000, !P2 ;  /* 0x8000000008047807 */ /* 0x000fe20005000000 */
[----:B------:R-:W-:Y:S01]  /*0d80*/  IMAD R51, R0, -0x38, R47 ;  /* 0xffffffc800337824 */ /* 0x000fe200078e022f */
[----:B------:R-:W-:Y:S02]  /*0d90*/  LOP3.LUT R41, R6, R41, RZ, 0x3c, !PT ;  /* 0x0000002906297212 */ /* 0x000fe400078e3cff */
[----:B------:R-:W-:-:S02]  /*0da0*/  LOP3.LUT R46, R5, R46, RZ, 0x3c, !PT ;  /* 0x0000002e052e7212 */ /* 0x000fc400078e3cff */
[----:B------:R-:W-:Y:S02]  /*0db0*/  LOP3.LUT R48, R7, R48, RZ, 0x3c, !PT ;  /* 0x0000003007307212 */ /* 0x000fe400078e3cff */
[----:B------:R-:W-:Y:S02]  /*0dc0*/  LOP3.LUT R49, R4, R49, RZ, 0x3c, !PT ;  /* 0x0000003104317212 */ /* 0x000fe400078e3cff */
[----:B------:R-:W-:-:S07]  /*0dd0*/  LEA R50, R123, UR4, 0x2 ;  /* 0x000000047b327c11 */ /* 0x000fce000f8e10ff */
.L_x_222:
[----:B------:R-:W-:Y:S01]  /*0de0*/  UISETP.LT.AND UP0, UPT, UR5, 0x6, UPT ;  /* 0x000000060500788c */ /* 0x000fe2000bf01270 */
[C---:B------:R-:W-:Y:S01]  /*0df0*/  ISETP.NE.AND P0, PT, R29.reuse, 0x7fffffff, PT ;  /* 0x7fffffff1d00780c */ /* 0x040fe20003f05270 */
[----:B------:R-:W-:Y:S01]  /*0e00*/  UIADD3 UR6, UPT, UPT, UR7, -0x6, URZ ;  /* 0xfffffffa07067890 */ /* 0x000fe2000fffe0ff */
[----:B------:R-:W-:Y:S01]  /*0e10*/  STS [R45], RZ ;  /* 0x000000ff2d007388 */ /* 0x000fe20000000800 */
[----:B------:R-:W-:Y:S01]  /*0e20*/  USEL UR4, UR5, 0x6, UP0 ;  /* 0x0000000605047887 */ /* 0x000fe20008000000 */
[----:B0-----:R-:W-:Y:S01]  /*0e30*/  SEL R4, R29, 0x80000000, P0 ;  /* 0x800000001d047807 */ /* 0x001fe20000000000 */
[----:B------:R-:W-:Y:S01]  /*0e40*/  UISETP.GE.AND UP0, UPT, UR7, UR10, UPT ;  /* 0x0000000a0700728c */ /* 0x000fe2000bf06270 */
[----:B------:R-:W-:Y:S01]  /*0e50*/  STS [R45+0x400], RZ ;  /* 0x000400ff2d007388 */ /* 0x000fe20000000800 */
[----:B------:R-:W-:Y:S01]  /*0e60*/  UBMSK UR4, URZ, UR4 ;  /* 0x00000004ff04729b */ /* 0x000fe20008000000 */
[----:B------:R-:W-:Y:S02]  /*0e70*/  SHF.R.U32.HI R4, RZ, UR6, R4 ;  /* 0x00000006ff047c19 */ /* 0x000fe40008011604 */
[----:B------:R-:W-:Y:S01]  /*0e80*/  STS [R45+0x800], RZ ;  /* 0x000800ff2d007388 */ /* 0x000fe20000000800 */
[----:B------:R-:W-:-:S02]  /*0e90*/  ISETP.NE.AND P0, PT, R30, 0x7fffffff, PT ;  /* 0x7fffffff1e00780c */ /* 0x000fc40003f05270 */
[----:B------:R-:W-:Y:S01]  /*0ea0*/  LOP3.LUT R4, R4, UR4, RZ, 0xc0, !PT ;  /* 0x0000000404047c12 */ /* 0x000fe2000f8ec0ff */
[----:B------:R-:W-:Y:S01]  /*0eb0*/  STS [R45+0xc00], RZ ;  /* 0x000c00ff2d007388 */ /* 0x000fe20000000800 */
[C---:B------:R-:W-:Y:S02]  /*0ec0*/  ISETP.NE.AND P2, PT, R123.reuse, 0x6, PT ;  /* 0x000000067b00780c */ /* 0x040fe40003f45270 */
[----:B------:R-:W-:Y:S01]  /*0ed0*/  ISETP.NE.AND P3, PT, R123, 0x7, PT ;  /* 0x000000077b00780c */ /* 0x000fe20003f65270 */
[----:B------:R-:W-:Y:S01]  /*0ee0*/  IMAD.SHL.U32 R5, R4, 0x400, RZ ;  /* 0x0000040004057824 */ /* 0x000fe200078e00ff */
[----:B------:R-:W-:Y:S01]  /*0ef0*/  SHF.R.U32.HI R4, RZ, 0x4, R4 ;  /* 0x00000004ff047819 */ /* 0x000fe20000011604 */
[----:B------:R-:W-:Y:S03]  /*0f00*/  STS [R45+0x1000], RZ ;  /* 0x001000ff2d007388 */ /* 0x000fe60000000800 */
[----:B------:R-:W-:Y:S01]  /*0f10*/  LOP3.LUT R54, R5, 0x7c00, RZ, 0xc, !PT ;  /* 0x00007c0005367812 */ /* 0x000fe200078e0cff */
[----:B------:R-:W-:Y:S01]  /*0f20*/  STS [R45+0x1400], RZ ;  /* 0x001400ff2d007388 */ /* 0x000fe20000000800 */
[----:B------:R-:W-:-:S03]  /*0f30*/  LOP3.LUT R4, R4, 0xffffffe, RZ, 0xc0, !PT ;  /* 0x0ffffffe04047812 */ /* 0x000fc600078ec0ff */
[----:B------:R-:W-:Y:S01]  /*0f40*/  STS [R45+0x1800], RZ ;  /* 0x001800ff2d007388 */ /* 0x000fe20000000800 */
[----:B------:R-:W-:Y:S02]  /*0f50*/  IADD3 R54, PT, PT, -R4, R45, R54 ;  /* 0x0000002d04367210 */ /* 0x000fe40007ffe136 */
[----:B------:R-:W-:Y:S01]  /*0f60*/  SEL R4, R30, 0x80000000, P0 ;  /* 0x800000001e047807 */ /* 0x000fe20000000000 */
[----:B------:R-:W-:Y:S01]  /*0f70*/  STS [R45+0x1c00], RZ ;  /* 0x001c00ff2d007388 */ /* 0x000fe20000000800 */
[----:B------:R-:W-:Y:S02]  /*0f80*/  ISETP.NE.AND P0, PT, R31, 0x7fffffff, PT ;  /* 0x7fffffff1f00780c */ /* 0x000fe40003f05270 */
[----:B------:R-:W-:Y:S01]  /*0f90*/  SHF.R.U32.HI R4, RZ, UR6, R4 ;  /* 0x00000006ff047c19 */ /* 0x000fe20008011604 */
[----:B------:R-:W-:Y:S03]  /*0fa0*/  STS [R45+0x2000], RZ ;  /* 0x002000ff2d007388 */ /* 0x000fe60000000800 */
[----:B------:R-:W-:Y:S01]  /*0fb0*/  LOP3.LUT R4, R4, UR4, RZ, 0xc0, !PT ;  /* 0x0000000404047c12 */ /* 0x000fe2000f8ec0ff */
[----:B------:R-:W-:Y:S03]  /*0fc0*/  STS [R45+0x2400], RZ ;  /* 0x002400ff2d007388 */ /* 0x000fe60000000800 */
[----:B------:R-:W-:Y:S01]  /*0fd0*/  SHF.R.U32.HI R6, RZ, 0x4, R4 ;  /* 0x00000004ff067819 */ /* 0x000fe20000011604 */
[----:B------:R-:W-:Y:S01]  /*0fe0*/  STS [R45+0x2800], RZ ;  /* 0x002800ff2d007388 */ /* 0x000fe20000000800 */
[----:B------:R-:W-:-:S02]  /*0ff0*/  IMAD.SHL.U32 R5, R4, 0x400, RZ ;  /* 0x0000040004057824 */ /* 0x000fc400078e00ff */
[----:B------:R-:W-:Y:S01]  /*1000*/  LOP3.LUT R6, R6, 0xffffffe, RZ, 0xc0, !PT ;  /* 0x0ffffffe06067812 */ /* 0x000fe200078ec0ff */
[----:B------:R-:W-:Y:S02]  /*1010*/  STS [R45+0x2c00], RZ ;  /* 0x002c00ff2d007388 */ /* 0x000fe40000000800 */
[----:B------:R-:W-:Y:S02]  /*1020*/  LOP3.LUT R4, R5, 0x7c00, RZ, 0xc, !PT ;  /* 0x00007c0005047812 */ /* 0x000fe400078e0cff */
[----:B------:R-:W-:Y:S02]  /*1030*/  STS [R45+0x3000], RZ ;  /* 0x003000ff2d007388 */ /* 0x000fe40000000800 */
[----:B------:R-:W-:Y:S02]  /*1040*/  IADD3 R55, PT, PT, -R6, R45, R4 ;  /* 0x0000002d06377210 */ /* 0x000fe40007ffe104 */
[----:B------:R-:W-:Y:S01]  /*1050*/  STS [R45+0x3400], RZ ;  /* 0x003400ff2d007388 */ /* 0x000fe20000000800 */
[----:B------:R-:W-:-:S02]  /*1060*/  SEL R4, R31, 0x80000000, P0 ;  /* 0x800000001f047807 */ /* 0x000fc40000000000 */
[----:B------:R-:W-:Y:S01]  /*1070*/  ISETP.NE.AND P0, PT, R32, 0x7fffffff, PT ;  /* 0x7fffffff2000780c */ /* 0x000fe20003f05270 */
[----:B------:R-:W-:Y:S01]  /*1080*/  STS [R45+0x3800], RZ ;  /* 0x003800ff2d007388 */ /* 0x000fe20000000800 */
[----:B------:R-:W-:-:S03]  /*1090*/  SHF.R.U32.HI R4, RZ, UR6, R4 ;  /* 0x00000006ff047c19 */ /* 0x000fc60008011604 */
[----:B------:R-:W-:Y:S01]  /*10a0*/  STS [R45+0x3c00], RZ ;  /* 0x003c00ff2d007388 */ /* 0x000fe20000000800 */
[----:B------:R-:W-:-:S03]  /*10b0*/  LOP3.LUT R4, R4, UR4, RZ, 0xc0, !PT ;  /* 0x0000000404047c12 */ /* 0x000fc6000f8ec0ff */
[----:B------:R-:W-:Y:S02]  /*10c0*/  STS [R45+0x4000], RZ ;  /* 0x004000ff2d007388 */ /* 0x000fe40000000800 */
[----:B------:R-:W-:Y:S01]  /*10d0*/  IMAD.SHL.U32 R6, R4, 0x400, RZ ;  /* 0x0000040004067824 */ /* 0x000fe200078e00ff */
[----:B------:R-:W-:Y:S01]  /*10e0*/  SHF.R.U32.HI R4, RZ, 0x4, R4 ;  /* 0x00000004ff047819 */ /* 0x000fe20000011604 */
[----:B------:R-:W-:Y:S03]  /*10f0*/  STS [R45+0x4400], RZ ;  /* 0x004400ff2d007388 */ /* 0x000fe60000000800 */
[----:B------:R-:W-:Y:S01]  /*1100*/  LOP3.LUT R6, R6, 0x7c00, RZ, 0xc, !PT ;  /* 0x00007c0006067812 */ /* 0x000fe200078e0cff */
[----:B------:R-:W-:Y:S01]  /*1110*/  STS [R45+0x4800], RZ ;  /* 0x004800ff2d007388 */ /* 0x000fe20000000800 */
[----:B------:R-:W-:-:S03]  /*1120*/  LOP3.LUT R57, R4, 0xffffffe, RZ, 0xc0, !PT ;  /* 0x0ffffffe04397812 */ /* 0x000fc600078ec0ff */
[----:B------:R-:W-:Y:S01]  /*1130*/  STS [R45+0x4c00], RZ ;  /* 0x004c00ff2d007388 */ /* 0x000fe20000000800 */
[----:B------:R-:W-:-:S03]  /*1140*/  IADD3 R57, PT, PT, -R57, R45, R6 ;  /* 0x0000002d39397210 */ /* 0x000fc60007ffe106 */
[----:B------:R-:W-:Y:S04]  /*1150*/  STS [R45+0x5000], RZ ;  /* 0x005000ff2d007388 */ /* 0x000fe80000000800 */
        /* <DEDUP_REMOVED lines=12> */
[----:B------:R-:W0:Y:S01]  /*1220*/  LDS.U16 R52, [R54+0x2] ;  /* 0x0000020036347984 */ /* 0x000e220000000400 */
[----:B------:R-:W1:Y:S02]  /*1230*/  S2R R127, SR_LANEID ;  /* 0x00000000007f7919 */ /* 0x000e640000000000 */
[----:B-1----:R-:W-:Y:S01]  /*1240*/  ISETP.NE.AND P1, PT, R127, 0x1f, PT ;  /* 0x0000001f7f00780c */ /* 0x002fe20003f25270 */
[----:B0-----:R-:W-:-:S05]  /*1250*/  VIADD R5, R52, 0x1 ;  /* 0x0000000134057836 */ /* 0x001fca0000000000 */
[----:B------:R0:W-:Y:S04]  /*1260*/  STS.U16 [R54+0x2], R5 ;  /* 0x0000020536007388 */ /* 0x0001e80000000400 */
[----:B------:R-:W1:Y:S01]  /*1270*/  LDS.U16 R56, [R55+0x2] ;  /* 0x0000020037387984 */ /* 0x000e620000000400 */
[----:B0-----:R-:W-:Y:S02]  /*1280*/  SEL R5, R32, 0x80000000, P0 ;  /* 0x8000000020057807 */ /* 0x001fe40000000000 */
[----:B------:R-:W-:Y:S02]  /*1290*/  ISETP.NE.AND P0, PT, R33, 0x7fffffff, PT ;  /* 0x7fffffff2100780c */ /* 0x000fe40003f05270 */
[----:B------:R-:W-:-:S04]  /*12a0*/  SHF.R.U32.HI R5, RZ, UR6, R5 ;  /* 0x00000006ff057c19 */ /* 0x000fc80008011605 */
[----:B------:R-:W-:-:S05]  /*12b0*/  LOP3.LUT R5, R5, UR4, RZ, 0xc0, !PT ;  /* 0x0000000405057c12 */ /* 0x000fca000f8ec0ff */
[----:B------:R-:W-:Y:S01]  /*12c0*/  IMAD.SHL.U32 R6, R5, 0x400, RZ ;  /* 0x0000040005067824 */ /* 0x000fe200078e00ff */
[----:B------:R-:W-:-:S04]  /*12d0*/  SHF.R.U32.HI R5, RZ, 0x4, R5 ;  /* 0x00000004ff057819 */ /* 0x000fc80000011605 */
[----:B------:R-:W-:Y:S02]  /*12e0*/  LOP3.LUT R8, R6, 0x7c00, RZ, 0xc, !PT ;  /* 0x00007c0006087812 */ /* 0x000fe400078e0cff */
[----:B------:R-:W-:-:S04]  /*12f0*/  LOP3.LUT R5, R5, 0xffffffe, RZ, 0xc0, !PT ;  /* 0x0ffffffe05057812 */ /* 0x000fc800078ec0ff */
[----:B------:R-:W-:Y:S01]  /*1300*/  IADD3 R59, PT, PT, -R5, R45, R8 ;  /* 0x0000002d053b7210 */ /* 0x000fe20007ffe108 */
[----:B-1----:R-:W-:-:S05]  /*1310*/  VIADD R4, R56, 0x1 ;  /* 0x0000000138047836 */ /* 0x002fca0000000000 */
        /* <DEDUP_REMOVED lines=9> */
[----:B------:R-:W-:Y:S02]  /*13b0*/  LOP3.LUT R61, R4, 0xffffffe, RZ, 0xc0, !PT ;  /* 0x0ffffffe043d7812 */ /* 0x000fe400078ec0ff */
[----:B------:R-:W-:Y:S02]  /*13c0*/  SEL R5, R34, 0x80000000, P0 ;  /* 0x8000000022057807 */ /* 0x000fe40000000000 */
[----:B------:R-:W-:Y:S02]  /*13d0*/  IADD3 R61, PT, PT, -R61, R45, R8 ;  /* 0x0000002d3d3d7210 */ /* 0x000fe40007ffe108 */
[----:B------:R-:W-:Y:S02]  /*13e0*/  SHF.R.U32.HI R5, RZ, UR6, R5 ;  /* 0x00000006ff057c19 */ /* 0x000fe40008011605 */
[----:B------:R-:W-:-:S02]  /*13f0*/  ISETP.NE.AND P0, PT, R35, 0x7fffffff, PT ;  /* 0x7fffffff2300780c */ /* 0x000fc40003f05270 */
[----:B------:R-:W-:Y:S01]  /*1400*/  LOP3.LUT R5, R5, UR4, RZ, 0xc0, !PT ;  /* 0x0000000405057c12 */ /* 0x000fe2000f8ec0ff */
[----:B-1----:R-:W-:-:S05]  /*1410*/  VIADD R6, R58, 0x1 ;  /* 0x000000013a067836 */ /* 0x002fca0000000000 */
[----:B------:R0:W-:Y:S04]  /*1420*/  STS.U16 [R57+0x2], R6 ;  /* 0x0000020639007388 */ /* 0x0001e80000000400 */
[----:B------:R-:W1:Y:S01]  /*1430*/  LDS.U16 R60, [R59+0x2] ;  /* 0x000002003b3c7984 */ /* 0x000e620000000400 */
[----:B0-----:R-:W-:Y:S01]  /*1440*/  IMAD.SHL.U32 R6, R5, 0x400, RZ ;  /* 0x0000040005067824 */ /* 0x001fe200078e00ff */
        /* <DEDUP_REMOVED lines=151> */
[----:B0-----:R-:W-:-:S04]  /*1dc0*/  SEL R4, R49, 0x80000000, P0 ;  /* 0x8000000031047807 */ /* 0x001fc80000000000 */
[----:B------:R-:W-:Y:S01]  /*1dd0*/  SHF.R.U32.HI R4, RZ, UR6, R4 ;  /* 0x00000006ff047c19 */ /* 0x000fe20008011604 */
[----:B------:R-:W0:Y:S03]  /*1de0*/  S2UR UR6, SR_CgaCtaId ;  /* 0x00000000000679c3 */ /* 0x000e260000008800 */
[----:B------:R-:W-:Y:S01]  /*1df0*/  LOP3.LUT R4, R4, UR4, RZ, 0xc0, !PT ;  /* 0x0000000404047c12 */ /* 0x000fe2000f8ec0ff */
[----:B------:R-:W-:-:S04]  /*1e00*/  UMOV UR4, 0x400 ;  /* 0x0000040000047882 */ /* 0x000fc80000000000 */
[----:B------:R-:W-:Y:S01]  /*1e10*/  IMAD.SHL.U32 R5, R4, 0x400, RZ ;  /* 0x0000040004057824 */ /* 0x000fe200078e00ff */
[----:B------:R-:W-:-:S04]  /*1e20*/  SHF.R.U32.HI R4, RZ, 0x4, R4 ;  /* 0x00000004ff047819 */ /* 0x000fc80000011604 */
[----:B------:R-:W-:Y:S02]  /*1e30*/  LOP3.LUT R8, R5, 0x7c00, RZ, 0xc, !PT ;  /* 0x00007c0005087812 */ /* 0x000fe400078e0cff */
[----:B------:R-:W-:-:S04]  /*1e40*/  LOP3.LUT R89, R4, 0xffffffe, RZ, 0xc0, !PT ;  /* 0x0ffffffe04597812 */ /* 0x000fc800078ec0ff */
[----:B------:R-:W-:Y:S01]  /*1e50*/  IADD3 R89, PT, PT, -R89, R45, R8 ;  /* 0x0000002d59597210 */ /* 0x000fe20007ffe108 */
[----:B0-----:R-:W-:Y:S01]  /*1e60*/  ULEA UR4, UR6, UR4, 0x18 ;  /* 0x0000000406047291 */ /* 0x001fe2000f8ec0ff */
[----:B-1----:R-:W-:-:S05]  /*1e70*/  VIADD R6, R86, 0x1 ;  /* 0x0000000156067836 */ /* 0x002fca0000000000 */
[----:B------:R-:W-:Y:S04]  /*1e80*/  STS.U16 [R85+0x2], R6 ;  /* 0x0000020655007388 */ /* 0x000fe80000000400 */
[----:B------:R-:W0:Y:S02]  /*1e90*/  LDS.U16 R88, [R87+0x2] ;  /* 0x0000020057587984 */ /* 0x000e240000000400 */
[----:B0-----:R-:W-:-:S05]  /*1ea0*/  VIADD R4, R88, 0x1 ;  /* 0x0000000158047836 */ /* 0x001fca0000000000 */
[----:B------:R-:W-:Y:S04]  /*1eb0*/  STS.U16 [R87+0x2], R4 ;  /* 0x0000020457007388 */ /* 0x000fe80000000400 */
[----:B------:R-:W0:Y:S02]  /*1ec0*/  LDS.U16 R90, [R89+0x2] ;  /* 0x00000200595a7984 */ /* 0x000e240000000400 */
[----:B0-----:R-:W-:-:S05]  /*1ed0*/  VIADD R6, R90, 0x1 ;  /* 0x000000015a067836 */ /* 0x001fca0000000000 */
[----:B------:R-:W-:Y:S01]  /*1ee0*/  STS.U16 [R89+0x2], R6 ;  /* 0x0000020659007388 */ /* 0x000fe20000000400 */
[----:B------:R-:W-:Y:S06]  /*1ef0*/  BAR.SYNC.DEFER_BLOCKING 0x0 ;  /* 0x0000000000007b1d */ /* 0x000fec0000010000 */
[----:B------:R-:W-:Y:S04]  /*1f00*/  LDS R91, [R47] ;  /* 0x000000002f5b7984 */ /* 0x000fe80000000800 */
[----:B------:R-:W0:Y:S04]  /*1f10*/  LDS R92, [R47+0x4] ;  /* 0x000004002f5c7984 */ /* 0x000e280000000800 */
[----:B------:R-:W1:Y:S04]  /*1f20*/  LDS R93, [R47+0x8] ;  /* 0x000008002f5d7984 */ /* 0x000e680000000800 */
[----:B------:R-:W2:Y:S04]  /*1f30*/  LDS R94, [R47+0xc] ;  /* 0x00000c002f5e7984 */ /* 0x000ea80000000800 */
[----:B------:R-:W3:Y:S04]  /*1f40*/  LDS R95, [R47+0x10] ;  /* 0x000010002f5f7984 */ /* 0x000ee80000000800 */
[----:B------:R-:W4:Y:S04]  /*1f50*/  LDS R96, [R47+0x14] ;  /* 0x000014002f607984 */ /* 0x000f280000000800 */
[----:B------:R-:W4:Y:S04]  /*1f60*/  LDS R97, [R47+0x18] ;  /* 0x000018002f617984 */ /* 0x000f280000000800 */
[----:B------:R-:W4:Y:S04]  /*1f70*/  LDS R98, [R47+0x1c] ;  /* 0x00001c002f627984 */ /* 0x000f280000000800 */
[----:B------:R-:W4:Y:S04]  /*1f80*/  LDS R99, [R47+0x20] ;  /* 0x000020002f637984 */ /* 0x000f280000000800 */
[----:B------:R-:W4:Y:S04]  /*1f90*/  LDS R100, [R47+0x24] ;  /* 0x000024002f647984 */ /* 0x000f280000000800 */
[----:B------:R-:W4:Y:S04]  /*1fa0*/  LDS R101, [R47+0x28] ;  /* 0x000028002f657984 */ /* 0x000f280000000800 */
[----:B------:R-:W4:Y:S01]  /*1fb0*/  LDS R102, [R47+0x2c] ;  /* 0x00002c002f667984 */ /* 0x000f220000000800 */
[----:B0-----:R-:W-:-:S03]  /*1fc0*/  IMAD.IADD R92, R91, 0x1, R92 ;  /* 0x000000015b5c7824 */ /* 0x001fc600078e025c */
[----:B------:R-:W0:Y:S01]  /*1fd0*/  LDS R103, [R47+0x30] ;  /* 0x000030002f677984 */ /* 0x000e220000000800 */
[----:B-1----:R-:W-:-:S03]  /*1fe0*/  IMAD.IADD R93, R93, 0x1, R92 ;  /* 0x000000015d5d7824 */ /* 0x002fc600078e025c */
[----:B------:R-:W1:Y:S01]  /*1ff0*/  LDS R104, [R47+0x34] ;  /* 0x000034002f687984 */ /* 0x000e620000000800 */
[----:B--2---:R-:W-:-:S03]  /*2000*/  IMAD.IADD R94, R94, 0x1, R93 ;  /* 0x000000015e5e7824 */ /* 0x004fc600078e025d */
[----:B------:R-:W2:Y:S01]  /*2010*/  LDS R105, [R47+0x38] ;  /* 0x000038002f697984 */ /* 0x000ea20000000800 */
[----:B---3--:R-:W-:-:S03]  /*2020*/  IMAD.IADD R95, R95, 0x1, R94 ;  /* 0x000000015f5f7824 */ /* 0x008fc600078e025e */
[----:B------:R-:W3:Y:S01]  /*2030*/  LDS R106, [R47+0x3c] ;  /* 0x00003c002f6a7984 */ /* 0x000ee20000000800 */
[----:B----4-:R-:W-:-:S03]  /*2040*/  IMAD.IADD R96, R96, 0x1, R95 ;  /* 0x0000000160607824 */ /* 0x010fc600078e025f */
[----:B------:R-:W4:Y:S01]  /*2050*/  LDS R107, [R47+0x40] ;  /* 0x000040002f6b7984 */ /* 0x000f220000000800 */
[----:B------:R-:W-:-:S03]  /*2060*/  IMAD.IADD R97, R97, 0x1, R96 ;  /* 0x0000000161617824 */ /* 0x000fc600078e0260 */
        /* <DEDUP_REMOVED lines=31> */
[----:B------:R-:W-:-:S04]  /*2260*/  IMAD.IADD R113, R113, 0x1, R112 ;  /* 0x0000000171717824 */ /* 0x000fc800078e0270 */
[----:B0-----:R-:W-:-:S04]  /*2270*/  IMAD.IADD R114, R114, 0x1, R113 ;  /* 0x0000000172727824 */ /* 0x001fc800078e0271 */
[----:B-1----:R-:W-:-:S04]  /*2280*/  IMAD.IADD R115, R115, 0x1, R114 ;  /* 0x0000000173737824 */ /* 0x002fc800078e0272 */
[----:B--2---:R-:W-:-:S04]  /*2290*/  IMAD.IADD R116, R116, 0x1, R115 ;  /* 0x0000000174747824 */ /* 0x004fc800078e0273 */
[----:B---3--:R-:W-:-:S04]  /*22a0*/  IMAD.IADD R117, R117, 0x1, R116 ;  /* 0x0000000175757824 */ /* 0x008fc800078e0274 */
[----:B----4-:R-:W-:-:S04]  /*22b0*/  IMAD.IADD R118, R118, 0x1, R117 ;  /* 0x0000000176767824 */ /* 0x010fc800078e0275 */
[----:B------:R-:W-:-:S04]  /*22c0*/  IMAD.IADD R119, R119, 0x1, R118 ;  /* 0x0000000177777824 */ /* 0x000fc800078e0276 */
[----:B------:R-:W-:-:S04]  /*22d0*/  IMAD.IADD R120, R120, 0x1, R119 ;  /* 0x0000000178787824 */ /* 0x000fc800078e0277 */
[----:B------:R-:W-:-:S04]  /*22e0*/  IMAD.IADD R121, R121, 0x1, R120 ;  /* 0x0000000179797824 */ /* 0x000fc800078e0278 */
[----:B------:R-:W-:-:S04]  /*22f0*/  IMAD.IADD R122, R122, 0x1, R121 ;  /* 0x000000017a7a7824 */ /* 0x000fc800078e0279 */
[----:B------:R-:W-:-:S05]  /*2300*/  IMAD.IADD R124, R5, 0x1, R122 ;  /* 0x00000001057c7824 */ /* 0x000fca00078e027a */
        /* <DEDUP_REMOVED lines=8> */
[----:B------:R-:W0:Y:S02]  /*2390*/  SHFL.UP P0, R125, R126, 0x10, RZ ;  /* 0x060000007e7d7989 */ /* 0x000e2400000000ff */
[----:B0-----:R-:W-:Y:S01]  /*23a0*/  @P0 IMAD.IADD R125, R126, 0x1, R125 ;  /* 0x000000017e7d0824 */ /* 0x001fe200078e027d */
[----:B------:R-:W-:-:S03]  /*23b0*/  ISETP.NE.AND P0, PT, R123, 0x1, PT ;  /* 0x000000017b00780c */ /* 0x000fc60003f05270 */
[----:B------:R-:W-:Y:S01]  /*23c0*/  IMAD.IADD R124, R125, 0x1, -R124 ;  /* 0x000000017d7c7824 */ /* 0x000fe200078e0a7c */
[----:B------:R-:W-:Y:S01]  /*23d0*/  @!P1 STS [R50+0x8400], R125 ;  /* 0x0084007d32009388 */ /* 0x000fe20000000800 */
[----:B------:R-:W-:Y:S01]  /*23e0*/  BAR.SYNC.DEFER_BLOCKING 0x0 ;  /* 0x0000000000007b1d */ /* 0x000fe20000010000 */
[----:B------:R-:W-:-:S05]  /*23f0*/  ISETP.NE.AND P1, PT, R123, 0x4, PT ;  /* 0x000000047b00780c */ /* 0x000fca0003f25270 */
[----:B------:R-:W0:Y:S04]  /*2400*/  LDS.128 R4, [UR4+0x8400] ;  /* 0x00840004ff047984 */ /* 0x000e280008000c00 */
[----:B------:R-:W1:Y:S01]  /*2410*/  LDS.128 R8, [UR4+0x8410] ;  /* 0x00841004ff087984 */ /* 0x000e620008000c00 */
[C---:B0-----:R-:W-:Y:S01]  /*2420*/  SEL R53, R4.reuse, R53, !P0 ;  /* 0x0000003504357207 */ /* 0x041fe20004000000 */
[----:B------:R-:W-:Y:S01]  /*2430*/  IMAD.IADD R5, R4, 0x1, R5 ;  /* 0x0000000104057824 */ /* 0x000fe200078e0205 */
[----:B------:R-:W-:-:S03]  /*2440*/  ISETP.NE.AND P0, PT, R123, 0x2, PT ;  /* 0x000000027b00780c */ /* 0x000fc60003f05270 */
[----:B------:R-:W-:Y:S01]  /*2450*/  IMAD.IADD R6, R6, 0x1, R5 ;  /* 0x0000000106067824 */ /* 0x000fe200078e0205 */
[----:B------:R-:W-:Y:S02]  /*2460*/  SEL R53, R5, R53, !P0 ;  /* 0x0000003505357207 */ /* 0x000fe40004000000 */
[----:B------:R-:W-:Y:S01]  /*2470*/  ISETP.NE.AND P0, PT, R123, 0x3, PT ;  /* 0x000000037b00780c */ /* 0x000fe20003f05270 */
[----:B------:R-:W-:-:S03]  /*2480*/  IMAD.IADD R7, R7, 0x1, R6 ;  /* 0x0000000107077824 */ /* 0x000fc600078e0206 */
[----:B------:R-:W-:Y:S01]  /*2490*/  SEL R53, R6, R53, !P0 ;  /* 0x0000003506357207 */ /* 0x000fe20004000000 */
[----:B-1----:R-:W-:Y:S01]  /*24a0*/  IMAD.IADD R8, R7, 0x1, R8 ;  /* 0x0000000107087824 */ /* 0x002fe200078e0208 */
[----:B------:R-:W-:Y:S02]  /*24b0*/  ISETP.NE.AND P0, PT, R123, 0x5, PT ;  /* 0x000000057b00780c */ /* 0x000fe40003f05270 */
[----:B------:R-:W-:Y:S01]  /*24c0*/  SEL R53, R7, R53, !P1 ;  /* 0x0000003507357207 */ /* 0x000fe20004800000 */
[----:B------:R-:W-:Y:S01]  /*24d0*/  IMAD.IADD R9, R9, 0x1, R8 ;  /* 0x0000000109097824 */ /* 0x000fe200078e0208 */
[----:B------:R-:W-:Y:S02]  /*24e0*/  ISETP.NE.AND P1, PT, R127, RZ, PT ;  /* 0x000000ff7f00720c */ /* 0x000fe40003f25270 */
[----:B------:R-:W-:Y:S01]  /*24f0*/  SEL R53, R8, R53, !P0 ;  /* 0x0000003508357207 */ /* 0x000fe20004000000 */
[----:B------:R-:W-:Y:S01]  /*2500*/  IMAD.IADD R10, R10, 0x1, R9 ;  /* 0x000000010a0a7824 */ /* 0x000fe200078e0209 */
[----:B------:R-:W-:-:S02]  /*2510*/  ISETP.GT.U32.AND P0, PT, R0, 0x1f, PT ;  /* 0x0000001f0000780c */ /* 0x000fc40003f04070 */
[----:B------:R-:W-:Y:S01]  /*2520*/  SEL R53, R9, R53, !P2 ;  /* 0x0000003509357207 */ /* 0x000fe20005000000 */
[----:B------:R-:W-:Y:S01]  /*2530*/  IMAD.IADD R11, R11, 0x1, R10 ;  /* 0x000000010b0b7824 */ /* 0x000fe200078e020a */
[----:B------:R-:W-:Y:S02]  /*2540*/  ISETP.GT.U32.OR P2, PT, R0, 0x1f, P1 ;  /* 0x0000001f0000780c */ /* 0x000fe40000f44470 */
[----:B------:R-:W-:Y:S02]  /*2550*/  SEL R4, R124, RZ, P1 ;  /* 0x000000ff7c047207 */ /* 0x000fe40000800000 */
[----:B------:R-:W-:-:S05]  /*2560*/  SEL R53, R10, R53, !P3 ;  /* 0x000000350a357207 */ /* 0x000fca0005800000 */
[----:B------:R-:W-:Y:S01]  /*2570*/  @P0 IMAD.IADD R124, R53, 0x1, R4 ;  /* 0x00000001357c0824 */ /* 0x000fe200078e0204 */
[----:B------:R-:W-:-:S03]  /*2580*/  ISETP.NE.AND P0, PT, R0, RZ, PT ;  /* 0x000000ff0000720c */ /* 0x000fc60003f05270 */
[----:B------:R-:W-:-:S05]  /*2590*/  @!P2 IMAD.U32 R124, R11, 0x10000, RZ ;  /* 0x000100000b7ca824 */ /* 0x000fca00078e00ff */
[----:B------:R-:W-:Y:S01]  /*25a0*/  @!P2 STS [UR4+0x8428], R124 ;  /* 0x0084287cff00a988 */ /* 0x000fe20008000804 */
[----:B------:R-:W-:Y:S06]  /*25b0*/  BAR.SYNC.DEFER_BLOCKING 0x0 ;  /* 0x0000000000007b1d */ /* 0x000fec0000010000 */
[----:B------:R-:W0:Y:S02]  /*25c0*/  LDS R4, [UR4+0x8428] ;  /* 0x00842804ff047984 */ /* 0x000e240008000800 */
[----:B0-----:R-:W-:-:S05]  /*25d0*/  SEL R5, R4, RZ, P0 ;  /* 0x000000ff04057207 */ /* 0x001fca0000000000 */
[----:B------:R-:W-:-:S04]  /*25e0*/  IMAD.IADD R4, R5, 0x1, R124 ;  /* 0x0000000105047824 */ /* 0x000fc800078e027c */
[--C-:B------:R-:W-:Y:S01]  /*25f0*/  IMAD.IADD R6, R91, 0x1, R4.reuse ;  /* 0x000000015b067824 */ /* 0x100fe200078e0204 */
[----:B------:R-:W-:Y:S01]  /*2600*/  STS [R47], R4 ;  /* 0x000000042f007388 */ /* 0x000fe20000000800 */
[--C-:B------:R-:W-:Y:S02]  /*2610*/  IMAD.IADD R92, R92, 0x1, R4.reuse ;  /* 0x000000015c5c7824 */ /* 0x100fe400078e0204 */
[--C-:B------:R-:W-:Y:S01]  /*2620*/  IMAD.IADD R8, R93, 0x1, R4.reuse ;  /* 0x000000015d087824 */ /* 0x100fe200078e0204 */
[----:B------:R-:W-:Y:S01]  /*2630*/  STS [R47+0x4], R6 ;  /* 0x000004062f007388 */ /* 0x000fe20000000800 */
[--C-:B------:R-:W-:Y:S02]  /*2640*/  IMAD.IADD R94, R94, 0x1, R4.reuse ;  /* 0x000000015e5e7824 */ /* 0x100fe400078e0204 */
[--C-:B------:R-:W-:Y:S01]  /*2650*/  IMAD.IADD R10, R95, 0x1, R4.reuse ;  /* 0x000000015f0a7824 */ /* 0x100fe200078e0204 */
[----:B------:R-:W-:Y:S01]  /*2660*/  STS [R47+0x8], R92 ;  /* 0x0000085c2f007388 */ /* 0x000fe20000000800 */
[----:B------:R-:W-:-:S02]  /*2670*/  IMAD.IADD R96, R96, 0x1, R4 ;  /* 0x0000000160607824 */ /* 0x000fc400078e0204 */
[--C-:B------:R-:W-:Y:S01]  /*2680*/  IMAD.IADD R124, R97, 0x1, R4.reuse ;  /* 0x00000001617c7824 */ /* 0x100fe200078e0204 */
[----:B------:R-:W-:Y:S01]  /*2690*/  STS [R47+0xc], R8 ;  /* 0x00000c082f007388 */ /* 0x000fe20000000800 */
        /* <DEDUP_REMOVED lines=36> */
[----:B------:R-:W-:-:S03]  /*28e0*/  IMAD.IADD R122, R122, 0x1, R4 ;  /* 0x000000017a7a7824 */ /* 0x000fc600078e0204 */
[----:B------:R-:W-:Y:S04]  /*28f0*/  STS [R47+0x40], R106 ;  /* 0x0000406a2f007388 */ /* 0x000fe80000000800 */
        /* <DEDUP_REMOVED lines=15> */
[----:B------:R-:W-:Y:S01]  /*29f0*/  STS [R47+0x80], R122 ;  /* 0x0000807a2f007388 */ /* 0x000fe20000000800 */
[----:B------:R-:W-:Y:S06]  /*2a00*/  BAR.SYNC.DEFER_BLOCKING 0x0 ;  /* 0x0000000000007b1d */ /* 0x000fec0000010000 */
[----:B------:R-:W0:Y:S04]  /*2a10*/  LDS.U16 R5, [R54+0x2] ;  /* 0x0000020036057984 */ /* 0x000e280000000400 */
[----:B------:R-:W1:Y:S04]  /*2a20*/  LDS.U16 R55, [R55+0x2] ;  /* 0x0000020037377984 */ /* 0x000e680000000400 */
[----:B------:R-:W2:Y:S04]  /*2a30*/  LDS.U16 R57, [R57+0x2] ;  /* 0x0000020039397984 */ /* 0x000ea80000000400 */
[----:B------:R-:W3:Y:S04]  /*2a40*/  LDS.U16 R59, [R59+0x2] ;  /* 0x000002003b3b7984 */ /* 0x000ee80000000400 */
[----:B------:R-:W4:Y:S04]  /*2a50*/  LDS.U16 R61, [R61+0x2] ;  /* 0x000002003d3d7984 */ /* 0x000f280000000400 */
[----:B------:R-:W4:Y:S04]  /*2a60*/  LDS.U16 R63, [R63+0x2] ;  /* 0x000002003f3f7984 */ /* 0x000f280000000400 */
[----:B------:R-:W4:Y:S04]  /*2a70*/  LDS.U16 R65, [R65+0x2] ;  /* 0x0000020041417984 */ /* 0x000f280000000400 */
[----:B------:R-:W4:Y:S04]  /*2a80*/  LDS.U16 R67, [R67+0x2] ;  /* 0x0000020043437984 */ /* 0x000f280000000400 */
[----:B------:R-:W4:Y:S04]  /*2a90*/  LDS.U16 R69, [R69+0x2] ;  /* 0x0000020045457984 */ /* 0x000f280000000400 */
[----:B------:R-:W4:Y:S04]  /*2aa0*/  LDS.U16 R71, [R71+0x2] ;  /* 0x0000020047477984 */ /* 0x000f280000000400 */
[----:B------:R-:W4:Y:S01]  /*2ab0*/  LDS.U16 R73, [R73+0x2] ;  /* 0x0000020049497984 */ /* 0x000f220000000400 */
[----:B0-----:R-:W-:-:S03]  /*2ac0*/  IMAD.IADD R5, R52, 0x1, R5 ;  /* 0x0000000134057824 */ /* 0x001fc600078e0205 */
[----:B------:R-:W0:Y:S01]  /*2ad0*/  LDS.U16 R75, [R75+0x2] ;  /* 0x000002004b4b7984 */ /* 0x000e220000000400 */
[----:B-1----:R-:W-:-:S03]  /*2ae0*/  IMAD.IADD R55, R56, 0x1, R55 ;  /* 0x0000000138377824 */ /* 0x002fc600078e0237 */
[----:B------:R-:W1:Y:S01]  /*2af0*/  LDS.U16 R77, [R77+0x2] ;  /* 0x000002004d4d7984 */ /* 0x000e620000000400 */
[----:B--2---:R-:W-:-:S03]  /*2b00*/  IMAD.IADD R57, R58, 0x1, R57 ;  /* 0x000000013a397824 */ /* 0x004fc600078e0239 */
[----:B------:R-:W2:Y:S01]  /*2b10*/  LDS.U16 R79, [R79+0x2] ;  /* 0x000002004f4f7984 */ /* 0x000ea20000000400 */
[----:B---3--:R-:W-:-:S03]  /*2b20*/  IMAD.IADD R59, R60, 0x1, R59 ;  /* 0x000000013c3b7824 */ /* 0x008fc600078e023b */
[----:B------:R-:W3:Y:S01]  /*2b30*/  LDS.U16 R81, [R81+0x2] ;  /* 0x0000020051517984 */ /* 0x000ee20000000400 */
[----:B----4-:R-:W-:-:S03]  /*2b40*/  IMAD.IADD R61, R62, 0x1, R61 ;  /* 0x000000013e3d7824 */ /* 0x010fc600078e023d */
[----:B------:R-:W4:Y:S01]  /*2b50*/  LDS.U16 R83, [R83+0x2] ;  /* 0x0000020053537984 */ /* 0x000f220000000400 */
[----:B------:R-:W-:-:S03]  /*2b60*/  IMAD.IADD R63, R64, 0x1, R63 ;  /* 0x00000001403f7824 */ /* 0x000fc600078e023f */
[----:B------:R-:W4:Y:S01]  /*2b70*/  LDS.U16 R85, [R85+0x2] ;  /* 0x0000020055557984 */ /* 0x000f220000000400 */
[----:B------:R-:W-:-:S03]  /*2b80*/  IMAD.IADD R65, R66, 0x1, R65 ;  /* 0x0000000142417824 */ /* 0x000fc600078e0241 */
[----:B------:R-:W4:Y:S01]  /*2b90*/  LDS.U16 R87, [R87+0x2] ;  /* 0x0000020057577984 */ /* 0x000f220000000400 */
[----:B------:R-:W-:-:S03]  /*2ba0*/  IMAD.IADD R67, R68, 0x1, R67 ;  /* 0x0000000144437824 */ /* 0x000fc600078e0243 */
[----:B------:R-:W4:Y:S01]  /*2bb0*/  LDS.U16 R89, [R89+0x2] ;  /* 0x0000020059597984 */ /* 0x000f220000000400 */
[----:B------:R-:W-:Y:S02]  /*2bc0*/  IMAD.IADD R69, R70, 0x1, R69 ;  /* 0x0000000146457824 */ /* 0x000fe400078e0245 */
[----:B------:R-:W-:Y:S02]  /*2bd0*/  IMAD.IADD R71, R72, 0x1, R71 ;  /* 0x0000000148477824 */ /* 0x000fe400078e0247 */
[----:B------:R-:W-:Y:S02]  /*2be0*/  IMAD.IADD R73, R74, 0x1, R73 ;  /* 0x000000014a497824 */ /* 0x000fe400078e0249 */
[----:B0-----:R-:W-:Y:S02]  /*2bf0*/  IMAD.IADD R75, R76, 0x1, R75 ;  /* 0x000000014c4b7824 */ /* 0x001fe400078e024b */
[----:B-1----:R-:W-:Y:S02]  /*2c00*/  IMAD.IADD R77, R78, 0x1, R77 ;  /* 0x000000014e4d7824 */ /* 0x002fe400078e024d */
[----:B--2---:R-:W-:-:S02]  /*2c10*/  IMAD.IADD R79, R80, 0x1, R79 ;  /* 0x00000001504f7824 */ /* 0x004fc400078e024f */
[----:B---3--:R-:W-:Y:S02]  /*2c20*/  IMAD.IADD R81, R82, 0x1, R81 ;  /* 0x0000000152517824 */ /* 0x008fe400078e0251 */
[----:B----4-:R-:W-:Y:S02]  /*2c30*/  IMAD.IADD R83, R84, 0x1, R83 ;  /* 0x0000000154537824 */ /* 0x010fe400078e0253 */
[----:B------:R-:W-:Y:S02]  /*2c40*/  IMAD.IADD R85, R86, 0x1, R85 ;  /* 0x0000000156557824 */ /* 0x000fe400078e0255 */
[----:B------:R-:W-:Y:S02]  /*2c50*/  IMAD.IADD R87, R88, 0x1, R87 ;  /* 0x0000000158577824 */ /* 0x000fe400078e0257 */
[----:B------:R-:W-:Y:S01]  /*2c60*/  IMAD.IADD R89, R90, 0x1, R89 ;  /* 0x000000015a597824 */ /* 0x000fe200078e0259 */
[----:B------:R-:W-:Y:S06]  /*2c70*/  BAR.SYNC.DEFER_BLOCKING 0x0 ;  /* 0x0000000000007b1d */ /* 0x000fec0000010000 */
[----:B------:R-:W-:Y:S05]  /*2c80*/  BRA.U UP0, `(.L_x_221) ;  /* 0x0000000500987547 */ /* 0x000fea000b800000 */
[----:B------:R-:W-:Y:S01]  /*2c90*/  LEA R4, R5, UR4, 0x2 ;  /* 0x0000000405047c11 */ /* 0x000fe2000f8e10ff */
[----:B------:R-:W-:Y:S01]  /*2ca0*/  UIADD3 UR7, UPT, UPT, UR7, 0x6, URZ ;  /* 0x0000000607077890 */ /* 0x000fe2000fffe0ff */
[----:B------:R-:W-:Y:S01]  /*2cb0*/  LEA R5, R55, UR4, 0x2 ;  /* 0x0000000437057c11 */ /* 0x000fe2000f8e10ff */
[----:B------:R-:W-:Y:S01]  /*2cc0*/  UIADD3 UR5, UPT, UPT, UR5, -0x6, URZ ;  /* 0xfffffffa05057890 */ /* 0x000fe2000fffe0ff */
[----:B------:R-:W-:Y:S01]  /*2cd0*/  LEA R6, R57, UR4, 0x2 ;  /* 0x0000000439067c11 */ /* 0x000fe2000f8e10ff */
[----:B------:R0:W-:Y:S01]  /*2ce0*/  STS [R4], R29 ;  /* 0x0000001d04007388 */ /* 0x0001e20000000800 */
[----:B------:R-:W-:Y:S02]  /*2cf0*/  LEA R7, R59, UR4, 0x2 ;  /* 0x000000043b077c11 */ /* 0x000fe4000f8e10ff */
[----:B------:R-:W-:Y:S01]  /*2d00*/  LEA R8, R61, UR4, 0x2 ;  /* 0x000000043d087c11 */ /* 0x000fe2000f8e10ff */
[----:B------:R0:W-:Y:S01]  /*2d10*/  STS [R5], R30 ;  /* 0x0000001e05007388 */ /* 0x0001e20000000800 */
[----:B------:R-:W-:-:S02]  /*2d20*/  LEA R9, R63, UR4, 0x2 ;  /* 0x000000043f097c11 */ /* 0x000fc4000f8e10ff */
[----:B------:R-:W-:Y:S01]  /*2d30*/  LEA R10, R65, UR4, 0x2 ;  /* 0x00000004410a7c11 */ /* 0x000fe2000f8e10ff */
[----:B------:R0:W-:Y:S01]  /*2d40*/  STS [R6], R31 ;  /* 0x0000001f06007388 */ /* 0x0001e20000000800 */
[----:B------:R-:W-:Y:S02]  /*2d50*/  LEA R11, R67, UR4, 0x2 ;  /* 0x00000004430b7c11 */ /* 0x000fe4000f8e10ff */
        /* <DEDUP_REMOVED lines=16> */
[----:B------:R0:W-:Y:S04]  /*2e60*/  STS [R52], R37 ;  /* 0x0000002534007388 */ /* 0x0001e80000000800 */
        /* <DEDUP_REMOVED lines=9> */
[----:B------:R0:W-:Y:S01]  /*2f00*/  STS [R63], R49 ;  /* 0x000000313f007388 */ /* 0x0001e20000000800 */
[----:B------:R-:W-:Y:S06]  /*2f10*/  BAR.SYNC.DEFER_BLOCKING 0x0 ;  /* 0x0000000000007b1d */ /* 0x000fec0000010000 */
[----:B------:R0:W1:Y:S04]  /*2f20*/  LDS R29, [R51] ;  /* 0x00000000331d7984 */ /* 0x0000680000000800 */
[----:B------:R0:W2:Y:S04]  /*2f30*/  LDS R30, [R51+0x4] ;  /* 0x00000400331e7984 */ /* 0x0000a80000000800 */
[----:B------:R0:W3:Y:S04]  /*2f40*/  LDS R31, [R51+0x8] ;  /* 0x00000800331f7984 */ /* 0x0000e80000000800 */
[----:B------:R0:W4:Y:S04]  /*2f50*/  LDS R32, [R51+0xc] ;  /* 0x00000c0033207984 */ /* 0x0001280000000800 */
[----:B------:R0:W0:Y:S04]  /*2f60*/  LDS R33, [R51+0x10] ;  /* 0x0000100033217984 */ /* 0x0000280000000800 */
        /* <DEDUP_REMOVED lines=13> */
[----:B------:R0:W0:Y:S01]  /*3040*/  LDS R49, [R51+0x48] ;  /* 0x0000480033317984 */ /* 0x0000220000000800 */
[----:B------:R-:W-:Y:S06]  /*3050*/  BAR.SYNC.DEFER_BLOCKING 0x0 ;  /* 0x0000000000007b1d */ /* 0x000fec0000010000 */
[----:B-----5:R0:W-:Y:S04]  /*3060*/  STS [R4], R2 ;  /* 0x0000000204007388 */ /* 0x0201e80000000800 */
        /* <DEDUP_REMOVED lines=19> */
[----:B------:R0:W0:Y:S04]  /*31a0*/  LDS R2, [R51] ;  /* 0x0000000033027984 */ /* 0x0000280000000800 */
        /* <DEDUP_REMOVED lines=19> */
[----:B-1234-:R-:W-:Y:S05]  /*32e0*/  BRA `(.L_x_222) ;  /* 0xffffffd800bc7947 */ /* 0x01efea000383ffff */
.L_x_221:
[----:B------:R-:W-:Y:S01]  /*32f0*/  LEA R5, R5, UR4, 0x2 ;  /* 0x0000000405057c11 */ /* 0x000fe2000f8e10ff */
[----:B------:R-:W-:Y:S01]  /*3300*/  IMAD R51, R0, -0x48, R51 ;  /* 0xffffffb800337824 */ /* 0x000fe200078e0233 */
[----:B------:R-:W-:Y:S01]  /*3310*/  LEA R55, R55, UR4, 0x2 ;  /* 0x0000000437377c11 */ /* 0x000fe2000f8e10ff */
[----:B------:R-:W0:Y:S01]  /*3320*/  LDCU.64 UR6, c[0x0][0x3a0] ;  /* 0x00007400ff0677ac */ /* 0x000e220008000a00 */
[----:B------:R-:W-:Y:S01]  /*3330*/  LEA R57, R57, UR4, 0x2 ;  /* 0x0000000439397c11 */ /* 0x000fe2000f8e10ff */
[----:B------:R-:W-:Y:S01]  /*3340*/  STS [R5], R29 ;  /* 0x0000001d05007388 */ /* 0x000fe20000000800 */
[----:B------:R-:W-:Y:S02]  /*3350*/  LEA R59, R59, UR4, 0x2 ;  /* 0x000000043b3b7c11 */ /* 0x000fe4000f8e10ff */
[----:B------:R-:W-:Y:S01]  /*3360*/  LEA R61, R61, UR4, 0x2 ;  /* 0x000000043d3d7c11 */ /* 0x000fe2000f8e10ff */
[----:B------:R-:W-:Y:S01]  /*3370*/  STS [R55], R30 ;  /* 0x0000001e37007388 */ /* 0x000fe20000000800 */
[----:B------:R-:W-:-:S02]  /*3380*/  LEA R63, R63, UR4, 0x2 ;  /* 0x000000043f3f7c11 */ /* 0x000fc4000f8e10ff */
[----:B------:R-:W-:Y:S01]  /*3390*/  LEA R65, R65, UR4, 0x2 ;  /* 0x0000000441417c11 */ /* 0x000fe2000f8e10ff */
[----:B------:R-:W-:Y:S01]  /*33a0*/  STS [R57], R31 ;  /* 0x0000001f39007388 */ /* 0x000fe20000000800 */
[----:B------:R-:W-:Y:S02]  /*33b0*/  LEA R67, R67, UR4, 0x2 ;  /* 0x0000000443437c11 */ /* 0x000fe4000f8e10ff */
[----:B------:R-:W-:Y:S01]  /*33c0*/  LEA R69, R69, UR4, 0x2 ;  /* 0x0000000445457c11 */ /* 0x000fe2000f8e10ff */
[----:B------:R-:W-:Y:S01]  /*33d0*/  STS [R59], R32 ;  /* 0x000000203b007388 */ /* 0x000fe20000000800 */
[----:B------:R-:W-:Y:S02]  /*33e0*/  LEA R71, R71, UR4, 0x2 ;  /* 0x0000000447477c11 */ /* 0x000fe4000f8e10ff */
[----:B------:R-:W-:Y:S01]  /*33f0*/  LEA R73, R73, UR4, 0x2 ;  /* 0x0000000449497c11 */ /* 0x000fe2000f8e10ff */
[----:B------:R-:W-:Y:S01]  /*3400*/  STS [R61], R33 ;  /* 0x000000213d007388 */ /* 0x000fe20000000800 */
[----:B------:R-:W-:Y:S01]  /*3410*/  LEA R75, R75, UR4, 0x2 ;  /* 0x000000044b4b7c11 */ /* 0x000fe2000f8e10ff */
[----:B0-----:R-:W-:Y:S01]  /*3420*/  IMAD.U32 R4, RZ, RZ, UR7 ;  /* 0x00000007ff047e24 */ /* 0x001fe2000f8e00ff */
        /* <DEDUP_REMOVED lines=11> */
[----:B------:R-:W-:-:S03]  /*34e0*/  ISETP.LT.U32.AND P4, PT, R0, UR6, PT ;  /* 0x0000000600007c0c */ /* 0x000fc6000bf81070 */
[----:B------:R-:W-:Y:S01]  /*34f0*/  STS [R71], R38 ;  /* 0x0000002647007388 */ /* 0x000fe20000000800 */
[----:B------:R-:W-:Y:S01]  /*3500*/  ISETP.GT.U32.AND.EX P4, PT, R4, RZ, PT, P4 ;  /* 0x000000ff0400720c */ /* 0x000fe20003f84140 */
[----:B------:R-:W-:Y:S02]  /*3510*/  VIADD R4, R0, 0x100 ;  /* 0x0000010000047836 */ /* 0x000fe40000000000 */
[----:B------:R-:W-:Y:S03]  /*3520*/  STS [R73], R39 ;  /* 0x0000002749007388 */ /* 0x000fe60000000800 */
[----:B------:R-:W-:Y:S01]  /*3530*/  ISETP.LT.U32.AND P2, PT, R4, UR6, PT ;  /* 0x0000000604007c0c */ /* 0x000fe2000bf41070 */
[----:B------:R-:W-:Y:S04]  /*3540*/  STS [R75], R40 ;  /* 0x000000284b007388 */ /* 0x000fe80000000800 */
[----:B------:R-:W-:Y:S04]  /*3550*/  STS [R77], R41 ;  /* 0x000000294d007388 */ /* 0x000fe80000000800 */
[----:B------:R-:W-:Y:S04]  /*3560*/  STS [R79], R42 ;  /* 0x0000002a4f007388 */ /* 0x000fe80000000800 */
[----:B------:R-:W-:Y:S04]  /*3570*/  STS [R81], R43 ;  /* 0x0000002b51007388 */ /* 0x000fe80000000800 */
[----:B------:R-:W-:Y:S04]  /*3580*/  STS [R83], R44 ;  /* 0x0000002c53007388 */ /* 0x000fe80000000800 */
[----:B------:R-:W-:Y:S04]  /*3590*/  STS [R85], R46 ;  /* 0x0000002e55007388 */ /* 0x000fe80000000800 */
[----:B------:R-:W-:Y:S04]  /*35a0*/  STS [R87], R48 ;  /* 0x0000003057007388 */ /* 0x000fe80000000800 */
[----:B------:R-:W-:Y:S01]  /*35b0*/  STS [R89], R49 ;  /* 0x0000003159007388 */ /* 0x000fe20000000800 */
[----:B------:R-:W-:Y:S06]  /*35c0*/  BAR.SYNC.DEFER_BLOCKING 0x0 ;  /* 0x0000000000007b1d */ /* 0x000fec0000010000 */
[----:B------:R-:W0:Y:S04]  /*35d0*/  LDS R30, [R51] ;  /* 0x00000000331e7984 */ /* 0x000e280000000800 */
[----:B------:R-:W1:Y:S04]  /*35e0*/  LDS R31, [R51+0x400] ;  /* 0x00040000331f7984 */ /* 0x000e680000000800 */
[----:B------:R-:W-:Y:S04]  /*35f0*/  LDS R32, [R51+0x800] ;  /* 0x0008000033207984 */ /* 0x000fe80000000800 */
[----:B------:R-:W-:Y:S04]  /*3600*/  LDS R33, [R51+0xc00] ;  /* 0x000c000033217984 */ /* 0x000fe80000000800 */
[----:B------:R-:W-:Y:S04]  /*3610*/  LDS R34, [R51+0x1000] ;  /* 0x0010000033227984 */ /* 0x000fe80000000800 */
[----:B------:R-:W-:Y:S04]  /*3620*/  LDS R35, [R51+0x1400] ;  /* 0x0014000033237984 */ /* 0x000fe80000000800 */
[----:B------:R-:W-:Y:S04]  /*3630*/  LDS R36, [R51+0x1800] ;  /* 0x0018000033247984 */ /* 0x000fe80000000800 */
[----:B------:R-:W-:Y:S04]  /*3640*/  LDS R37, [R51+0x1c00] ;  /* 0x001c000033257984 */ /* 0x000fe80000000800 */
[----:B------:R-:W-:Y:S04]  /*3650*/  LDS R38, [R51+0x2000] ;  /* 0x0020000033267984 */ /* 0x000fe80000000800 */
[----:B------:R-:W-:Y:S04]  /*3660*/  LDS R39, [R51+0x2400] ;  /* 0x0024000033277984 */ /* 0x000fe80000000800 */
[----:B------:R-:W-:Y:S01]  /*3670*/  LDS R40, [R51+0x2800] ;  /* 0x0028000033287984 */ /* 0x000fe20000000800 */
[----:B0-----:R-:W-:-:S03]  /*3680*/  @P4 ISETP.GT.AND P1, PT, R30, -0x1, PT ;  /* 0xffffffff1e00480c */ /* 0x001fc60003f24270 */
        /* <DEDUP_REMOVED lines=8> */
[----:B------:R-:W-:Y:S06]  /*3710*/  BAR.SYNC.DEFER_BLOCKING 0x0 ;  /* 0x0000000000007b1d */ /* 0x000fec0000010000 */
[----:B-----5:R0:W-:Y:S04]  /*3720*/  STS [R5], R2 ;  /* 0x0000000205007388 */ /* 0x0201e80000000800 */
[----:B------:R2:W-:Y:S04]  /*3730*/  STS [R55], R3 ;  /* 0x0000000337007388 */ /* 0x0005e80000000800 */
[----:B------:R3:W-:Y:S01]  /*3740*/  STS [R57], R12 ;  /* 0x0000000c39007388 */ /* 0x0007e20000000800 */
[----:B0-----:R-:W0:Y:S03]  /*3750*/  LDC.64 R4, c[0x0][0x398] ;  /* 0x0000e600ff047b82 */ /* 0x001e260000000a00 */
[----:B------:R-:W-:Y:S04]  /*3760*/  STS [R59], R13 ;  /* 0x0000000d3b007388 */ /* 0x000fe80000000800 */
[----:B------:R4:W-:Y:S01]  /*3770*/  STS [R61], R14 ;  /* 0x0000000e3d007388 */ /* 0x0009e20000000800 */
[----:B--2---:R-:W2:Y:S01]  /*3780*/  LDC.64 R2, c[0x0][0x388] ;  /* 0x0000e200ff027b82 */ /* 0x004ea20000000a00 */
[----:B---3--:R-:W-:-:S02]  /*3790*/  VIADD R12, R0, 0x200 ;  /* 0x00000200000c7836 */ /* 0x008fc40000000000 */
[----:B------:R3:W-:Y:S04]  /*37a0*/  STS [R63], R15 ;  /* 0x0000000f3f007388 */ /* 0x0007e80000000800 */
[----:B------:R1:W-:Y:S01]  /*37b0*/  STS [R65], R16 ;  /* 0x0000001041007388 */ /* 0x0003e20000000800 */
[----:B------:R-:W-:Y:S01]  /*37c0*/  ISETP.LT.U32.AND P3, PT, R12, UR6, PT ;  /* 0x000000060c007c0c */ /* 0x000fe2000bf61070 */
[C---:B----4-:R-:W-:Y:S02]  /*37d0*/  VIADD R14, R0.reuse, 0x300 ;  /* 0x00000300000e7836 */ /* 0x050fe40000000000 */
[----:B------:R4:W-:Y:S01]  /*37e0*/  STS [R67], R17 ;  /* 0x0000001143007388 */ /* 0x0009e20000000800 */
[C---:B------:R-:W-:Y:S01]  /*37f0*/  VIADD R12, R0.reuse, 0x500 ;  /* 0x00000500000c7836 */ /* 0x040fe20000000000 */
[----:B---3--:R-:W-:-:S02]  /*3800*/  LOP3.LUT R15, R0, 0x400, RZ, 0xfc, !PT ;  /* 0x00000400000f7812 */ /* 0x008fc400078efcff */
[----:B------:R-:W-:Y:S01]  /*3810*/  STS [R69], R18 ;  /* 0x0000001245007388 */ /* 0x000fe20000000800 */
[----:B------:R-:W-:Y:S01]  /*3820*/  ISETP.LT.U32.AND P0, PT, R14, UR6, PT ;  /* 0x000000060e007c0c */ /* 0x000fe2000bf01070 */
[----:B-1----:R-:W-:Y:S01]  /*3830*/  IMAD.U32 R16, RZ, RZ, UR7 ;  /* 0x00000007ff107e24 */ /* 0x002fe2000f8e00ff */
[----:B------:R-:W-:Y:S01]  /*3840*/  ISETP.LT.U32.AND P5, PT, R15, UR6, PT ;  /* 0x000000060f007c0c */ /* 0x000fe2000bfa1070 */
[----:B------:R-:W-:Y:S01]  /*3850*/  STS [R71], R19 ;  /* 0x0000001347007388 */ /* 0x000fe20000000800 */
[----:B------:R-:W-:Y:S01]  /*3860*/  IMAD.U32 R15, RZ, RZ, UR7 ;  /* 0x00000007ff0f7e24 */ /* 0x000fe2000f8e00ff */
[----:B------:R-:W-:Y:S01]  /*3870*/  ISETP.LT.U32.AND P6, PT, R12, UR6, PT ;  /* 0x000000060c007c0c */ /* 0x000fe2000bfc1070 */
[----:B----4-:R-:W-:Y:S01]  /*3880*/  @P4 IMAD.MOV.U32 R17, RZ, RZ, -0x1 ;  /* 0xffffffffff114424 */ /* 0x010fe200078e00ff */
[----:B------:R-:W-:Y:S01]  /*3890*/  STS [R73], R20 ;  /* 0x0000001449007388 */ /* 0x000fe20000000800 */
[----:B------:R-:W-:Y:S01]  /*38a0*/  ISETP.GT.U32.AND.EX P2, PT, R16, RZ, PT, P2 ;  /* 0x000000ff1000720c */ /* 0x000fe20003f44120 */
[----:B------:R-:W-:Y:S01]  /*38b0*/  IMAD.U32 R14, RZ, RZ, UR7 ;  /* 0x00000007ff0e7e24 */ /* 0x000fe2000f8e00ff */
[----:B------:R-:W-:Y:S01]  /*38c0*/  ISETP.GT.U32.AND.EX P0, PT, R15, RZ, PT, P0 ;  /* 0x000000ff0f00720c */ /* 0x000fe20003f04100 */
[----:B------:R1:W-:Y:S01]  /*38d0*/  STS [R75], R21 ;  /* 0x000000154b007388 */ /* 0x0003e20000000800 */
[----:B------:R-:W-:Y:S01]  /*38e0*/  @P4 SEL R17, R17, 0x80000000, P1 ;  /* 0x8000000011114807 */ /* 0x000fe20000800000 */
[----:B--2---:R-:W-:Y:S01]  /*38f0*/  IMAD.WIDE.U32 R2, R0, 0x4, R2 ;  /* 0x0000000400027825 */ /* 0x004fe200078e0002 */
[----:B------:R-:W-:Y:S01]  /*3900*/  ISETP.GT.U32.AND.EX P3, PT, R14, RZ, PT, P3 ;  /* 0x000000ff0e00720c */ /* 0x000fe20003f64130 */
[----:B------:R-:W-:Y:S01]  /*3910*/  STS [R77], R22 ;  /* 0x000000164d007388 */ /* 0x000fe20000000800 */
[----:B------:R-:W-:Y:S01]  /*3920*/  ISETP.GT.U32.AND.EX P5, PT, R16, RZ, PT, P5 ;  /* 0x000000ff1000720c */ /* 0x000fe20003fa4150 */
[----:B0-----:R-:W-:Y:S01]  /*3930*/  IMAD.WIDE.U32 R4, R0, 0x4, R4 ;  /* 0x0000000400047825 */ /* 0x001fe200078e0004 */
[----:B------:R-:W-:Y:S01]  /*3940*/  ISETP.GT.U32.AND.EX P6, PT, R16, RZ, PT, P6 ;  /* 0x000000ff1000720c */ /* 0x000fe20003fc4160 */
[----:B------:R0:W-:Y:S01]  /*3950*/  STS [R79], R23 ;  /* 0x000000174f007388 */ /* 0x0001e20000000800 */
[----:B-1----:R-:W-:Y:S01]  /*3960*/  @P4 LOP3.LUT R21, R17, R30, RZ, 0x3c, !PT ;  /* 0x0000001e11154212 */ /* 0x002fe200078e3cff */
[----:B------:R-:W-:-:S02]  /*3970*/  @P2 IMAD.MOV.U32 R12, RZ, RZ, -0x1 ;  /* 0xffffffffff0c2424 */ /* 0x000fc400078e00ff */
[----:B------:R-:W-:Y:S01]  /*3980*/  STS [R81], R24 ;  /* 0x0000001851007388 */ /* 0x000fe20000000800 */
[----:B------:R-:W-:Y:S01]  /*3990*/  @P2 ISETP.GT.AND P1, PT, R31, -0x1, PT ;  /* 0xffffffff1f00280c */ /* 0x000fe20003f24270 */
[----:B------:R-:W-:Y:S02]  /*39a0*/  VIADD R14, R0, 0x600 ;  /* 0x00000600000e7836 */ /* 0x000fe40000000000 */
[----:B------:R1:W-:Y:S01]  /*39b0*/  STS [R83], R25 ;  /* 0x0000001953007388 */ /* 0x0003e20000000800 */
[----:B------:R-:W-:Y:S01]  /*39c0*/  @P2 SEL R12, R12, 0x80000000, P1 ;  /* 0x800000000c0c2807 */ /* 0x000fe20000800000 */
[----:B0-----:R-:W-:Y:S01]  /*39d0*/  @P3 IMAD.MOV.U32 R23, RZ, RZ, -0x1 ;  /* 0xffffffffff173424 */ /* 0x001fe200078e00ff */
[----:B------:R-:W-:Y:S01]  /*39e0*/  ISETP.LT.U32.AND P1, PT, R14, UR6, PT ;  /* 0x000000060e007c0c */ /* 0x000fe2000bf21070 */
[----:B------:R-:W-:Y:S01]  /*39f0*/  STS [R85], R26 ;  /* 0x0000001a55007388 */ /* 0x000fe20000000800 */
[----:B------:R-:W-:Y:S01]  /*3a00*/  @P2 LOP3.LUT R31, R12, R31, RZ, 0x3c, !PT ;  /* 0x0000001f0c1f2212 */ /* 0x000fe200078e3cff */
[C---:B------:R-:W-:Y:S01]  /*3a10*/  VIADD R12, R0.reuse, 0x700 ;  /* 0x00000700000c7836 */ /* 0x040fe20000000000 */
[----:B------:R-:W-:Y:S01]  /*3a20*/  LOP3.LUT R14, R0, 0x800, RZ, 0xfc, !PT ;  /* 0x00000800000e7812 */ /* 0x000fe200078efcff */
[----:B------:R-:W-:Y:S01]  /*3a30*/  STS [R87], R27 ;  /* 0x0000001b57007388 */ /* 0x000fe20000000800 */
[----:B------:R-:W-:-:S02]  /*3a40*/  IMAD.U32 R18, RZ, RZ, UR7 ;  /* 0x00000007ff127e24 */ /* 0x000fc4000f8e00ff */
[----:B-1----:R-:W-:Y:S01]  /*3a50*/  @P5 IMAD.MOV.U32 R25, RZ, RZ, -0x1 ;  /* 0xffffffffff195424 */ /* 0x002fe200078e00ff */
[----:B------:R-:W-:Y:S01]  /*3a60*/  STS [R89], R28 ;  /* 0x0000001c59007388 */ /* 0x000fe20000000800 */
[----:B------:R-:W-:Y:S01]  /*3a70*/  IMAD.U32 R20, RZ, RZ, UR7 ;  /* 0x00000007ff147e24 */ /* 0x000fe2000f8e00ff */
[----:B------:R-:W-:Y:S01]  /*3a80*/  BAR.SYNC.DEFER_BLOCKING 0x0 ;  /* 0x0000000000007b1d */ /* 0x000fe20000010000 */
[----:B------:R-:W-:Y:S01]  /*3a90*/  ISETP.GT.U32.AND.EX P1, PT, R18, RZ, PT, P1 ;  /* 0x000000ff1200720c */ /* 0x000fe20003f24110 */
[----:B------:R-:W-:-:S12]  /*3aa0*/  VIADD R16, R0, 0xb00 ;  /* 0x00000b0000107836 */ /* 0x000fd80000000000 */
[----:B------:R-:W-:Y:S01]  /*3ab0*/  @P1 IMAD.MOV.U32 R18, RZ, RZ, -0x1 ;  /* 0xffffffffff121424 */ /* 0x000fe200078e00ff */
[----:B------:R-:W0:Y:S04]  /*3ac0*/  @P4 LDS R43, [R51] ;  /* 0x00000000332b4984 */ /* 0x000e280000000800 */
[----:B------:R-:W1:Y:S04]  /*3ad0*/  LDS R13, [R51+0x400] ;  /* 0x00040000330d7984 */ /* 0x000e680000000800 */
[----:B------:R-:W2:Y:S04]  /*3ae0*/  LDS R15, [R51+0x800] ;  /* 0x00080000330f7984 */ /* 0x000ea80000000800 */
[----:B------:R-:W3:Y:S04]  /*3af0*/  LDS R17, [R51+0xc00] ;  /* 0x000c000033117984 */ /* 0x000ee80000000800 */
[----:B------:R-:W4:Y:S04]  /*3b00*/  LDS R19, [R51+0x1000] ;  /* 0x0010000033137984 */ /* 0x000f280000000800 */
[----:B------:R-:W-:Y:S04]  /*3b10*/  @P4 STG.E desc[UR8][R2.64], R21 ;  /* 0x0000001502004986 */ /* 0x000fe8000c101908 */
[----:B------:R-:W4:Y:S04]  /*3b20*/  LDS R21, [R51+0x1400] ;  /* 0x0014000033157984 */ /* 0x000f280000000800 */
[----:B0-----:R-:W-:Y:S01]  /*3b30*/  @P4 STG.E desc[UR8][R4.64], R43 ;  /* 0x0000002b04004986 */ /* 0x001fe2000c101908 */
[----:B------:R-:W-:-:S03]  /*3b40*/  @P3 ISETP.GT.AND P4, PT, R32, -0x1, PT ;  /* 0xffffffff2000380c */ /* 0x000fc60003f84270 */
[----:B------:R-:W-:Y:S01]  /*3b50*/  @P2 STG.E desc[UR8][R2.64+0x400], R31 ;  /* 0x0004001f02002986 */ /* 0x000fe2000c101908 */
[----:B------:R-:W-:Y:S02]  /*3b60*/  @P3 SEL R23, R23, 0x80000000, P4 ;  /* 0x8000000017173807 */ /* 0x000fe40002000000 */
[----:B------:R-:W-:Y:S01]  /*3b70*/  @P0 ISETP.GT.AND P4, PT, R33, -0x1, PT ;  /* 0xffffffff2100080c */ /* 0x000fe20003f84270 */
[----:B-1----:R-:W-:Y:S01]  /*3b80*/  @P2 STG.E desc[UR8][R4.64+0x400], R13 ;  /* 0x0004000d04002986 */ /* 0x002fe2000c101908 */
[----:B------:R-:W-:Y:S01]  /*3b90*/  ISETP.LT.U32.AND P2, PT, R12, UR6, PT ;  /* 0x000000060c007c0c */ /* 0x000fe2000bf41070 */
[----:B------:R-:W-:Y:S01]  /*3ba0*/  @P0 IMAD.MOV.U32 R12, RZ, RZ, -0x1 ;  /* 0xffffffffff0c0424 */ /* 0x000fe200078e00ff */
[----:B------:R-:W-:Y:S01]  /*3bb0*/  @P3 LOP3.LUT R23, R23, R32, RZ, 0x3c, !PT ;  /* 0x0000002017173212 */ /* 0x000fe200078e3cff */
[----:B------:R-:W0:Y:S01]  /*3bc0*/  LDS R13, [R51+0x1800] ;  /* 0x00180000330d7984 */ /* 0x000e220000000800 */
[----:B------:R-:W-:Y:S02]  /*3bd0*/  ISETP.GT.U32.AND.EX P2, PT, R20, RZ, PT, P2 ;  /* 0x000000ff1400720c */ /* 0x000fe40003f44120 */
[----:B------:R-:W-:Y:S01]  /*3be0*/  @P0 SEL R12, R12, 0x80000000, P4 ;  /* 0x800000000c0c0807 */ /* 0x000fe20002000000 */
[----:B------:R-:W-:Y:S01]  /*3bf0*/  @P3 STG.E desc[UR8][R2.64+0x800], R23 ;  /* 0x0008001702003986 */ /* 0x000fe2000c101908 */
[----:B------:R-:W-:-:S02]  /*3c00*/  @P5 ISETP.GT.AND P4, PT, R34, -0x1, PT ;  /* 0xffffffff2200580c */ /* 0x000fc40003f84270 */
[----:B------:R-:W-:Y:S01]  /*3c10*/  @P0 LOP3.LUT R33, R12, R33, RZ, 0x3c, !PT ;  /* 0x000000210c210212 */ /* 0x000fe200078e3cff */
[----:B------:R-:W-:Y:S01]  /*3c20*/  VIADD R12, R0, 0x900 ;  /* 0x00000900000c7836 */ /* 0x000fe20000000000 */
[----:B------:R-:W-:Y:S01]  /*3c30*/  @P5 SEL R25, R25, 0x80000000, P4 ;  /* 0x8000000019195807 */ /* 0x000fe20002000000 */
[----:B--2---:R-:W-:Y:S01]  /*3c40*/  @P3 STG.E desc[UR8][R4.64+0x800], R15 ;  /* 0x0008000f04003986 */ /* 0x004fe2000c101908 */
[----:B------:R-:W-:Y:S01]  /*3c50*/  ISETP.LT.U32.AND P4, PT, R14, UR6, PT ;  /* 0x000000060e007c0c */ /* 0x000fe2000bf81070 */
[----:B------:R-:W-:Y:S01]  /*3c60*/  VIADD R14, R0, 0xa00 ;  /* 0x00000a00000e7836 */ /* 0x000fe20000000000 */
[----:B------:R-:W-:Y:S01]  /*3c70*/  @P5 LOP3.LUT R25, R25, R34, RZ, 0x3c, !PT ;  /* 0x0000002219195212 */ /* 0x000fe200078e3cff */
[----:B------:R-:W-:Y:S01]  /*3c80*/  @P0 STG.E desc[UR8][R2.64+0xc00], R33 ;  /* 0x000c002102000986 */ /* 0x000fe2000c101908 */
[----:B------:R-:W-:Y:S01]  /*3c90*/  ISETP.LT.U32.AND P3, PT, R12, UR6, PT ;  /* 0x000000060c007c0c */ /* 0x000fe2000bf61070 */
[----:B------:R-:W-:Y:S02]  /*3ca0*/  @P6 IMAD.MOV.U32 R12, RZ, RZ, -0x1 ;  /* 0xffffffffff0c6424 */ /* 0x000fe400078e00ff */
[----:B---3--:R-:W-:Y:S01]  /*3cb0*/  @P0 STG.E desc[UR8][R4.64+0xc00], R17 ;  /* 0x000c001104000986 */ /* 0x008fe2000c101908 */
[----:B------:R-:W-:-:S03]  /*3cc0*/  @P1 ISETP.GT.AND P0, PT, R36, -0x1, PT ;  /* 0xffffffff2400180c */ /* 0x000fc60003f04270 */
[----:B------:R-:W-:Y:S04]  /*3cd0*/  @P5 STG.E desc[UR8][R2.64+0x1000], R25 ;  /* 0x0010001902005986 */ /* 0x000fe8000c101908 */
[----:B----4-:R1:W-:Y:S01]  /*3ce0*/  @P5 STG.E desc[UR8][R4.64+0x1000], R19 ;  /* 0x0010001304005986 */ /* 0x0103e2000c101908 */
[----:B------:R-:W-:-:S03]  /*3cf0*/  @P6 ISETP.GT.AND P5, PT, R35, -0x1, PT ;  /* 0xffffffff2300680c */ /* 0x000fc60003fa4270 */
[----:B------:R-:W2:Y:S01]  /*3d00*/  LDS R15, [R51+0x1c00] ;  /* 0x001c0000330f7984 */ /* 0x000ea20000000800 */
[----:B------:R-:W-:Y:S02]  /*3d10*/  @P6 SEL R12, R12, 0x80000000, P5 ;  /* 0x800000000c0c6807 */ /* 0x000fe40002800000 */
[----:B------:R-:W-:Y:S01]  /*3d20*/  ISETP.LT.U32.AND P5, PT, R14, UR6, PT ;  /* 0x000000060e007c0c */ /* 0x000fe2000bfa1070 */
[----:B------:R-:W-:Y:S01]  /*3d30*/  IMAD.U32 R14, RZ, RZ, UR7 ;  /* 0x00000007ff0e7e24 */ /* 0x000fe2000f8e00ff */
[----:B------:R-:W3:Y:S01]  /*3d40*/  LDS R17, [R51+0x2000] ;  /* 0x0020000033117984 */ /* 0x000ee20000000800 */
[----:B------:R-:W-:Y:S02]  /*3d50*/  @P6 LOP3.LUT R35, R12, R35, RZ, 0x3c, !PT ;  /* 0x000000230c236212 */ /* 0x000fe400078e3cff */
[----:B-1----:R-:W-:Y:S02]  /*3d60*/  @P1 SEL R19, R18, 0x80000000, P0 ;  /* 0x8000000012131807 */ /* 0x002fe40000000000 */
[----:B------:R-:W-:Y:S01]  /*3d70*/  ISETP.GT.U32.AND.EX P4, PT, R14, RZ, PT, P4 ;  /* 0x000000ff0e00720c */ /* 0x000fe20003f84140 */
[----:B------:R-:W-:Y:S01]  /*3d80*/  @P6 STG.E desc[UR8][R2.64+0x1400], R35 ;  /* 0x0014002302006986 */ /* 0x000fe2000c101908 */
[----:B------:R-:W-:Y:S01]  /*3d90*/  @P1 LOP3.LUT R23, R19, R36, RZ, 0x3c, !PT ;  /* 0x0000002413171212 */ /* 0x000fe200078e3cff */
[----:B------:R-:W-:Y:S01]  /*3da0*/  @P2 IMAD.MOV.U32 R14, RZ, RZ, -0x1 ;  /* 0xffffffffff0e2424 */ /* 0x000fe200078e00ff */
[----:B------:R-:W-:Y:S01]  /*3db0*/  ISETP.LT.U32.AND P0, PT, R16, UR6, PT ;  /* 0x0000000610007c0c */ /* 0x000fe2000bf01070 */
[----:B------:R-:W1:Y:S01]  /*3dc0*/  LDS R19, [R51+0x2400] ;  /* 0x0024000033137984 */ /* 0x000e620000000800 */
[----:B------:R-:W-:Y:S01]  /*3dd0*/  IMAD.U32 R16, RZ, RZ, UR7 ;  /* 0x00000007ff107e24 */ /* 0x000fe2000f8e00ff */
[----:B------:R-:W-:-:S02]  /*3de0*/  LOP3.LUT R12, R0, 0xc00, RZ, 0xfc, !PT ;  /* 0x00000c00000c7812 */ /* 0x000fc400078efcff */
[----:B------:R-:W-:Y:S01]  /*3df0*/  @P6 STG.E desc[UR8][R4.64+0x1400], R21 ;  /* 0x0014001504006986 */ /* 0x000fe2000c101908 */
[----:B------:R-:W-:Y:S02]  /*3e00*/  @P2 ISETP.GT.AND P6, PT, R37, -0x1, PT ;  /* 0xffffffff2500280c */ /* 0x000fe40003fc4270 */
[C---:B------:R-:W-:Y:S01]  /*3e10*/  ISETP.GT.U32.AND.EX P3, PT, R16.reuse, RZ, PT, P3 ;  /* 0x000000ff1000720c */ /* 0x040fe20003f64130 */
[----:B------:R4:W-:Y:S01]  /*3e20*/  @P1 STG.E desc[UR8][R2.64+0x1800], R23 ;  /* 0x0018001702001986 */ /* 0x0009e2000c101908 */
[----:B------:R-:W-:Y:S01]  /*3e30*/  ISETP.GT.U32.AND.EX P5, PT, R16, RZ, PT, P5 ;  /* 0x000000ff1000720c */ /* 0x000fe20003fa4150 */
[----:B------:R-:W-:Y:S02]  /*3e40*/  @P4 IMAD.MOV.U32 R16, RZ, RZ, -0x1 ;  /* 0xffffffffff104424 */ /* 0x000fe400078e00ff */
[----:B0-----:R-:W-:Y:S01]  /*3e50*/  @P1 STG.E desc[UR8][R4.64+0x1800], R13 ;  /* 0x0018000d04001986 */ /* 0x001fe2000c101908 */
[----:B------:R-:W-:Y:S02]  /*3e60*/  ISETP.LT.U32.AND P1, PT, R12, UR6, PT ;  /* 0x000000060c007c0c */ /* 0x000fe4000bf21070 */
[----:B------:R-:W-:Y:S01]  /*3e70*/  @P2 SEL R12, R14, 0x80000000, P6 ;  /* 0x800000000e0c2807 */ /* 0x000fe20003000000 */
[----:B------:R-:W0:Y:S01]  /*3e80*/  LDS R13, [R51+0x2800] ;  /* 0x00280000330d7984 */ /* 0x000e220000000800 */
[----:B------:R-:W-:Y:S01]  /*3e90*/  @P4 ISETP.GT.AND P6, PT, R38, -0x1, PT ;  /* 0xffffffff2600480c */ /* 0x000fe20003fc4270 */
[----:B------:R-:W-:Y:S01]  /*3ea0*/  VIADD R14, R0, 0xd00 ;  /* 0x00000d00000e7836 */ /* 0x000fe20000000000 */
[----:B------:R-:W-:Y:S01]  /*3eb0*/  @P2 LOP3.LUT R37, R12, R37, RZ, 0x3c, !PT ;  /* 0x000000250c252212 */ /* 0x000fe200078e3cff */
[----:B------:R-:W0:Y:S01]  /*3ec0*/  LDS R21, [R51+0x2c00] ;  /* 0x002c000033157984 */ /* 0x000e220000000800 */
[----:B----4-:R-:W-:Y:S01]  /*3ed0*/  @P4 SEL R23, R16, 0x80000000, P6 ;  /* 0x8000000010174807 */ /* 0x010fe20003000000 */
[----:B------:R-:W-:Y:S01]  /*3ee0*/  IMAD.U32 R16, RZ, RZ, UR7 ;  /* 0x00000007ff107e24 */ /* 0x000fe2000f8e00ff */
[----:B------:R-:W-:Y:S01]  /*3ef0*/  @P3 ISETP.GT.AND P6, PT, R39, -0x1, PT ;  /* 0xffffffff2700380c */ /* 0x000fe20003fc4270 */
[----:B------:R-:W-:Y:S01]  /*3f00*/  @P3 IMAD.MOV.U32 R18, RZ, RZ, -0x1 ;  /* 0xffffffffff123424 */ /* 0x000fe200078e00ff */
[----:B------:R-:W-:Y:S01]  /*3f10*/  @P4 LOP3.LUT R23, R23, R38, RZ, 0x3c, !PT ;  /* 0x0000002617174212 */ /* 0x000fe200078e3cff */
[----:B------:R-:W-:Y:S01]  /*3f20*/  @P2 STG.E desc[UR8][R2.64+0x1c00], R37 ;  /* 0x001c002502002986 */ /* 0x000fe2000c101908 */
[----:B------:R-:W-:Y:S01]  /*3f30*/  ISETP.GT.U32.AND.EX P0, PT, R16, RZ, PT, P0 ;  /* 0x000000ff1000720c */ /* 0x000fe20003f04100 */
[----:B------:R-:W-:Y:S01]  /*3f40*/  @P5 IMAD.MOV.U32 R25, RZ, RZ, -0x1 ;  /* 0xffffffffff195424 */ /* 0x000fe200078e00ff */
[----:B------:R-:W-:Y:S01]  /*3f50*/  @P3 SEL R12, R18, 0x80000000, P6 ;  /* 0x80000000120c3807 */ /* 0x000fe20003000000 */
[----:B--2---:R2:W-:Y:S01]  /*3f60*/  @P2 STG.E desc[UR8][R4.64+0x1c00], R15 ;  /* 0x001c000f04002986 */ /* 0x0045e2000c101908 */
[----:B------:R-:W-:Y:S01]  /*3f70*/  @P5 ISETP.GT.AND P2, PT, R40, -0x1, PT ;  /* 0xffffffff2800580c */ /* 0x000fe20003f44270 */
[----:B------:R-:W-:Y:S01]  /*3f80*/  VIADD R18, R0, 0x1200 ;  /* 0x0000120000127836 */ /* 0x000fe20000000000 */
[----:B------:R-:W-:Y:S01]  /*3f90*/  @P3 LOP3.LUT R39, R12, R39, RZ, 0x3c, !PT ;  /* 0x000000270c273212 */ /* 0x000fe200078e3cff */
[----:B------:R-:W-:Y:S01]  /*3fa0*/  VIADD R12, R0, 0xe00 ;  /* 0x00000e00000c7836 */ /* 0x000fe20000000000 */
[----:B------:R-:W-:Y:S01]  /*3fb0*/  @P4 STG.E desc[UR8][R2.64+0x2000], R23 ;  /* 0x0020001702004986 */ /* 0x000fe2000c101908 */
[----:B------:R-:W-:-:S02]  /*3fc0*/  @P5 SEL R25, R25, 0x80000000, P2 ;  /* 0x8000000019195807 */ /* 0x000fc40001000000 */
[----:B------:R-:W-:Y:S01]  /*3fd0*/  ISETP.LT.U32.AND P6, PT, R14, UR6, PT ;  /* 0x000000060e007c0c */ /* 0x000fe2000bfc1070 */
[----:B---3--:R-:W-:Y:S01]  /*3fe0*/  @P4 STG.E desc[UR8][R4.64+0x2000], R17 ;  /* 0x0020001104004986 */ /* 0x008fe2000c101908 */
[----:B------:R-:W-:Y:S01]  /*3ff0*/  ISETP.LT.U32.AND P2, PT, R12, UR6, PT ;  /* 0x000000060c007c0c */ /* 0x000fe2000bf41070 */
[----:B------:R-:W-:Y:S01]  /*4000*/  VIADD R14, R0, 0xf00 ;  /* 0x00000f00000e7836 */ /* 0x000fe20000000000 */
[----:B------:R-:W-:Y:S01]  /*4010*/  @P5 LOP3.LUT R25, R25, R40, RZ, 0x3c, !PT ;  /* 0x0000002819195212 */ /* 0x000fe200078e3cff */
[----:B------:R-:W-:Y:S01]  /*4020*/  @P3 STG.E desc[UR8][R2.64+0x2400], R39 ;  /* 0x0024002702003986 */ /* 0x000fe2000c101908 */
[----:B------:R-:W-:Y:S01]  /*4030*/  @P0 IMAD.MOV.U32 R12, RZ, RZ, -0x1 ;  /* 0xffffffffff0c0424 */ /* 0x000fe200078e00ff */
[----:B------:R-:W-:Y:S01]  /*4040*/  ISETP.GT.U32.AND.EX P6, PT, R16, RZ, PT, P6 ;  /* 0x000000ff1000720c */ /* 0x000fe20003fc4160 */
[----:B--2---:R-:W-:Y:S01]  /*4050*/  IMAD.U32 R15, RZ, RZ, UR7 ;  /* 0x00000007ff0f7e24 */ /* 0x004fe2000f8e00ff */
[----:B-1----:R-:W-:Y:S01]  /*4060*/  @P3 STG.E desc[UR8][R4.64+0x2400], R19 ;  /* 0x0024001304003986 */ /* 0x002fe2000c101908 */
[----:B------:R-:W-:-:S02]  /*4070*/  @P0 ISETP.GT.AND P3, PT, R41, -0x1, PT ;  /* 0xffffffff2900080c */ /* 0x000fc40003f64270 */
[----:B------:R-:W-:Y:S01]  /*4080*/  ISETP.LT.U32.AND P4, PT, R14, UR6, PT ;  /* 0x000000060e007c0c */ /* 0x000fe2000bf81070 */
[----:B------:R1:W-:Y:S01]  /*4090*/  @P5 STG.E desc[UR8][R2.64+0x2800], R25 ;  /* 0x0028001902005986 */ /* 0x0003e2000c101908 */
[----:B------:R-:W-:Y:S02]  /*40a0*/  @P0 SEL R12, R12, 0x80000000, P3 ;  /* 0x800000000c0c0807 */ /* 0x000fe40001800000 */
[----:B------:R-:W-:Y:S01]  /*40b0*/  LOP3.LUT R14, R0, 0x1000, RZ, 0xfc, !PT ;  /* 0x00001000000e7812 */ /* 0x000fe200078efcff */
[----:B------:R-:W-:Y:S01]  /*40c0*/  LDS R17, [R51+0x3800] ;  /* 0x0038000033117984 */ /* 0x000fe20000000800 */
[C---:B------:R-:W-:Y:S02]  /*40d0*/  ISETP.GT.U32.AND.EX P1, PT, R15.reuse, RZ, PT, P1 ;  /* 0x000000ff0f00720c */ /* 0x040fe40003f24110 */
[----:B------:R-:W-:Y:S01]  /*40e0*/  @P0 LOP3.LUT R41, R12, R41, RZ, 0x3c, !PT ;  /* 0x000000290c290212 */ /* 0x000fe200078e3cff */
[----:B------:R-:W-:Y:S01]  /*40f0*/  VIADD R12, R0, 0x1100 ;  /* 0x00001100000c7836 */ /* 0x000fe20000000000 */
[----:B------:R-:W-:Y:S01]  /*4100*/  ISETP.LT.U32.AND P3, PT, R14, UR6, PT ;  /* 0x000000060e007c0c */ /* 0x000fe2000bf61070 */
[----:B------:R-:W-:Y:S01]  /*4110*/  IMAD.U32 R14, RZ, RZ, UR7 ;  /* 0x00000007ff0e7e24 */ /* 0x000fe2000f8e00ff */
[----:B0-----:R-:W-:Y:S01]  /*4120*/  @P5 STG.E desc[UR8][R4.64+0x2800], R13 ;  /* 0x0028000d04005986 */ /* 0x001fe2000c101908 */
[----:B------:R-:W-:-:S02]  /*4130*/  ISETP.GT.U32.AND.EX P4, PT, R15, RZ, PT, P4 ;  /* 0x000000ff0f00720c */ /* 0x000fc40003f84140 */
[----:B------:R-:W-:Y:S01]  /*4140*/  ISETP.LT.U32.AND P5, PT, R12, UR6, PT ;  /* 0x000000060c007c0c */ /* 0x000fe2000bfa1070 */
[----:B------:R-:W-:Y:S01]  /*4150*/  @P0 STG.E desc[UR8][R2.64+0x2c00], R41 ;  /* 0x002c002902000986 */ /* 0x000fe2000c101908 */
[C---:B------:R-:W-:Y:S02]  /*4160*/  ISETP.GT.U32.AND.EX P2, PT, R14.reuse, RZ, PT, P2 ;  /* 0x000000ff0e00720c */ /* 0x040fe40003f44120 */
[----:B------:R-:W-:Y:S01]  /*4170*/  @P1 IMAD.MOV.U32 R12, RZ, RZ, -0x1 ;  /* 0xffffffffff0c1424 */ /* 0x000fe200078e00ff */
[----:B------:R-:W0:Y:S01]  /*4180*/  LDS R13, [R51+0x3000] ;  /* 0x00300000330d7984 */ /* 0x000e220000000800 */
[----:B------:R-:W-:Y:S02]  /*4190*/  ISETP.GT.U32.AND.EX P5, PT, R15, RZ, PT, P5 ;  /* 0x000000ff0f00720c */ /* 0x000fe40003fa4150 */
[----:B------:R-:W-:Y:S01]  /*41a0*/  ISETP.GT.U32.AND.EX P3, PT, R14, RZ, PT, P3 ;  /* 0x000000ff0e00720c */ /* 0x000fe20003f64130 */
[----:B------:R-:W-:Y:S01]  /*41b0*/  @P0 STG.E desc[UR8][R4.64+0x2c00], R21 ;  /* 0x002c001504000986 */ /* 0x000fe2000c101908 */
[----:B------:R-:W-:Y:S01]  /*41c0*/  @P1 ISETP.GT.AND P0, PT, R29, -0x1, PT ;  /* 0xffffffff1d00180c */ /* 0x000fe20003f04270 */
[----:B------:R-:W-:-:S02]  /*41d0*/  @P6 IMAD.MOV.U32 R14, RZ, RZ, -0x1 ;  /* 0xffffffffff0e6424 */ /* 0x000fc400078e00ff */
[----:B------:R-:W2:Y:S01]  /*41e0*/  LDS R15, [R51+0x3400] ;  /* 0x00340000330f7984 */ /* 0x000ea20000000800 */
[----:B------:R-:W-:Y:S01]  /*41f0*/  @P1 SEL R12, R12, 0x80000000, P0 ;  /* 0x800000000c0c1807 */ /* 0x000fe20000000000 */
[----:B-1----:R-:W-:Y:S01]  /*4200*/  @P2 IMAD.MOV.U32 R25, RZ, RZ, -0x1 ;  /* 0xffffffffff192424 */ /* 0x002fe200078e00ff */
[----:B------:R-:W-:Y:S01]  /*4210*/  @P6 ISETP.GT.AND P0, PT, R11, -0x1, PT ;  /* 0xffffffff0b00680c */ /* 0x000fe20003f04270 */
[----:B------:R-:W1:Y:S01]  /*4220*/  LDS R19, [R51+0x3c00] ;  /* 0x003c000033137984 */ /* 0x000e620000000800 */
[----:B------:R-:W-:Y:S01]  /*4230*/  @P4 IMAD.MOV.U32 R16, RZ, RZ, -0x1 ;  /* 0xffffffffff104424 */ /* 0x000fe200078e00ff */
[----:B------:R-:W-:Y:S01]  /*4240*/  @P1 LOP3.LUT R29, R12, R29, RZ, 0x3c, !PT ;  /* 0x0000001d0c1d1212 */ /* 0x000fe200078e3cff */
[----:B------:R-:W-:Y:S01]  /*4250*/  @P5 IMAD.MOV.U32 R20, RZ, RZ, -0x1 ;  /* 0xffffffffff145424 */ /* 0x000fe200078e00ff */
[----:B------:R-:W3:Y:S01]  /*4260*/  LDS R21, [R51+0x4000] ;  /* 0x0040000033157984 */ /* 0x000ee20000000800 */
[----:B------:R-:W-:Y:S01]  /*4270*/  @P6 SEL R14, R14, 0x80000000, P0 ;  /* 0x800000000e0e6807 */ /* 0x000fe20000000000 */
[----:B------:R-:W-:Y:S01]  /*4280*/  @P3 IMAD.MOV.U32 R27, RZ, RZ, -0x1 ;  /* 0xffffffffff1b3424 */ /* 0x000fe200078e00ff */
[----:B------:R-:W-:Y:S01]  /*4290*/  @P2 ISETP.GT.AND P0, PT, R10, -0x1, PT ;  /* 0xffffffff0a00280c */ /* 0x000fe20003f04270 */
[----:B------:R-:W4:Y:S01]  /*42a0*/  LDS R23, [R51+0x4400] ;  /* 0x0044000033177984 */ /* 0x000f220000000800 */
[----:B------:R-:W-:-:S02]  /*42b0*/  @P6 LOP3.LUT R11, R14, R11, RZ, 0x3c, !PT ;  /* 0x0000000b0e0b6212 */ /* 0x000fc400078e3cff */
[----:B------:R-:W-:Y:S01]  /*42c0*/  @P2 SEL R25, R25, 0x80000000, P0 ;  /* 0x8000000019192807 */ /* 0x000fe20000000000 */
[----:B------:R0:W-:Y:S01]  /*42d0*/  @P1 STG.E desc[UR8][R2.64+0x3000], R29 ;  /* 0x0030001d02001986 */ /* 0x0001e2000c101908 */
[----:B------:R-:W-:Y:S02]  /*42e0*/  @P4 ISETP.GT.AND P0, PT, R9, -0x1, PT ;  /* 0xffffffff0900480c */ /* 0x000fe40003f04270 */
[----:B------:R-:W-:Y:S02]  /*42f0*/  @P2 LOP3.LUT R25, R25, R10, RZ, 0x3c, !PT ;  /* 0x0000000a19192212 */ /* 0x000fe400078e3cff */
[----:B------:R-:W-:Y:S02]  /*4300*/  @P4 SEL R16, R16, 0x80000000, P0 ;  /* 0x8000000010104807 */ /* 0x000fe40000000000 */
[----:B------:R-:W-:Y:S02]  /*4310*/  @P3 ISETP.GT.AND P0, PT, R8, -0x1, PT ;  /* 0xffffffff0800380c */ /* 0x000fe40003f04270 */
[----:B------:R-:W-:-:S02]  /*4320*/  @P4 LOP3.LUT R9, R16, R9, RZ, 0x3c, !PT ;  /* 0x0000000910094212 */ /* 0x000fc400078e3cff */
[----:B------:R-:W-:Y:S02]  /*4330*/  @P3 SEL R27, R27, 0x80000000, P0 ;  /* 0x800000001b1b3807 */ /* 0x000fe40000000000 */
[----:B------:R-:W-:Y:S02]  /*4340*/  @P5 ISETP.GT.AND P0, PT, R7, -0x1, PT ;  /* 0xffffffff0700580c */ /* 0x000fe40003f04270 */
[----:B------:R-:W-:Y:S01]  /*4350*/  @P3 LOP3.LUT R27, R27, R8, RZ, 0x3c, !PT ;  /* 0x000000081b1b3212 */ /* 0x000fe200078e3cff */
[----:B0-----:R0:W-:Y:S01]  /*4360*/  @P1 STG.E desc[UR8][R4.64+0x3000], R13 ;  /* 0x0030000d04001986 */ /* 0x0011e2000c101908 */
[----:B------:R-:W-:Y:S02]  /*4370*/  @P5 SEL R0, R20, 0x80000000, P0 ;  /* 0x8000000014005807 */ /* 0x000fe40000000000 */
[----:B------:R-:W-:Y:S01]  /*4380*/  ISETP.LT.U32.AND P0, PT, R18, UR6, PT ;  /* 0x0000000612007c0c */ /* 0x000fe2000bf01070 */
[----:B------:R-:W-:Y:S01]  /*4390*/  IMAD.U32 R18, RZ, RZ, UR7 ;  /* 0x00000007ff127e24 */ /* 0x000fe2000f8e00ff */
[----:B------:R0:W-:Y:S01]  /*43a0*/  @P6 STG.E desc[UR8][R2.64+0x3400], R11 ;  /* 0x0034000b02006986 */ /* 0x0001e2000c101908 */
[----:B------:R-:W-:-:S03]  /*43b0*/  @P5 LOP3.LUT R7, R0, R7, RZ, 0x3c, !PT ;  /* 0x0000000700075212 */ /* 0x000fc600078e3cff */
[----:B------:R-:W-:Y:S01]  /*43c0*/  ISETP.GT.U32.AND.EX P0, PT, R18, RZ, PT, P0 ;  /* 0x000000ff1200720c */ /* 0x000fe20003f04100 */
[----:B--2---:R0:W-:Y:S04]  /*43d0*/  @P6 STG.E desc[UR8][R4.64+0x3400], R15 ;  /* 0x0034000f04006986 */ /* 0x0041e8000c101908 */
[----:B------:R0:W-:Y:S04]  /*43e0*/  @P2 STG.E desc[UR8][R2.64+0x3800], R25 ;  /* 0x0038001902002986 */ /* 0x0001e8000c101908 */
[----:B------:R0:W-:Y:S04]  /*43f0*/  @P2 STG.E desc[UR8][R4.64+0x3800], R17 ;  /* 0x0038001104002986 */ /* 0x0001e8000c101908 */
[----:B------:R0:W-:Y:S04]  /*4400*/  @P4 STG.E desc[UR8][R2.64+0x3c00], R9 ;  /* 0x003c000902004986 */ /* 0x0001e8000c101908 */
[----:B-1----:R0:W-:Y:S04]  /*4410*/  @P4 STG.E desc[UR8][R4.64+0x3c00], R19 ;  /* 0x003c001304004986 */ /* 0x0021e8000c101908 */
[----:B------:R0:W-:Y:S04]  /*4420*/  @P3 STG.E desc[UR8][R2.64+0x4000], R27 ;  /* 0x0040001b02003986 */ /* 0x0001e8000c101908 */
[----:B---3--:R0:W-:Y:S04]  /*4430*/  @P3 STG.E desc[UR8][R4.64+0x4000], R21 ;  /* 0x0040001504003986 */ /* 0x0081e8000c101908 */
[----:B------:R0:W-:Y:S04]  /*4440*/  @P5 STG.E desc[UR8][R2.64+0x4400], R7 ;  /* 0x0044000702005986 */ /* 0x0001e8000c101908 */
[----:B----4-:R0:W-:Y:S01]  /*4450*/  @P5 STG.E desc[UR8][R4.64+0x4400], R23 ;  /* 0x0044001704005986 */ /* 0x0101e2000c101908 */
[----:B------:R-:W-:Y:S05]  /*4460*/  @!P0 EXIT ;  /* 0x000000000000894d */ /* 0x000fea0003800000 */
[----:B------:R-:W1:Y:S01]  /*4470*/  LDS R51, [R51+0x4800] ;  /* 0x0048000033337984 */ /* 0x000e620000000800 */
[----:B0-----:R-:W-:Y:S01]  /*4480*/  IMAD.MOV.U32 R7, RZ, RZ, -0x1 ;  /* 0xffffffffff077424 */ /* 0x001fe200078e00ff */
[----:B------:R-:W-:-:S04]  /*4490*/  ISETP.GT.AND P0, PT, R6, -0x1, PT ;  /* 0xffffffff0600780c */ /* 0x000fc80003f04270 */
[----:B------:R-:W-:-:S04]  /*44a0*/  SEL R7, R7, 0x80000000, P0 ;  /* 0x8000000007077807 */ /* 0x000fc80000000000 */
[----:B------:R-:W-:-:S05]  /*44b0*/  LOP3.LUT R7, R7, R6, RZ, 0x3c, !PT ;  /* 0x0000000607077212 */ /* 0x000fca00078e3cff */
[----:B------:R-:W-:Y:S04]  /*44c0*/  STG.E desc[UR8][R2.64+0x4800], R7 ;  /* 0x0048000702007986 */ /* 0x000fe8000c101908 */
[----:B-1----:R-:W-:Y:S01]  /*44d0*/  STG.E desc[UR8][R4.64+0x4800], R51 ;  /* 0x0048003304007986 */ /* 0x002fe2000c101908 */
[----:B------:R-:W-:Y:S05]  /*44e0*/  EXIT ;  /* 0x000000000000794d */ /* 0x000fea0003800000 */
.L_x_223:
        /* <DEDUP_REMOVED lines=9> */
.L_x_468:


//--------------------- .text._ZN3cub18CUB_300001_SM_10006detail10radix_sort29DeviceRadixSortOnesweepKernelINS1_5radix10policy_hubIfiyE10Policy1000ELNS0_9SortOrderE1EfiyiiNS1_21identity_decomposer_tEEEvPT5_SB_PT3_PKSC_PT1_PKSG_PT2_PKSK_T4_iiT6_ --------------------------
	.section	.text._ZN3cub18CUB_300001_SM_10006detail10radix_sort29DeviceRadixSortOnesweepKernelINS1_5radix10policy_hubIfiyE10Policy1000ELNS0_9SortOrderE1EfiyiiNS1_21identity_decomposer_tEEEvPT5_SB_PT3_PKSC_PT1_PKSG_PT2_PKSK_T4_iiT6_,"ax",@progbits
	.align	128
        .global         _ZN3cub18CUB_300001_SM_10006detail10radix_sort29DeviceRadixSortOnesweepKernelINS1_5radix10policy_hubIfiyE10Policy1000ELNS0_9SortOrderE1EfiyiiNS1_21identity_decomposer_tEEEvPT5_SB_PT3_PKSC_PT1_PKSG_PT2_PKSK_T4_iiT6_
        .type           _ZN3cub18CUB_300001_SM_10006detail10radix_sort29DeviceRadixSortOnesweepKernelINS1_5radix10policy_hubIfiyE10Policy1000ELNS0_9SortOrderE1EfiyiiNS1_21identity_decomposer_tEEEvPT5_SB_PT3_PKSC_PT1_PKSG_PT2_PKSK_T4_iiT6_,@function
        .size           _ZN3cub18CUB_300001_SM_10006detail10radix_sort29DeviceRadixSortOnesweepKernelINS1_5radix10policy_hubIfiyE10Policy1000ELNS0_9SortOrderE1EfiyiiNS1_21identity_decomposer_tEEEvPT5_SB_PT3_PKSC_PT1_PKSG_PT2_PKSK_T4_iiT6_,(.L_x_469 - _ZN3cub18CUB_300001_SM_10006detail10radix_sort29DeviceRadixSortOnesweepKernelINS1_5radix10policy_hubIfiyE10Policy1000ELNS0_9SortOrderE1EfiyiiNS1_21identity_decomposer_tEEEvPT5_SB_PT3_PKSC_PT1_PKSG_PT2_PKSK_T4_iiT6_)
        .other          _ZN3cub18CUB_300001_SM_10006detail10radix_sort29DeviceRadixSortOnesweepKernelINS1_5radix10policy_hubIfiyE10Policy1000ELNS0_9SortOrderE1EfiyiiNS1_21identity_decomposer_tEEEvPT5_SB_PT3_PKSC_PT1_PKSG_PT2_PKSK_T4_iiT6_,@"STO_CUDA_ENTRY STV_DEFAULT"
_ZN3cub18CUB_300001_SM_10006detail10radix_sort29DeviceRadixSortOnesweepKernelINS1_5radix10policy_hubIfiyE10Policy1000ELNS0_9SortOrderE1EfiyiiNS1_21identity_decomposer_tEEEvPT5_SB_PT3_PKSC_PT1_PKSG_PT2_PKSK_T4_iiT6_:
.text._ZN3cub18CUB_300001_SM_10006detail10radix_sort29DeviceRadixSortOnesweepKernelINS1_5radix10policy_hubIfiyE10Policy1000ELNS0_9SortOrderE1EfiyiiNS1_21identity_decomposer_tEEEvPT5_SB_PT3_PKSC_PT1_PKSG_PT2_PKSK_T4_iiT6_:
        /* <DEDUP_REMOVED lines=16> */
.L_x_225:
[----:B------:R-:W-:Y:S05]  /*0100*/  BSYNC.RECONVERGENT B0 ;  /* 0x0000000000007941 */ /* 0x000fea0003800200 */
.L_x_224:
        /* <DEDUP_REMOVED lines=35> */
.L_x_226:
        /* <DEDUP_REMOVED lines=76> */
.L_x_227:
        /* <DEDUP_REMOVED lines=18> */
.L_x_230:
        /* <DEDUP_REMOVED lines=21> */
.L_x_229:
[----:B------:R-:W-:Y:S05]  /*0a70*/  BSYNC.RECONVERGENT B0 ;  /* 0x0000000000007941 */ /* 0x000fea0003800200 */
.L_x_228:
        /* <DEDUP_REMOVED lines=17> */
.L_x_234:
[----:B------:R-:W-:Y:S05]  /*0b90*/  BSYNC.RECONVERGENT B1 ;  /* 0x0000000000017941 */ /* 0x000fea0003800200 */
.L_x_233:
        /* <DEDUP_REMOVED lines=14> */
.L_x_235:
[----:B------:R-:W-:Y:S01]  /*0c80*/  VIADD R4, R4, 0x1 ;  /* 0x0000000104047836 */ /* 0x000fe20000000000 */
[----:B------:R0:W-:Y:S04]  /*0c90*/  STS [R0], RZ ;  /* 0x000000ff00007388 */ /* 0x0001e80000000800 */
[----:B------:R-:W-:Y:S01]  /*0ca0*/  ISETP.NE.AND P0, PT, R4, RZ, PT ;  /* 0x000000ff0400720c */ /* 0x000fe20003f05270 */
[----:B0-----:R-:W-:-:S12]  /*0cb0*/  VIADD R0, R0, 0x80 ;  /* 0x0000008000007836 */ /* 0x001fd80000000000 */
[----:B------:R-:W-:Y:S05]  /*0cc0*/  @P0 BRA `(.L_x_235) ;  /* 0xfffffffc00ec0947 */ /* 0x000fea000383ffff */
.L_x_232:
[----:B------:R-:W-:Y:S05]  /*0cd0*/  BSYNC.RECONVERGENT B0 ;  /* 0x0000000000007941 */ /* 0x000fea0003800200 */
.L_x_231:
        /* <DEDUP_REMOVED lines=198> */
.L_x_237:
[----:B------:R-:W-:Y:S05]  /*1940*/  BSYNC.RECONVERGENT B0 ;  /* 0x0000000000007941 */ /* 0x000fea0003800200 */
.L_x_236:
        /* <DEDUP_REMOVED lines=40> */
.L_x_246:
[----:B0-----:R-:W0:Y:S01]  /*1bd0*/  LDC.64 R10, c[0x0][0x380] ;  /* 0x0000e000ff0a7b82 */ /* 0x001e220000000a00 */
[----:B------:R-:W-:Y:S01]  /*1be0*/  VIADD R19, R12, 0xffffffff ;  /* 0xffffffff0c137836 */ /* 0x000fe20000000000 */
[----:B------:R-:W-:Y:S03]  /*1bf0*/  BSSY B2, `(.L_x_243) ;  /* 0x0000008000027945 */ /* 0x000fe60003800000 */
[----:B------:R-:W-:-:S04]  /*1c00*/  IMAD R13, R19, 0x100, R3 ;  /* 0x00000100130d7824 */ /* 0x000fc800078e0203 */
[----:B0-----:R-:W-:-:S07]  /*1c10*/  IMAD.WIDE R10, R13, 0x4, R10 ;  /* 0x000000040d0a7825 */ /* 0x001fce00078e020a */
.L_x_244:
[----:B------:R-:W-:Y:S05]  /*1c20*/  YIELD ;  /* 0x0000000000007946 */ /* 0x000fea0003800000 */
[----:B------:R0:W-:Y:S06]  /*1c30*/  MEMBAR.SC.CTA ;  /* 0x0000000000007992 */ /* 0x0001ec0000000000 */
[----:B0-----:R-:W2:Y:S02]  /*1c40*/  LDG.E.STRONG.SYS R13, desc[UR6][R10.64] ;  /* 0x000000060a0d7981 */ /* 0x001ea4000c1f5900 */
[----:B--2---:R-:W-:-:S13]  /*1c50*/  ISETP.NE.AND P0, PT, R13, RZ, PT ;  /* 0x000000ff0d00720c */ /* 0x004fda0003f05270 */
[----:B------:R-:W-:Y:S05]  /*1c60*/  @!P0 BRA `(.L_x_244) ;  /* 0xfffffffc00ec8947 */ /* 0x000fea000383ffff */
[----:B------:R-:W-:Y:S05]  /*1c70*/  BSYNC B2 ;  /* 0x0000000000027941 */ /* 0x000fea0003800000 */
.L_x_243:
[----:B------:R-:W-:Y:S01]  /*1c80*/  BSSY.RECONVERGENT B2, `(.L_x_245) ;  /* 0x0000006000027945 */ /* 0x000fe20003800200 */
[C---:B------:R-:W-:Y:S02]  /*1c90*/  ISETP.GT.AND P0, PT, R13.reuse, -0x1, PT ;  /* 0xffffffff0d00780c */ /* 0x040fe40003f04270 */
[----:B------:R-:W-:Y:S01]  /*1ca0*/  LOP3.LUT R10, R13, 0x3fffffff, RZ, 0xc0, !PT ;  /* 0x3fffffff0d0a7812 */ /* 0x000fe200078ec0ff */
[----:B------:R-:W-:Y:S05]  /*1cb0*/  WARPSYNC.EXCLUSIVE R4 ;  /* 0x0000000004007348 */ /* 0x000fea0003a00000 */
[----:B------:R-:W-:-:S05]  /*1cc0*/  IMAD.IADD R17, R10, 0x1, R17 ;  /* 0x000000010a117824 */ /* 0x000fca00078e0211 */
[----:B------:R-:W-:-:S07]  /*1cd0*/  VOTE.ANY R4, PT, P0 ;  /* 0x0000000000047806 */ /* 0x000fce00000e0100 */
[----:B------:R-:W-:Y:S05]  /*1ce0*/  BSYNC.RECONVERGENT B2 ;  /* 0x0000000000027941 */ /* 0x000fea0003800200 */
.L_x_245:
[----:B------:R-:W-:Y:S01]  /*1cf0*/  ISETP.GT.U32.AND P1, PT, R12, 0x1, PT ;  /* 0x000000010c00780c */ /* 0x000fe20003f24070 */
[----:B------:R-:W-:-:S12]  /*1d00*/  IMAD.MOV.U32 R12, RZ, RZ, R19 ;  /* 0x000000ffff0c7224 */ /* 0x000fd800078e0013 */
[----:B------:R-:W-:Y:S05]  /*1d10*/  @P0 BRA P1, `(.L_x_246) ;  /* 0xfffffffc00ac0947 */ /* 0x000fea000083ffff */
[----:B------:R-:W-:Y:S05]  /*1d20*/  BSYNC B0 ;  /* 0x0000000000007941 */ /* 0x000fea0003800000 */
.L_x_242:
[----:B------:R1:W2:Y:S02]  /*1d30*/  LDS.64 R10, [R15+0x6600] ;  /* 0x006600000f0a7984 */ /* 0x0002a40000000a00 */
.L_x_241:
[C---:B------:R-:W-:Y:S01]  /*1d40*/  IMAD.IADD R19, R17.reuse, 0x1, -R0 ;  /* 0x0000000111137824 */ /* 0x040fe200078e0a00 */
[----:B------:R-:W-:-:S04]  /*1d50*/  LOP3.LUT R13, R17, 0x80000000, RZ, 0xfc, !PT ;  /* 0x80000000110d7812 */ /* 0x000fc800078efcff */
[C---:B0-2---:R-:W-:Y:S01]  /*1d60*/  IADD3 R10, P0, PT, R19.reuse, R10, RZ ;  /* 0x0000000a130a7210 */ /* 0x045fe20007f1e0ff */
[----:B------:R0:W-:Y:S03]  /*1d70*/  STG.E.STRONG.SYS desc[UR6][R20.64], R13 ;  /* 0x0000000d14007986 */ /* 0x0001e6000c115906 */
[----:B------:R-:W-:-:S05]  /*1d80*/  LEA.HI.X.SX32 R11, R19, R11, 0x1, P0 ;  /* 0x0000000b130b7211 */ /* 0x000fca00000f0eff */
[----:B------:R0:W-:Y:S04]  /*1d90*/  STS.64 [R15+0x6600], R10 ;  /* 0x0066000a0f007388 */ /* 0x0001e80000000a00 */
.L_x_240:
[----:B------:R-:W-:Y:S05]  /*1da0*/  BSYNC B1 ;  /* 0x0000000000017941 */ /* 0x000fea0003800000 */
.L_x_239:
        /* <DEDUP_REMOVED lines=17> */
.L_x_247:
        /* <DEDUP_REMOVED lines=28> */
.L_x_248:
        /* <DEDUP_REMOVED lines=56> */
.L_x_249:
        /* <DEDUP_REMOVED lines=19> */
.L_x_250:
        /* <DEDUP_REMOVED lines=51> */
.L_x_251:
        /* <DEDUP_REMOVED lines=22> */
.L_x_252:
        /* <DEDUP_REMOVED lines=56> */
.L_x_238:
        /* <DEDUP_REMOVED lines=38> */
.L_x_344:
        /* <DEDUP_REMOVED lines=25> */
.L_x_253:
        /* <DEDUP_REMOVED lines=46> */
.L_x_256:
[----:B------:R-:W-:Y:S05]  /*3410*/  BSYNC.RECONVERGENT B0 ;  /* 0x0000000000007941 */ /* 0x000fea0003800200 */
.L_x_255:
        /* <DEDUP_REMOVED lines=40> */
.L_x_258:
[----:B------:R-:W-:Y:S05]  /*36a0*/  BSYNC.RECONVERGENT B0 ;  /* 0x0000000000007941 */ /* 0x000fea0003800200 */
.L_x_257:
        /* <DEDUP_REMOVED lines=39> */
.L_x_260:
[----:B------:R-:W-:Y:S05]  /*3920*/  BSYNC.RECONVERGENT B0 ;  /* 0x0000000000007941 */ /* 0x000fea0003800200 */
.L_x_259:
        /* <DEDUP_REMOVED lines=39> */
.L_x_262:
[----:B------:R-:W-:Y:S05]  /*3ba0*/  BSYNC.RECONVERGENT B0 ;  /* 0x0000000000007941 */ /* 0x000fea0003800200 */
.L_x_261:
        /* <DEDUP_REMOVED lines=39> */
.L_x_264:
[----:B------:R-:W-:Y:S05]  /*3e20*/  BSYNC.RECONVERGENT B0 ;  /* 0x0000000000007941 */ /* 0x000fea0003800200 */
.L_x_263:
        /* <DEDUP_REMOVED lines=39> */
.L_x_266:
[----:B------:R-:W-:Y:S05]  /*40a0*/  BSYNC.RECONVERGENT B0 ;  /* 0x0000000000007941 */ /* 0x000fea0003800200 */
.L_x_265:
        /* <DEDUP_REMOVED lines=39> */
.L_x_268:
[----:B------:R-:W-:Y:S05]  /*4320*/  BSYNC.RECONVERGENT B0 ;  /* 0x0000000000007941 */ /* 0x000fea0003800200 */
.L_x_267:
        /* <DEDUP_REMOVED lines=39> */
.L_x_270:
[----:B------:R-:W-:Y:S05]  /*45a0*/  BSYNC.RECONVERGENT B0 ;  /* 0x0000000000007941 */ /* 0x000fea0003800200 */
.L_x_269:
        /* <DEDUP_REMOVED lines=39> */
.L_x_272:
[----:B------:R-:W-:Y:S05]  /*4820*/  BSYNC.RECONVERGENT B0 ;  /* 0x0000000000007941 */ /* 0x000fea0003800200 */
.L_x_271:
        /* <DEDUP_REMOVED lines=39> */
.L_x_274:
[----:B------:R-:W-:Y:S05]  /*4aa0*/  BSYNC.RECONVERGENT B0 ;  /* 0x0000000000007941 */ /* 0x000fea0003800200 */
.L_x_273:
        /* <DEDUP_REMOVED lines=39> */
.L_x_276:
[----:B------:R-:W-:Y:S05]  /*4d20*/  BSYNC.RECONVERGENT B0 ;  /* 0x0000000000007941 */ /* 0x000fea0003800200 */
.L_x_275:
        /* <DEDUP_REMOVED lines=39> */
.L_x_278:
[----:B------:R-:W-:Y:S05]  /*4fa0*/  BSYNC.RECONVERGENT B0 ;  /* 0x0000000000007941 */ /* 0x000fea0003800200 */
.L_x_277:
        /* <DEDUP_REMOVED lines=39> */
.L_x_280:
[----:B------:R-:W-:Y:S05]  /*5220*/  BSYNC.RECONVERGENT B0 ;  /* 0x0000000000007941 */ /* 0x000fea0003800200 */
.L_x_279:
        /* <DEDUP_REMOVED lines=39> */
.L_x_282:
[----:B------:R-:W-:Y:S05]  /*54a0*/  BSYNC.RECONVERGENT B0 ;  /* 0x0000000000007941 */ /* 0x000fea0003800200 */
.L_x_281:
        /* <DEDUP_REMOVED lines=39> */
.L_x_284:
[----:B------:R-:W-:Y:S05]  /*5720*/  BSYNC.RECONVERGENT B0 ;  /* 0x0000000000007941 */ /* 0x000fea0003800200 */
.L_x_283:
        /* <DEDUP_REMOVED lines=39> */
.L_x_286:
[----:B------:R-:W-:Y:S05]  /*59a0*/  BSYNC.RECONVERGENT B0 ;  /* 0x0000000000007941 */ /* 0x000fea0003800200 */
.L_x_285:
        /* <DEDUP_REMOVED lines=39> */
.L_x_288:
[----:B------:R-:W-:Y:S05]  /*5c20*/  BSYNC.RECONVERGENT B0 ;  /* 0x0000000000007941 */ /* 0x000fea0003800200 */
.L_x_287:
        /* <DEDUP_REMOVED lines=35> */
.L_x_290:
[----:B------:R-:W-:Y:S05]  /*5e60*/  BSYNC.RECONVERGENT B0 ;  /* 0x0000000000007941 */ /* 0x000fea0003800200 */
.L_x_289:
        /* <DEDUP_REMOVED lines=72> */
.L_x_298:
[----:B0-----:R-:W0:Y:S01]  /*62f0*/  LDC.64 R10, c[0x0][0x380] ;  /* 0x0000e000ff0a7b82 */ /* 0x001e220000000a00 */
[----:B------:R-:W-:Y:S01]  /*6300*/  VIADD R17, R6, 0xffffffff ;  /* 0xffffffff06117836 */ /* 0x000fe20000000000 */
[----:B------:R-:W-:Y:S03]  /*6310*/  BSSY B2, `(.L_x_295) ;  /* 0x0000008000027945 */ /* 0x000fe60003800000 */
[----:B------:R-:W-:-:S04]  /*6320*/  IMAD R13, R17, 0x100, R3 ;  /* 0x00000100110d7824 */ /* 0x000fc800078e0203 */
[----:B0-----:R-:W-:-:S07]  /*6330*/  IMAD.WIDE R10, R13, 0x4, R10 ;  /* 0x000000040d0a7825 */ /* 0x001fce00078e020a */
.L_x_296:
[----:B------:R-:W-:Y:S05]  /*6340*/  YIELD ;  /* 0x0000000000007946 */ /* 0x000fea0003800000 */
[----:B------:R0:W-:Y:S06]  /*6350*/  MEMBAR.SC.CTA ;  /* 0x0000000000007992 */ /* 0x0001ec0000000000 */
[----:B0-----:R-:W3:Y:S02]  /*6360*/  LDG.E.STRONG.SYS R12, desc[UR6][R10.64] ;  /* 0x000000060a0c7981 */ /* 0x001ee4000c1f5900 */
[----:B---3--:R-:W-:-:S13]  /*6370*/  ISETP.NE.AND P0, PT, R12, RZ, PT ;  /* 0x000000ff0c00720c */ /* 0x008fda0003f05270 */
[----:B------:R-:W-:Y:S05]  /*6380*/  @!P0 BRA `(.L_x_296) ;  /* 0xfffffffc00ec8947 */ /* 0x000fea000383ffff */
[----:B------:R-:W-:Y:S05]  /*6390*/  BSYNC B2 ;  /* 0x0000000000027941 */ /* 0x000fea0003800000 */
.L_x_295:
[----:B------:R-:W-:Y:S01]  /*63a0*/  BSSY.RECONVERGENT B2, `(.L_x_297) ;  /* 0x0000006000027945 */ /* 0x000fe20003800200 */
[C---:B------:R-:W-:Y:S02]  /*63b0*/  ISETP.GT.AND P0, PT, R12.reuse, -0x1, PT ;  /* 0xffffffff0c00780c */ /* 0x040fe40003f04270 */
[----:B------:R-:W-:Y:S01]  /*63c0*/  LOP3.LUT R12, R12, 0x3fffffff, RZ, 0xc0, !PT ;  /* 0x3fffffff0c0c7812 */ /* 0x000fe200078ec0ff */
[----:B------:R-:W-:Y:S05]  /*63d0*/  WARPSYNC.EXCLUSIVE R4 ;  /* 0x0000000004007348 */ /* 0x000fea0003a00000 */
[----:B------:R-:W-:-:S05]  /*63e0*/  IMAD.IADD R15, R12, 0x1, R15 ;  /* 0x000000010c0f7824 */ /* 0x000fca00078e020f */
[----:B------:R-:W-:-:S07]  /*63f0*/  VOTE.ANY R4, PT, P0 ;  /* 0x0000000000047806 */ /* 0x000fce00000e0100 */
[----:B------:R-:W-:Y:S05]  /*6400*/  BSYNC.RECONVERGENT B2 ;  /* 0x0000000000027941 */ /* 0x000fea0003800200 */
.L_x_297:
[----:B------:R-:W-:Y:S01]  /*6410*/  ISETP.GT.U32.AND P1, PT, R6, 0x1, PT ;  /* 0x000000010600780c */ /* 0x000fe20003f24070 */
[----:B------:R-:W-:-:S12]  /*6420*/  IMAD.MOV.U32 R6, RZ, RZ, R17 ;  /* 0x000000ffff067224 */ /* 0x000fd800078e0011 */
[----:B------:R-:W-:Y:S05]  /*6430*/  @P0 BRA P1, `(.L_x_298) ;  /* 0xfffffffc00ac0947 */ /* 0x000fea000083ffff */
[----:B------:R-:W-:Y:S05]  /*6440*/  BSYNC B0 ;  /* 0x0000000000007941 */ /* 0x000fea0003800000 */
.L_x_294:
[----:B------:R3:W4:Y:S02]  /*6450*/  LDS.64 R10, [R19+0x6600] ;  /* 0x00660000130a7984 */ /* 0x0007240000000a00 */
.L_x_293:
        /* <DEDUP_REMOVED lines=9> */
.L_x_292:
[----:B------:R-:W-:Y:S05]  /*64f0*/  BSYNC B1 ;  /* 0x0000000000017941 */ /* 0x000fea0003800000 */
.L_x_291:
        /* <DEDUP_REMOVED lines=16> */
.L_x_299:
        /* <DEDUP_REMOVED lines=280> */
.L_x_300:
        /* <DEDUP_REMOVED lines=30> */
.L_x_303:
[----:B------:R-:W-:Y:S05]  /*7960*/  BSYNC.RECONVERGENT B0 ;  /* 0x0000000000007941 */ /* 0x000fea0003800200 */
.L_x_302:
        /* <DEDUP_REMOVED lines=22> */
.L_x_305:
[----:B------:R-:W-:Y:S05]  /*7ad0*/  BSYNC.RECONVERGENT B0 ;  /* 0x0000000000007941 */ /* 0x000fea0003800200 */
.L_x_304:
        /* <DEDUP_REMOVED lines=22> */
.L_x_307:
[----:B------:R-:W-:Y:S05]  /*7c40*/  BSYNC.RECONVERGENT B0 ;  /* 0x0000000000007941 */ /* 0x000fea0003800200 */
.L_x_306:
        /* <DEDUP_REMOVED lines=22> */
.L_x_309:
[----:B------:R-:W-:Y:S05]  /*7db0*/  BSYNC.RECONVERGENT B0 ;  /* 0x0000000000007941 */ /* 0x000fea0003800200 */
.L_x_308:
        /* <DEDUP_REMOVED lines=22> */
.L_x_311:
[----:B------:R-:W-:Y:S05]  /*7f20*/  BSYNC.RECONVERGENT B0 ;  /* 0x0000000000007941 */ /* 0x000fea0003800200 */
.L_x_310:
        /* <DEDUP_REMOVED lines=22> */
.L_x_313:
[----:B------:R-:W-:Y:S05]  /*8090*/  BSYNC.RECONVERGENT B0 ;  /* 0x0000000000007941 */ /* 0x000fea0003800200 */
.L_x_312:
        /* <DEDUP_REMOVED lines=22> */
.L_x_315:
[----:B------:R-:W-:Y:S05]  /*8200*/  BSYNC.RECONVERGENT B0 ;  /* 0x0000000000007941 */ /* 0x000fea0003800200 */
.L_x_314:
        /* <DEDUP_REMOVED lines=22> */
.L_x_317:
[----:B------:R-:W-:Y:S05]  /*8370*/  BSYNC.RECONVERGENT B0 ;  /* 0x0000000000007941 */ /* 0x000fea0003800200 */
.L_x_316:
        /* <DEDUP_REMOVED lines=22> */
.L_x_319:
[----:B------:R-:W-:Y:S05]  /*84e0*/  BSYNC.RECONVERGENT B0 ;  /* 0x0000000000007941 */ /* 0x000fea0003800200 */
.L_x_318:
        /* <DEDUP_REMOVED lines=22> */
.L_x_321:
[----:B------:R-:W-:Y:S05]  /*8650*/  BSYNC.RECONVERGENT B0 ;  /* 0x0000000000007941 */ /* 0x000fea0003800200 */
.L_x_320:
        /* <DEDUP_REMOVED lines=22> */
.L_x_323:
[----:B------:R-:W-:Y:S05]  /*87c0*/  BSYNC.RECONVERGENT B0 ;  /* 0x0000000000007941 */ /* 0x000fea0003800200 */
.L_x_322:
        /* <DEDUP_REMOVED lines=22> */
.L_x_325:
[----:B------:R-:W-:Y:S05]  /*8930*/  BSYNC.RECONVERGENT B0 ;  /* 0x0000000000007941 */ /* 0x000fea0003800200 */
.L_x_324:
        /* <DEDUP_REMOVED lines=21> */
.L_x_327:
[----:B------:R-:W-:Y:S05]  /*8a90*/  BSYNC.RECONVERGENT B0 ;  /* 0x0000000000007941 */ /* 0x000fea0003800200 */
.L_x_326:
        /* <DEDUP_REMOVED lines=20> */
.L_x_329:
[----:B------:R-:W-:Y:S05]  /*8be0*/  BSYNC.RECONVERGENT B0 ;  /* 0x0000000000007941 */ /* 0x000fea0003800200 */
.L_x_328:
        /* <DEDUP_REMOVED lines=20> */
.L_x_331:
[----:B------:R-:W-:Y:S05]  /*8d30*/  BSYNC.RECONVERGENT B0 ;  /* 0x0000000000007941 */ /* 0x000fea0003800200 */
.L_x_330:
        /* <DEDUP_REMOVED lines=20> */
.L_x_333:
[----:B------:R-:W-:Y:S05]  /*8e80*/  BSYNC.RECONVERGENT B0 ;  /* 0x0000000000007941 */ /* 0x000fea0003800200 */
.L_x_332:
        /* <DEDUP_REMOVED lines=20> */
.L_x_335:
[----:B------:R-:W-:Y:S05]  /*8fd0*/  BSYNC.RECONVERGENT B0 ;  /* 0x0000000000007941 */ /* 0x000fea0003800200 */
.L_x_334:
[----:B------:R-:W-:Y:S01]  /*8fe0*/  NOP ;  /* 0x0000000000007918 */ /* 0x000fe20000000000 */
.L_x_301:
        /* <DEDUP_REMOVED lines=112> */
.L_x_336:
        /* <DEDUP_REMOVED lines=83> */
.L_x_337:
        /* <DEDUP_REMOVED lines=179> */
.L_x_338:
        /* <DEDUP_REMOVED lines=205> */
.L_x_254:
[----:B------:R-:W-:Y:S02]  /*b420*/  IMAD.MOV.U32 R49, RZ, RZ, R40 ;  /* 0x000000ffff317224 */ /* 0x000fe400078e0028 */
[----:B------:R-:W-:Y:S02]  /*b430*/  IMAD.MOV.U32 R48, RZ, RZ, 0x1 ;  /* 0x00000001ff307424 */ /* 0x000fe400078e00ff */
[----:B------:R-:W-:Y:S02]  /*b440*/  IMAD.MOV.U32 R51, RZ, RZ, RZ ;  /* 0x000000ffff337224 */ /* 0x000fe400078e00ff */
[----:B------:R-:W-:-:S07]  /*b450*/  IMAD.MOV.U32 R46, RZ, RZ, -0x1 ;  /* 0xffffffffff2e7424 */ /* 0x000fce00078e00ff */
[----:B------:R-:W-:Y:S05]  /*b460*/  WARPSYNC.COLLECTIVE R46, `(.L_x_339) ;  /* 0x000000002e087348 */ /* 0x000fea0003c00000 */
[----:B------:R0:W1:Y:S02]  /*b470*/  SHFL.UP P0, R47, R49, R48, R51 ;  /* 0x04000030312f7389 */ /* 0x0000640000000033 */
[----:B01----:R-:W-:Y:S05]  /*b480*/  ENDCOLLECTIVE ;  /* 0x000000000000791b */ /* 0x003fea0003800000 */
.L_x_339:
[----:B------:R-:W-:Y:S02]  /*b490*/  IMAD.MOV.U32 R48, RZ, RZ, 0x2 ;  /* 0x00000002ff307424 */ /* 0x000fe400078e00ff */
[----:B------:R-:W-:-:S04]  /*b4a0*/  IMAD.MOV.U32 R41, RZ, RZ, R47 ;  /* 0x000000ffff297224 */ /* 0x000fc800078e002f */
[----:B------:R-:W-:-:S04]  /*b4b0*/  @P0 IMAD.IADD R41, R40, 0x1, R41 ;  /* 0x0000000128290824 */ /* 0x000fc800078e0229 */
[----:B------:R-:W-:-:S07]  /*b4c0*/  IMAD.MOV.U32 R49, RZ, RZ, R41 ;  /* 0x000000ffff317224 */ /* 0x000fce00078e0029 */
[----:B------:R-:W-:Y:S05]  /*b4d0*/  WARPSYNC.COLLECTIVE R46, `(.L_x_340) ;  /* 0x000000002e087348 */ /* 0x000fea0003c00000 */
[----:B------:R0:W1:Y:S02]  /*b4e0*/  SHFL.UP P0, R47, R49, R48, R51 ;  /* 0x04000030312f7389 */ /* 0x0000640000000033 */
[----:B01----:R-:W-:Y:S05]  /*b4f0*/  ENDCOLLECTIVE ;  /* 0x000000000000791b */ /* 0x003fea0003800000 */
.L_x_340:
[----:B------:R-:W-:Y:S02]  /*b500*/  IMAD.MOV.U32 R48, RZ, RZ, 0x4 ;  /* 0x00000004ff307424 */ /* 0x000fe400078e00ff */
[----:B------:R-:W-:-:S04]  /*b510*/  IMAD.MOV.U32 R42, RZ, RZ, R47 ;  /* 0x000000ffff2a7224 */ /* 0x000fc800078e002f */
[----:B------:R-:W-:-:S04]  /*b520*/  @P0 IMAD.IADD R42, R41, 0x1, R42 ;  /* 0x00000001292a0824 */ /* 0x000fc800078e022a */
[----:B------:R-:W-:-:S07]  /*b530*/  IMAD.MOV.U32 R49, RZ, RZ, R42 ;  /* 0x000000ffff317224 */ /* 0x000fce00078e002a */
[----:B------:R-:W-:Y:S05]  /*b540*/  WARPSYNC.COLLECTIVE R46, `(.L_x_341) ;  /* 0x000000002e087348 */ /* 0x000fea0003c00000 */
[----:B------:R0:W1:Y:S02]  /*b550*/  SHFL.UP P0, R47, R49, R48, R51 ;  /* 0x04000030312f7389 */ /* 0x0000640000000033 */
[----:B01----:R-:W-:Y:S05]  /*b560*/  ENDCOLLECTIVE ;  /* 0x000000000000791b */ /* 0x003fea0003800000 */
.L_x_341:
[----:B------:R-:W-:Y:S02]  /*b570*/  IMAD.MOV.U32 R48, RZ, RZ, 0x8 ;  /* 0x00000008ff307424 */ /* 0x000fe400078e00ff */
[----:B------:R-:W-:-:S04]  /*b580*/  IMAD.MOV.U32 R43, RZ, RZ, R47 ;  /* 0x000000ffff2b7224 */ /* 0x000fc800078e002f */
[----:B------:R-:W-:-:S04]  /*b590*/  @P0 IMAD.IADD R43, R42, 0x1, R43 ;  /* 0x000000012a2b0824 */ /* 0x000fc800078e022b */
[----:B------:R-:W-:-:S07]  /*b5a0*/  IMAD.MOV.U32 R49, RZ, RZ, R43 ;  /* 0x000000ffff317224 */ /* 0x000fce00078e002b */
[----:B------:R-:W-:Y:S05]  /*b5b0*/  WARPSYNC.COLLECTIVE R46, `(.L_x_342) ;  /* 0x000000002e087348 */ /* 0x000fea0003c00000 */
[----:B------:R0:W1:Y:S02]  /*b5c0*/  SHFL.UP P0, R47, R49, R48, R51 ;  /* 0x04000030312f7389 */ /* 0x0000640000000033 */
[----:B01----:R-:W-:Y:S05]  /*b5d0*/  ENDCOLLECTIVE ;  /* 0x000000000000791b */ /* 0x003fea0003800000 */
.L_x_342:
[----:B------:R-:W-:Y:S02]  /*b5e0*/  IMAD.MOV.U32 R48, RZ, RZ, 0x10 ;  /* 0x00000010ff307424 */ /* 0x000fe400078e00ff */
[----:B------:R-:W-:-:S04]  /*b5f0*/  IMAD.MOV.U32 R44, RZ, RZ, R47 ;  /* 0x000000ffff2c7224 */ /* 0x000fc800078e002f */
[----:B------:R-:W-:-:S04]  /*b600*/  @P0 IMAD.IADD R44, R43, 0x1, R44 ;  /* 0x000000012b2c0824 */ /* 0x000fc800078e022c */
[----:B------:R-:W-:-:S07]  /*b610*/  IMAD.MOV.U32 R49, RZ, RZ, R44 ;  /* 0x000000ffff317224 */ /* 0x000fce00078e002c */
[----:B------:R-:W-:Y:S05]  /*b620*/  WARPSYNC.COLLECTIVE R46, `(.L_x_343) ;  /* 0x000000002e087348 */ /* 0x000fea0003c00000 */
[----:B------:R0:W1:Y:S02]  /*b630*/  SHFL.UP P0, R47, R49, R48, R51 ;  /* 0x04000030312f7389 */ /* 0x0000640000000033 */
[----:B01----:R-:W-:Y:S05]  /*b640*/  ENDCOLLECTIVE ;  /* 0x000000000000791b */ /* 0x003fea0003800000 */
.L_x_343:
[----:B------:R-:W-:Y:S05]  /*b650*/  BRA `(.L_x_344) ;  /* 0xffffff7800507947 */ /* 0x000fea000383ffff */
.L_x_345:
        /* <DEDUP_REMOVED lines=10> */
.L_x_469:


//--------------------- .text._ZN3cub18CUB_300001_SM_10006detail10radix_sort33DeviceRadixSortExclusiveSumKernelINS1_5radix10policy_hubIfiyE10Policy1000EyEEvPT0_ --------------------------
	.section	.text._ZN3cub18CUB_300001_SM_10006detail10radix_sort33DeviceRadixSortExclusiveSumKernelINS1_5radix10policy_hubIfiyE10Policy1000EyEEvPT0_,"ax",@progbits
	.align	128
        .global         _ZN3cub18CUB_300001_SM_10006detail10radix_sort33DeviceRadixSortExclusiveSumKernelINS1_5radix10policy_hubIfiyE10Policy1000EyEEvPT0_
        .type           _ZN3cub18CUB_300001_SM_10006detail10radix_sort33DeviceRadixSortExclusiveSumKernelINS1_5radix10policy_hubIfiyE10Policy1000EyEEvPT0_,@function
        .size           _ZN3cub18CUB_300001_SM_10006detail10radix_sort33DeviceRadixSortExclusiveSumKernelINS1_5radix10policy_hubIfiyE10Policy1000EyEEvPT0_,(.L_x_470 - _ZN3cub18CUB_300001_SM_10006detail10radix_sort33DeviceRadixSortExclusiveSumKernelINS1_5radix10policy_hubIfiyE10Policy1000EyEEvPT0_)
        .other          _ZN3cub18CUB_300001_SM_10006detail10radix_sort33DeviceRadixSortExclusiveSumKernelINS1_5radix10policy_hubIfiyE10Policy1000EyEEvPT0_,@"STO_CUDA_ENTRY STV_DEFAULT"
_ZN3cub18CUB_300001_SM_10006detail10radix_sort33DeviceRadixSortExclusiveSumKernelINS1_5radix10policy_hubIfiyE10Policy1000EyEEvPT0_:
.text._ZN3cub18CUB_300001_SM_10006detail10radix_sort33DeviceRadixSortExclusiveSumKernelINS1_5radix10policy_hubIfiyE10Policy1000EyEEvPT0_:
        /* <DEDUP_REMOVED lines=63> */
.L_x_358:
        /* <DEDUP_REMOVED lines=28> */
.L_x_346:
[----:B------:R-:W-:Y:S05]  /*05b0*/  WARPSYNC.ALL ;  /* 0x0000000000007948 */ /* 0x000fea0003800000 */
[----:B------:R-:W-:Y:S06]  /*05c0*/  BAR.SYNC.DEFER_BLOCKING 0x0 ;  /* 0x0000000000007b1d */ /* 0x000fec0000010000 */
[----:B------:R-:W-:Y:S05]  /*05d0*/  @P1 EXIT ;  /* 0x000000000000194d */ /* 0x000fea0003800000 */
[----:B01----:R-:W0:Y:S04]  /*05e0*/  LDS.64 R2, [R0+0x10] ;  /* 0x0000100000027984 */ /* 0x003e280000000a00 */
[----:B0-----:R-:W-:Y:S01]  /*05f0*/  STG.E.64 desc[UR4][R16.64], R2 ;  /* 0x0000000210007986 */ /* 0x001fe2000c101b04 */
[----:B------:R-:W-:Y:S05]  /*0600*/  EXIT ;  /* 0x000000000000794d */ /* 0x000fea0003800000 */
.L_x_347:
[----:B------:R-:W-:Y:S02]  /*0610*/  IMAD.MOV.U32 R24, RZ, RZ, R20 ;  /* 0x000000ffff187224 */ /* 0x000fe400078e0014 */
[----:B------:R-:W-:Y:S02]  /*0620*/  IMAD.MOV.U32 R23, RZ, RZ, 0x1 ;  /* 0x00000001ff177424 */ /* 0x000fe400078e00ff */
[----:B------:R-:W-:Y:S02]  /*0630*/  IMAD.MOV.U32 R22, RZ, RZ, RZ ;  /* 0x000000ffff167224 */ /* 0x000fe400078e00ff */
[----:B------:R-:W-:-:S07]  /*0640*/  IMAD.MOV.U32 R21, RZ, RZ, -0x1 ;  /* 0xffffffffff157424 */ /* 0x000fce00078e00ff */
[----:B------:R-:W-:Y:S05]  /*0650*/  WARPSYNC.COLLECTIVE R21, `(.L_x_348) ;  /* 0x0000000015087348 */ /* 0x000fea0003c00000 */
[----:B------:R0:W1:Y:S02]  /*0660*/  SHFL.UP P0, R25, R24, R23, R22 ;  /* 0x0400001718197389 */ /* 0x0000640000000016 */
[----:B01----:R-:W-:Y:S05]  /*0670*/  ENDCOLLECTIVE ;  /* 0x000000000000791b */ /* 0x003fea0003800000 */
.L_x_348:
[----:B------:R-:W-:Y:S02]  /*0680*/  IMAD.MOV.U32 R24, RZ, RZ, R19 ;  /* 0x000000ffff187224 */ /* 0x000fe400078e0013 */
[----:B------:R-:W-:-:S07]  /*0690*/  IMAD.MOV.U32 R27, RZ, RZ, R25 ;  /* 0x000000ffff1b7224 */ /* 0x000fce00078e0019 */
[----:B------:R-:W-:Y:S05]  /*06a0*/  WARPSYNC.COLLECTIVE R21, `(.L_x_349) ;  /* 0x0000000015087348 */ /* 0x000fea0003c00000 */
[----:B------:R0:W1:Y:S02]  /*06b0*/  SHFL.UP P0, R25, R24, R23, R22 ;  /* 0x0400001718197389 */ /* 0x0000640000000016 */
[----:B01----:R-:W-:Y:S05]  /*06c0*/  ENDCOLLECTIVE ;  /* 0x000000000000791b */ /* 0x003fea0003800000 */
.L_x_349:
        /* <DEDUP_REMOVED lines=9> */
.L_x_350:
[----:B------:R-:W-:Y:S02]  /*0760*/  IMAD.MOV.U32 R24, RZ, RZ, R26 ;  /* 0x000000ffff187224 */ /* 0x000fe400078e001a */
[----:B------:R-:W-:-:S07]  /*0770*/  IMAD.MOV.U32 R28, RZ, RZ, R25 ;  /* 0x000000ffff1c7224 */ /* 0x000fce00078e0019 */
[----:B------:R-:W-:Y:S05]  /*0780*/  WARPSYNC.COLLECTIVE R21, `(.L_x_351) ;  /* 0x0000000015087348 */ /* 0x000fea0003c00000 */
[----:B------:R0:W1:Y:S02]  /*0790*/  SHFL.UP P0, R25, R24, R23, R22 ;  /* 0x0400001718197389 */ /* 0x0000640000000016 */
[----:B01----:R-:W-:Y:S05]  /*07a0*/  ENDCOLLECTIVE ;  /* 0x000000000000791b */ /* 0x003fea0003800000 */
.L_x_351:
        /* <DEDUP_REMOVED lines=9> */
.L_x_352:
[----:B------:R-:W-:Y:S02]  /*0840*/  IMAD.MOV.U32 R24, RZ, RZ, R29 ;  /* 0x000000ffff187224 */ /* 0x000fe400078e001d */
[----:B------:R-:W-:-:S07]  /*0850*/  IMAD.MOV.U32 R27, RZ, RZ, R25 ;  /* 0x000000ffff1b7224 */ /* 0x000fce00078e0019 */
[----:B------:R-:W-:Y:S05]  /*0860*/  WARPSYNC.COLLECTIVE R21, `(.L_x_353) ;  /* 0x0000000015087348 */ /* 0x000fea0003c00000 */
[----:B------:R0:W1:Y:S02]  /*0870*/  SHFL.UP P0, R25, R24, R23, R22 ;  /* 0x0400001718197389 */ /* 0x0000640000000016 */
[----:B01----:R-:W-:Y:S05]  /*0880*/  ENDCOLLECTIVE ;  /* 0x000000000000791b */ /* 0x003fea0003800000 */
.L_x_353:
        /* <DEDUP_REMOVED lines=9> */
.L_x_354:
[----:B------:R-:W-:Y:S02]  /*0920*/  IMAD.MOV.U32 R24, RZ, RZ, R29 ;  /* 0x000000ffff187224 */ /* 0x000fe400078e001d */
[----:B------:R-:W-:-:S07]  /*0930*/  IMAD.MOV.U32 R27, RZ, RZ, R25 ;  /* 0x000000ffff1b7224 */ /* 0x000fce00078e0019 */
[----:B------:R-:W-:Y:S05]  /*0940*/  WARPSYNC.COLLECTIVE R21, `(.L_x_355) ;  /* 0x0000000015087348 */ /* 0x000fea0003c00000 */
[----:B------:R0:W1:Y:S02]  /*0950*/  SHFL.UP P0, R25, R24, R23, R22 ;  /* 0x0400001718197389 */ /* 0x0000640000000016 */
[----:B01----:R-:W-:Y:S05]  /*0960*/  ENDCOLLECTIVE ;  /* 0x000000000000791b */ /* 0x003fea0003800000 */
.L_x_355:
        /* <DEDUP_REMOVED lines=9> */
.L_x_356:
[----:B------:R-:W-:Y:S02]  /*0a00*/  IMAD.MOV.U32 R24, RZ, RZ, R26 ;  /* 0x000000ffff187224 */ /* 0x000fe400078e001a */
[----:B------:R-:W-:-:S07]  /*0a10*/  IMAD.MOV.U32 R28, RZ, RZ, R25 ;  /* 0x000000ffff1c7224 */ /* 0x000fce00078e0019 */
[----:B------:R-:W-:Y:S05]  /*0a20*/  WARPSYNC.COLLECTIVE R21, `(.L_x_357) ;  /* 0x0000000015087348 */ /* 0x000fea0003c00000 */
[----:B------:R0:W1:Y:S02]  /*0a30*/  SHFL.UP P0, R25, R24, R23, R22 ;  /* 0x0400001718197389 */ /* 0x0000640000000016 */
[----:B01----:R-:W-:Y:S05]  /*0a40*/  ENDCOLLECTIVE ;  /* 0x000000000000791b */ /* 0x003fea0003800000 */
.L_x_357:
[----:B------:R-:W-:Y:S05]  /*0a50*/  BRA `(.L_x_358) ;  /* 0xfffffff800647947 */ /* 0x000fea000383ffff */
.L_x_359:
        /* <DEDUP_REMOVED lines=10> */
.L_x_470:


//--------------------- .text._ZN3cub18CUB_300001_SM_10006detail10radix_sort30DeviceRadixSortHistogramKernelINS1_5radix10policy_hubIfiyE10Policy1000ELNS0_9SortOrderE1EfyNS1_21identity_decomposer_tEEEvPT2_PKT1_SA_iiT3_ --------------------------
	.section	.text._ZN3cub18CUB_300001_SM_10006detail10radix_sort30DeviceRadixSortHistogramKernelINS1_5radix10policy_hubIfiyE10Policy1000ELNS0_9SortOrderE1EfyNS1_21identity_decomposer_tEEEvPT2_PKT1_SA_iiT3_,"ax",@progbits
	.align	128
        .global         _ZN3cub18CUB_300001_SM_10006detail10radix_sort30DeviceRadixSortHistogramKernelINS1_5radix10policy_hubIfiyE10Policy1000ELNS0_9SortOrderE1EfyNS1_21identity_decomposer_tEEEvPT2_PKT1_SA_iiT3_
        .type           _ZN3cub18CUB_300001_SM_10006detail10radix_sort30DeviceRadixSortHistogramKernelINS1_5radix10policy_hubIfiyE10Policy1000ELNS0_9SortOrderE1EfyNS1_21identity_decomposer_tEEEvPT2_PKT1_SA_iiT3_,@function
        .size           _ZN3cub18CUB_300001_SM_10006detail10radix_sort30DeviceRadixSortHistogramKernelINS1_5radix10policy_hubIfiyE10Policy1000ELNS0_9SortOrderE1EfyNS1_21identity_decomposer_tEEEvPT2_PKT1_SA_iiT3_,(.L_x_471 - _ZN3cub18CUB_300001_SM_10006detail10radix_sort30DeviceRadixSortHistogramKernelINS1_5radix10policy_hubIfiyE10Policy1000ELNS0_9SortOrderE1EfyNS1_21identity_decomposer_tEEEvPT2_PKT1_SA_iiT3_)
        .other          _ZN3cub18CUB_300001_SM_10006detail10radix_sort30DeviceRadixSortHistogramKernelINS1_5radix10policy_hubIfiyE10Policy1000ELNS0_9SortOrderE1EfyNS1_21identity_decomposer_tEEEvPT2_PKT1_SA_iiT3_,@"STO_CUDA_ENTRY STV_DEFAULT"
_ZN3cub18CUB_300001_SM_10006detail10radix_sort30DeviceRadixSortHistogramKernelINS1_5radix10policy_hubIfiyE10Policy1000ELNS0_9SortOrderE1EfyNS1_21identity_decomposer_tEEEvPT2_PKT1_SA_iiT3_:
.text._ZN3cub18CUB_300001_SM_10006detail10radix_sort30DeviceRadixSortHistogramKernelINS1_5radix10policy_hubIfiyE10Policy1000ELNS0_9SortOrderE1EfyNS1_21identity_decomposer_tEEEvPT2_PKT1_SA_iiT3_:
        /* <DEDUP_REMOVED lines=42> */
.L_x_443:
        /* <DEDUP_REMOVED lines=9> */
.L_x_363:
        /* <DEDUP_REMOVED lines=21> */
.L_x_362:
        /* <DEDUP_REMOVED lines=19> */
.L_x_365:
        /* <DEDUP_REMOVED lines=18> */
.L_x_364:
[----:B------:R-:W-:-:S13]  /*06d0*/  ISETP.GT.U32.AND P2, PT, R0, 0x7f, PT ;  /* 0x0000007f0000780c */ /* 0x000fda0003f44070 */
[----:B------:R-:W-:Y:S05]  /*06e0*/  @P2 BRA `(.L_x_361) ;  /* 0x0000000000e02947 */ /* 0x000fea0003800000 */
[----:B--23--:R-:W-:Y:S01]  /*06f0*/  IMAD.MOV.U32 R3, RZ, RZ, RZ ;  /* 0x000000ffff037224 */ /* 0x00cfe200078e00ff */
[----:B------:R-:W-:Y:S06]  /*0700*/  @!P1 BRA `(.L_x_366) ;  /* 0x0000000000589947 */ /* 0x000fec0003800000 */
[----:B------:R-:W-:-:S07]  /*0710*/  IMAD.MOV.U32 R3, RZ, RZ, RZ ;  /* 0x000000ffff037224 */ /* 0x000fce00078e00ff */
.L_x_367:
        /* <DEDUP_REMOVED lines=21> */
.L_x_366:
        /* <DEDUP_REMOVED lines=14> */
.L_x_368:
        /* <DEDUP_REMOVED lines=18> */
.L_x_361:
[----:B------:R-:W-:Y:S05]  /*0a70*/  BSYNC.RECONVERGENT B0 ;  /* 0x0000000000007941 */ /* 0x000fea0003800200 */
.L_x_360:
        /* <DEDUP_REMOVED lines=16> */
.L_x_374:
        /* <DEDUP_REMOVED lines=36> */
.L_x_370:
        /* <DEDUP_REMOVED lines=67> */
.L_x_371:
        /* <DEDUP_REMOVED lines=88> */
.L_x_373:
        /* <DEDUP_REMOVED lines=73> */
.L_x_372:
[----:B------:R-:W-:Y:S05]  /*1c00*/  BRA.U !UP0, `(.L_x_374) ;  /* 0xffffffed08dc7547 */ /* 0x000fea000b83ffff */
.L_x_369:
        /* <DEDUP_REMOVED lines=9> */
.L_x_394:
        /* <DEDUP_REMOVED lines=16> */
.L_x_379:
[----:B------:R-:W-:Y:S05]  /*1da0*/  BSYNC.RECONVERGENT B1 ;  /* 0x0000000000017941 */ /* 0x000fea0003800200 */
.L_x_378:
        /* <DEDUP_REMOVED lines=15> */
.L_x_381:
[----:B------:R-:W-:Y:S05]  /*1ea0*/  BSYNC.RECONVERGENT B1 ;  /* 0x0000000000017941 */ /* 0x000fea0003800200 */
.L_x_380:
[----:B------:R-:W-:Y:S04]  /*1eb0*/  BSSY.RECONVERGENT B1, `(.L_x_382) ;  /* 0x0000007000017945 */ /* 0x000fe80003800200 */
[----:B------:R-:W-:Y:S05]  /*1ec0*/  @!P0 BRA `(.L_x_383) ;  /* 0x0000000000148947 */ /* 0x000fea0003800000 */
[----:B01----:R-:W-:Y:S02]  /*1ed0*/  IMAD R17, R5, 0x100, R0 ;  /* 0x0000010005117824 */ /* 0x003fe400078e0200 */
[----:B------:R-:W-:Y:S02]  /*1ee0*/  IMAD.MOV.U32 R23, RZ, RZ, RZ ;  /* 0x000000ffff177224 */ /* 0x000fe400078e00ff */
[----:B------:R-:W-:-:S04]  /*1ef0*/  VIADD R17, R17, 0x200 ;  /* 0x0000020011117836 */ /* 0x000fc80000000000 */
[----:B------:R-:W-:-:S05]  /*1f00*/  IMAD.WIDE.U32 R16, R17, 0x8, R2 ;  /* 0x0000000811107825 */ /* 0x000fca00078e0002 */
[----:B------:R2:W-:Y:S02]  /*1f10*/  REDG.E.ADD.64.STRONG.GPU desc[UR20][R16.64], R22 ;  /* 0x000000161000798e */ /* 0x0005e4000c12e514 */
.L_x_383:
[----:B------:R-:W-:Y:S05]  /*1f20*/  BSYNC.RECONVERGENT B1 ;  /* 0x0000000000017941 */ /* 0x000fea0003800200 */
.L_x_382:
[----:B------:R-:W-:Y:S04]  /*1f30*/  BSSY.RECONVERGENT B1, `(.L_x_384) ;  /* 0x0000007000017945 */ /* 0x000fe80003800200 */
[----:B------:R-:W-:Y:S05]  /*1f40*/  @!P1 BRA `(.L_x_385) ;  /* 0x0000000000149947 */ /* 0x000fea0003800000 */
[----:B012---:R-:W-:Y:S02]  /*1f50*/  IMAD R17, R5, 0x100, R0 ;  /* 0x0000010005117824 */ /* 0x007fe400078e0200 */
[----:B------:R-:W-:Y:S02]  /*1f60*/  IMAD.MOV.U32 R15, RZ, RZ, RZ ;  /* 0x000000ffff0f7224 */ /* 0x000fe400078e00ff */
[----:B------:R-:W-:-:S04]  /*1f70*/  VIADD R17, R17, 0x300 ;  /* 0x0000030011117836 */ /* 0x000fc80000000000 */
[----:B------:R-:W-:-:S05]  /*1f80*/  IMAD.WIDE.U32 R16, R17, 0x8, R2 ;  /* 0x0000000811107825 */ /* 0x000fca00078e0002 */
[----:B------:R3:W-:Y:S02]  /*1f90*/  REDG.E.ADD.64.STRONG.GPU desc[UR20][R16.64], R14 ;  /* 0x0000000e1000798e */ /* 0x0007e4000c12e514 */
.L_x_385:
[----:B------:R-:W-:Y:S05]  /*1fa0*/  BSYNC.RECONVERGENT B1 ;  /* 0x0000000000017941 */ /* 0x000fea0003800200 */
.L_x_384:
[----:B------:R-:W-:Y:S04]  /*1fb0*/  BSSY.RECONVERGENT B1, `(.L_x_386) ;  /* 0x0000007000017945 */ /* 0x000fe80003800200 */
[----:B------:R-:W-:Y:S05]  /*1fc0*/  @!P2 BRA `(.L_x_387) ;  /* 0x000000000014a947 */ /* 0x000fea0003800000 */
[----:B---3--:R-:W-:Y:S02]  /*1fd0*/  IMAD R15, R5, 0x100, R0 ;  /* 0x00000100050f7824 */ /* 0x008fe400078e0200 */
[----:B------:R-:W-:Y:S02]  /*1fe0*/  IMAD.MOV.U32 R13, RZ, RZ, RZ ;  /* 0x000000ffff0d7224 */ /* 0x000fe400078e00ff */
[----:B------:R-:W-:-:S04]  /*1ff0*/  VIADD R15, R15, 0x400 ;  /* 0x000004000f0f7836 */ /* 0x000fc80000000000 */
[----:B------:R-:W-:-:S05]  /*2000*/  IMAD.WIDE.U32 R14, R15, 0x8, R2 ;  /* 0x000000080f0e7825 */ /* 0x000fca00078e0002 */
[----:B------:R4:W-:Y:S02]  /*2010*/  REDG.E.ADD.64.STRONG.GPU desc[UR20][R14.64], R12 ;  /* 0x0000000c0e00798e */ /* 0x0009e4000c12e514 */
.L_x_387:
[----:B------:R-:W-:Y:S05]  /*2020*/  BSYNC.RECONVERGENT B1 ;  /* 0x0000000000017941 */ /* 0x000fea0003800200 */
.L_x_386:
[----:B------:R-:W-:Y:S04]  /*2030*/  BSSY.RECONVERGENT B1, `(.L_x_388) ;  /* 0x0000007000017945 */ /* 0x000fe80003800200 */
[----:B------:R-:W-:Y:S05]  /*2040*/  @!P3 BRA `(.L_x_389) ;  /* 0x000000000014b947 */ /* 0x000fea0003800000 */
[----:B----4-:R-:W-:Y:S02]  /*2050*/  IMAD R13, R5, 0x100, R0 ;  /* 0x00000100050d7824 */ /* 0x010fe400078e0200 */
[----:B------:R-:W-:Y:S02]  /*2060*/  IMAD.MOV.U32 R7, RZ, RZ, RZ ;  /* 0x000000ffff077224 */ /* 0x000fe400078e00ff */
[----:B------:R-:W-:-:S04]  /*2070*/  VIADD R13, R13, 0x500 ;  /* 0x000005000d0d7836 */ /* 0x000fc80000000000 */
[----:B------:R-:W-:-:S05]  /*2080*/  IMAD.WIDE.U32 R12, R13, 0x8, R2 ;  /* 0x000000080d0c7825 */ /* 0x000fca00078e0002 */
[----:B------:R4:W-:Y:S02]  /*2090*/  REDG.E.ADD.64.STRONG.GPU desc[UR20][R12.64], R6 ;  /* 0x000000060c00798e */ /* 0x0009e4000c12e514 */
.L_x_389:
[----:B------:R-:W-:Y:S05]  /*20a0*/  BSYNC.RECONVERGENT B1 ;  /* 0x0000000000017941 */ /* 0x000fea0003800200 */
.L_x_388:
[----:B------:R-:W-:Y:S04]  /*20b0*/  BSSY.RECONVERGENT B1, `(.L_x_390) ;  /* 0x0000007000017945 */ /* 0x000fe80003800200 */
[----:B------:R-:W-:Y:S05]  /*20c0*/  @!P4 BRA `(.L_x_391) ;  /* 0x000000000014c947 */ /* 0x000fea0003800000 */
[----:B----4-:R-:W-:Y:S02]  /*20d0*/  IMAD R7, R5, 0x100, R0 ;  /* 0x0000010005077824 */ /* 0x010fe400078e0200 */
[----:B------:R-:W-:Y:S02]  /*20e0*/  IMAD.MOV.U32 R9, RZ, RZ, RZ ;  /* 0x000000ffff097224 */ /* 0x000fe400078e00ff */
[----:B------:R-:W-:-:S04]  /*20f0*/  VIADD R7, R7, 0x600 ;  /* 0x0000060007077836 */ /* 0x000fc80000000000 */
[----:B------:R-:W-:-:S05]  /*2100*/  IMAD.WIDE.U32 R6, R7, 0x8, R2 ;  /* 0x0000000807067825 */ /* 0x000fca00078e0002 */
[----:B------:R4:W-:Y:S02]  /*2110*/  REDG.E.ADD.64.STRONG.GPU desc[UR20][R6.64], R8 ;  /* 0x000000080600798e */ /* 0x0009e4000c12e514 */
.L_x_391:
[----:B------:R-:W-:Y:S05]  /*2120*/  BSYNC.RECONVERGENT B1 ;  /* 0x0000000000017941 */ /* 0x000fea0003800200 */
.L_x_390:
[----:B------:R-:W-:Y:S04]  /*2130*/  BSSY.RECONVERGENT B1, `(.L_x_392) ;  /* 0x0000007000017945 */ /* 0x000fe80003800200 */
[----:B------:R-:W-:Y:S05]  /*2140*/  @!P5 BRA `(.L_x_393) ;  /* 0x000000000014d947 */ /* 0x000fea0003800000 */
[----:B----4-:R-:W-:Y:S02]  /*2150*/  IMAD R7, R5, 0x100, R0 ;  /* 0x0000010005077824 */ /* 0x010fe400078e0200 */
[----:B------:R-:W-:Y:S02]  /*2160*/  IMAD.MOV.U32 R11, RZ, RZ, RZ ;  /* 0x000000ffff0b7224 */ /* 0x000fe400078e00ff */
[----:B------:R-:W-:-:S04]  /*2170*/  VIADD R7, R7, 0x700 ;  /* 0x0000070007077836 */ /* 0x000fc80000000000 */
[----:B------:R-:W-:-:S05]  /*2180*/  IMAD.WIDE.U32 R6, R7, 0x8, R2 ;  /* 0x0000000807067825 */ /* 0x000fca00078e0002 */
[----:B------:R4:W-:Y:S02]  /*2190*/  REDG.E.ADD.64.STRONG.GPU desc[UR20][R6.64], R10 ;  /* 0x0000000a0600798e */ /* 0x0009e4000c12e514 */
.L_x_393:
[----:B------:R-:W-:Y:S05]  /*21a0*/  BSYNC.RECONVERGENT B1 ;  /* 0x0000000000017941 */ /* 0x000fea0003800200 */
.L_x_392:
[----:B------:R-:W-:-:S05]  /*21b0*/  VIADD R5, R5, 0x8 ;  /* 0x0000000805057836 */ /* 0x000fca0000000000 */
[----:B------:R-:W-:-:S13]  /*21c0*/  ISETP.NE.AND P0, PT, R5, UR27, PT ;  /* 0x0000001b05007c0c */ /* 0x000fda000bf05270 */
[----:B------:R-:W-:Y:S05]  /*21d0*/  @P0 BRA `(.L_x_394) ;  /* 0xfffffff800b00947 */ /* 0x000fea000383ffff */
[----:B------:R-:W-:-:S07]  /*21e0*/  IMAD.U32 R3, RZ, RZ, UR27 ;  /* 0x0000001bff037e24 */ /* 0x000fce000f8e00ff */
.L_x_377:
        /* <DEDUP_REMOVED lines=24> */
.L_x_398:
[----:B------:R-:W-:Y:S05]  /*2370*/  BSYNC.RECONVERGENT B1 ;  /* 0x0000000000017941 */ /* 0x000fea0003800200 */
.L_x_397:
        /* <DEDUP_REMOVED lines=9> */
.L_x_400:
[----:B------:R-:W-:Y:S05]  /*2410*/  BSYNC.RECONVERGENT B1 ;  /* 0x0000000000017941 */ /* 0x000fea0003800200 */
.L_x_399:
        /* <DEDUP_REMOVED lines=8> */
.L_x_402:
[----:B------:R-:W-:Y:S05]  /*24a0*/  BSYNC.RECONVERGENT B1 ;  /* 0x0000000000017941 */ /* 0x000fea0003800200 */
.L_x_401:
        /* <DEDUP_REMOVED lines=9> */
.L_x_404:
[----:B------:R-:W-:Y:S05]  /*2540*/  BSYNC.RECONVERGENT B1 ;  /* 0x0000000000017941 */ /* 0x000fea0003800200 */
.L_x_403:
[----:B------:R-:W-:-:S07]  /*2550*/  VIADD R3, R3, 0x4 ;  /* 0x0000000403037836 */ /* 0x000fce0000000000 */
.L_x_396:
        /* <DEDUP_REMOVED lines=18> */
.L_x_408:
[----:B------:R-:W-:Y:S05]  /*2680*/  BSYNC.RECONVERGENT B2 ;  /* 0x0000000000027941 */ /* 0x000fea0003800200 */
.L_x_407:
        /* <DEDUP_REMOVED lines=9> */
.L_x_410:
[----:B------:R-:W-:Y:S05]  /*2720*/  BSYNC.RECONVERGENT B2 ;  /* 0x0000000000027941 */ /* 0x000fea0003800200 */
.L_x_409:
[----:B------:R-:W-:-:S07]  /*2730*/  VIADD R3, R3, 0x2 ;  /* 0x0000000203037836 */ /* 0x000fce0000000000 */
.L_x_406:
        /* <DEDUP_REMOVED lines=12> */
.L_x_405:
[----:B------:R-:W-:Y:S05]  /*2800*/  BSYNC.RECONVERGENT B1 ;  /* 0x0000000000017941 */ /* 0x000fea0003800200 */
.L_x_395:
[----:B------:R-:W-:-:S13]  /*2810*/  ISETP.GT.U32.AND P0, PT, R0, 0x7f, PT ;  /* 0x0000007f0000780c */ /* 0x000fda0003f04070 */
[----:B------:R-:W-:Y:S05]  /*2820*/  @P0 BRA `(.L_x_376) ;  /* 0x0000000800900947 */ /* 0x000fea0003800000 */
[----:B------:R-:W-:Y:S01]  /*2830*/  UISETP.GE.U32.AND UP0, UPT, UR22, 0x7, UPT ;  /* 0x000000071600788c */ /* 0x000fe2000bf06070 */
[----:B0-----:R-:W-:-:S08]  /*2840*/  IMAD.MOV.U32 R3, RZ, RZ, RZ ;  /* 0x000000ffff037224 */ /* 0x001fd000078e00ff */
[----:B------:R-:W-:Y:S05]  /*2850*/  BRA.U !UP0, `(.L_x_411) ;  /* 0x0000000508147547 */ /* 0x000fea000b800000 */
[----:B------:R-:W0:Y:S01]  /*2860*/  LDC.64 R2, c[0x0][0x380] ;  /* 0x0000e000ff027b82 */ /* 0x000e220000000a00 */
[----:B------:R-:W-:-:S07]  /*2870*/  IMAD.MOV.U32 R9, RZ, RZ, RZ ;  /* 0x000000ffff097224 */ /* 0x000fce00078e00ff */
.L_x_428:
        /* <DEDUP_REMOVED lines=18> */
.L_x_413:
[----:B------:R-:W-:Y:S05]  /*29a0*/  BSYNC.RECONVERGENT B1 ;  /* 0x0000000000017941 */ /* 0x000fea0003800200 */
.L_x_412:
[----:B------:R-:W-:Y:S04]  /*29b0*/  BSSY.RECONVERGENT B1, `(.L_x_414) ;  /* 0x0000005000017945 */ /* 0x000fe80003800200 */
[----:B------:R-:W-:Y:S05]  /*29c0*/  @!P1 BRA `(.L_x_415) ;  /* 0x00000000000c9947 */ /* 0x000fea0003800000 */
[----:B0-----:R-:W-:Y:S02]  /*29d0*/  IMAD.MOV.U32 R14, RZ, RZ, R13 ;  /* 0x000000ffff0e7224 */ /* 0x001fe400078e000d */
[----:B------:R-:W-:-:S05]  /*29e0*/  IMAD.MOV.U32 R15, RZ, RZ, RZ ;  /* 0x000000ffff0f7224 */ /* 0x000fca00078e00ff */
[----:B------:R1:W-:Y:S02]  /*29f0*/  REDG.E.ADD.64.STRONG.GPU desc[UR20][R6.64+0xc00], R14 ;  /* 0x000c000e0600798e */ /* 0x0003e4000c12e514 */
.L_x_415:
[----:B------:R-:W-:Y:S05]  /*2a00*/  BSYNC.RECONVERGENT B1 ;  /* 0x0000000000017941 */ /* 0x000fea0003800200 */
.L_x_414:
        /* <DEDUP_REMOVED lines=12> */
.L_x_417:
[----:B------:R-:W-:Y:S05]  /*2ad0*/  BSYNC.RECONVERGENT B1 ;  /* 0x0000000000017941 */ /* 0x000fea0003800200 */
.L_x_416:
[----:B------:R-:W-:Y:S04]  /*2ae0*/  BSSY.RECONVERGENT B1, `(.L_x_418) ;  /* 0x0000005000017945 */ /* 0x000fe80003800200 */
[----:B------:R-:W-:Y:S05]  /*2af0*/  @!P1 BRA `(.L_x_419) ;  /* 0x00000000000c9947 */ /* 0x000fea0003800000 */
[----:B012---:R-:W-:Y:S02]  /*2b00*/  IMAD.MOV.U32 R14, RZ, RZ, R18 ;  /* 0x000000ffff0e7224 */ /* 0x007fe400078e0012 */
[----:B------:R-:W-:-:S05]  /*2b10*/  IMAD.MOV.U32 R15, RZ, RZ, RZ ;  /* 0x000000ffff0f7224 */ /* 0x000fca00078e00ff */
[----:B------:R3:W-:Y:S02]  /*2b20*/  REDG.E.ADD.64.STRONG.GPU desc[UR20][R6.64+0x1c00], R14 ;  /* 0x001c000e0600798e */ /* 0x0007e4000c12e514 */
.L_x_419:
[----:B------:R-:W-:Y:S05]  /*2b30*/  BSYNC.RECONVERGENT B1 ;  /* 0x0000000000017941 */ /* 0x000fea0003800200 */
.L_x_418:
[----:B------:R-:W-:Y:S04]  /*2b40*/  BSSY.RECONVERGENT B1, `(.L_x_420) ;  /* 0x0000005000017945 */ /* 0x000fe80003800200 */
[----:B------:R-:W-:Y:S05]  /*2b50*/  @!P2 BRA `(.L_x_421) ;  /* 0x00000000000ca947 */ /* 0x000fea0003800000 */
[----:B0123--:R-:W-:Y:S02]  /*2b60*/  IMAD.MOV.U32 R14, RZ, RZ, R19 ;  /* 0x000000ffff0e7224 */ /* 0x00ffe400078e0013 */
[----:B------:R-:W-:-:S05]  /*2b70*/  IMAD.MOV.U32 R15, RZ, RZ, RZ ;  /* 0x000000ffff0f7224 */ /* 0x000fca00078e00ff */
[----:B------:R4:W-:Y:S02]  /*2b80*/  REDG.E.ADD.64.STRONG.GPU desc[UR20][R6.64+0x2400], R14 ;  /* 0x0024000e0600798e */ /* 0x0009e4000c12e514 */
.L_x_421:
[----:B------:R-:W-:Y:S05]  /*2b90*/  BSYNC.RECONVERGENT B1 ;  /* 0x0000000000017941 */ /* 0x000fea0003800200 */
.L_x_420:
[----:B------:R-:W-:Y:S04]  /*2ba0*/  BSSY.RECONVERGENT B1, `(.L_x_422) ;  /* 0x0000004000017945 */ /* 0x000fe80003800200 */
[----:B------:R-:W-:Y:S05]  /*2bb0*/  @!P3 BRA `(.L_x_423) ;  /* 0x000000000008b947 */ /* 0x000fea0003800000 */
[----:B------:R-:W-:-:S05]  /*2bc0*/  IMAD.MOV.U32 R17, RZ, RZ, RZ ;  /* 0x000000ffff117224 */ /* 0x000fca00078e00ff */
[----:B------:R0:W-:Y:S02]  /*2bd0*/  REDG.E.ADD.64.STRONG.GPU desc[UR20][R6.64+0x2c00], R16 ;  /* 0x002c00100600798e */ /* 0x0001e4000c12e514 */
.L_x_423:
[----:B------:R-:W-:Y:S05]  /*2be0*/  BSYNC.RECONVERGENT B1 ;  /* 0x0000000000017941 */ /* 0x000fea0003800200 */
.L_x_422:
[----:B------:R-:W-:Y:S04]  /*2bf0*/  BSSY.RECONVERGENT B1, `(.L_x_424) ;  /* 0x0000004000017945 */ /* 0x000fe80003800200 */
[----:B------:R-:W-:Y:S05]  /*2c00*/  @!P4 BRA `(.L_x_425) ;  /* 0x000000000008c947 */ /* 0x000fea0003800000 */
[----:B------:R-:W-:-:S05]  /*2c10*/  IMAD.MOV.U32 R13, RZ, RZ, RZ ;  /* 0x000000ffff0d7224 */ /* 0x000fca00078e00ff */
[----:B------:R0:W-:Y:S02]  /*2c20*/  REDG.E.ADD.64.STRONG.GPU desc[UR20][R6.64+0x3400], R12 ;  /* 0x0034000c0600798e */ /* 0x0001e4000c12e514 */
.L_x_425:
[----:B------:R-:W-:Y:S05]  /*2c30*/  BSYNC.RECONVERGENT B1 ;  /* 0x0000000000017941 */ /* 0x000fea0003800200 */
.L_x_424:
[----:B------:R-:W-:Y:S04]  /*2c40*/  BSSY.RECONVERGENT B1, `(.L_x_426) ;  /* 0x0000004000017945 */ /* 0x000fe80003800200 */
[----:B------:R-:W-:Y:S05]  /*2c50*/  @!P5 BRA `(.L_x_427) ;  /* 0x000000000008d947 */ /* 0x000fea0003800000 */
[----:B------:R-:W-:-:S05]  /*2c60*/  IMAD.MOV.U32 R11, RZ, RZ, RZ ;  /* 0x000000ffff0b7224 */ /* 0x000fca00078e00ff */
[----:B------:R0:W-:Y:S02]  /*2c70*/  REDG.E.ADD.64.STRONG.GPU desc[UR20][R6.64+0x3c00], R10 ;  /* 0x003c000a0600798e */ /* 0x0001e4000c12e514 */
.L_x_427:
[----:B------:R-:W-:Y:S05]  /*2c80*/  BSYNC.RECONVERGENT B1 ;  /* 0x0000000000017941 */ /* 0x000fea0003800200 */
.L_x_426:
[----:B------:R-:W-:Y:S05]  /*2c90*/  @P0 BRA `(.L_x_428) ;  /* 0xfffffff800f80947 */ /* 0x000fea000383ffff */
[----:B------:R-:W-:-:S07]  /*2ca0*/  IMAD.U32 R3, RZ, RZ, UR27 ;  /* 0x0000001bff037e24 */ /* 0x000fce000f8e00ff */
.L_x_411:
        /* <DEDUP_REMOVED lines=20> */
.L_x_431:
[----:B------:R-:W-:Y:S05]  /*2df0*/  BSYNC.RECONVERGENT B1 ;  /* 0x0000000000017941 */ /* 0x000fea0003800200 */
.L_x_430:
        /* <DEDUP_REMOVED lines=9> */
.L_x_433:
[----:B------:R-:W-:Y:S05]  /*2e90*/  BSYNC.RECONVERGENT B1 ;  /* 0x0000000000017941 */ /* 0x000fea0003800200 */
.L_x_432:
        /* <DEDUP_REMOVED lines=8> */
.L_x_435:
[----:B------:R-:W-:Y:S05]  /*2f20*/  BSYNC.RECONVERGENT B1 ;  /* 0x0000000000017941 */ /* 0x000fea0003800200 */
.L_x_434:
        /* <DEDUP_REMOVED lines=9> */
.L_x_437:
[----:B------:R-:W-:Y:S05]  /*2fc0*/  BSYNC.RECONVERGENT B1 ;  /* 0x0000000000017941 */ /* 0x000fea0003800200 */
.L_x_436:
[----:B------:R-:W-:-:S07]  /*2fd0*/  VIADD R3, R3, 0x4 ;  /* 0x0000000403037836 */ /* 0x000fce0000000000 */
.L_x_429:
        /* <DEDUP_REMOVED lines=17> */
.L_x_440:
[----:B------:R-:W-:Y:S05]  /*30f0*/  BSYNC.RECONVERGENT B1 ;  /* 0x0000000000017941 */ /* 0x000fea0003800200 */
.L_x_439:
        /* <DEDUP_REMOVED lines=9> */
.L_x_442:
[----:B------:R-:W-:Y:S05]  /*3190*/  BSYNC.RECONVERGENT B1 ;  /* 0x0000000000017941 */ /* 0x000fea0003800200 */
.L_x_441:
[----:B------:R-:W-:-:S07]  /*31a0*/  VIADD R3, R3, 0x2 ;  /* 0x0000000203037836 */ /* 0x000fce0000000000 */
.L_x_438:
        /* <DEDUP_REMOVED lines=12> */
.L_x_376:
[----:B------:R-:W-:Y:S05]  /*3270*/  BSYNC.RECONVERGENT B0 ;  /* 0x0000000000007941 */ /* 0x000fea0003800200 */
.L_x_375:
[----:B------:R-:W-:Y:S01]  /*3280*/  BAR.SYNC.DEFER_BLOCKING 0x0 ;  /* 0x0000000000007b1d */ /* 0x000fe20000010000 */
[----:B------:R-:W-:-:S04]  /*3290*/  UIADD3 UR6, UP0, UPT, UR6, 0x1, URZ ;  /* 0x0000000106067890 */ /* 0x000fc8000ff1e0ff */
[----:B------:R-:W-:Y:S02]  /*32a0*/  UIADD3.X UR7, UPT, UPT, URZ, UR7, URZ, UP0, !UPT ;  /* 0x00000007ff077290 */ /* 0x000fe400087fe4ff */
[----:B------:R-:W-:-:S04]  /*32b0*/  UISETP.NE.U32.AND UP0, UPT, UR6, UR11, UPT ;  /* 0x0000000b0600728c */ /* 0x000fc8000bf05070 */
[----:B------:R-:W-:-:S09]  /*32c0*/  UISETP.NE.AND.EX UP0, UPT, UR7, UR12, UPT, UP0 ;  /* 0x0000000c0700728c */ /* 0x000fd2000bf05300 */
[----:B------:R-:W-:Y:S05]  /*32d0*/  BRA.U UP0, `(.L_x_443) ;  /* 0xffffffcd00f07547 */ /* 0x000fea000b83ffff */
[----:B------:R-:W-:Y:S05]  /*32e0*/  EXIT ;  /* 0x000000000000794d */ /* 0x000fea0003800000 */
.L_x_444:
        /* <DEDUP_REMOVED lines=9> */
.L_x_471:


//--------------------- .text._ZN3cub18CUB_300001_SM_10006detail10radix_sort31DeviceRadixSortSingleTileKernelINS1_5radix10policy_hubIfiyE10Policy1000ELNS0_9SortOrderE1EfiyNS1_21identity_decomposer_tEEEvPKT1_PSA_PKT2_PSE_T3_iiT4_ --------------------------
	.section	.text._ZN3cub18CUB_300001_SM_10006detail10radix_sort31DeviceRadixSortSingleTileKernelINS1_5radix10policy_hubIfiyE10Policy1000ELNS0_9SortOrderE1EfiyNS1_21identity_decomposer_tEEEvPKT1_PSA_PKT2_PSE_T3_iiT4_,"ax",@progbits
	.align	128
        .global         _ZN3cub18CUB_300001_SM_10006detail10radix_sort31DeviceRadixSortSingleTileKernelINS1_5radix10policy_hubIfiyE10Policy1000ELNS0_9SortOrderE1EfiyNS1_21identity_decomposer_tEEEvPKT1_PSA_PKT2_PSE_T3_iiT4_
        .type           _ZN3cub18CUB_300001_SM_10006detail10radix_sort31DeviceRadixSortSingleTileKernelINS1_5radix10policy_hubIfiyE10Policy1000ELNS0_9SortOrderE1EfiyNS1_21identity_decomposer_tEEEvPKT1_PSA_PKT2_PSE_T3_iiT4_,@function
        .size           _ZN3cub18CUB_300001_SM_10006detail10radix_sort31DeviceRadixSortSingleTileKernelINS1_5radix10policy_hubIfiyE10Policy1000ELNS0_9SortOrderE1EfiyNS1_21identity_decomposer_tEEEvPKT1_PSA_PKT2_PSE_T3_iiT4_,(.L_x_472 - _ZN3cub18CUB_300001_SM_10006detail10radix_sort31DeviceRadixSortSingleTileKernelINS1_5radix10policy_hubIfiyE10Policy1000ELNS0_9SortOrderE1EfiyNS1_21identity_decomposer_tEEEvPKT1_PSA_PKT2_PSE_T3_iiT4_)
        .other          _ZN3cub18CUB_300001_SM_10006detail10radix_sort31DeviceRadixSortSingleTileKernelINS1_5radix10policy_hubIfiyE10Policy1000ELNS0_9SortOrderE1EfiyNS1_21identity_decomposer_tEEEvPKT1_PSA_PKT2_PSE_T3_iiT4_,@"STO_CUDA_ENTRY STV_DEFAULT"
_ZN3cub18CUB_300001_SM_10006detail10radix_sort31DeviceRadixSortSingleTileKernelINS1_5radix10policy_hubIfiyE10Policy1000ELNS0_9SortOrderE1EfiyNS1_21identity_decomposer_tEEEvPKT1_PSA_PKT2_PSE_T3_iiT4_:
.text._ZN3cub18CUB_300001_SM_10006detail10radix_sort31DeviceRadixSortSingleTileKernelINS1_5radix10policy_hubIfiyE10Policy1000ELNS0_9SortOrderE1EfiyNS1_21identity_decomposer_tEEEvPKT1_PSA_PKT2_PSE_T3_iiT4_:
        /* <DEDUP_REMOVED lines=222> */
.L_x_446:
        /* <DEDUP_REMOVED lines=593> */
.L_x_445:
        /* <DEDUP_REMOVED lines=288> */
.L_x_447:
        /* <DEDUP_REMOVED lines=9> */
.L_x_472:


//--------------------- .text._ZN3cub18CUB_300001_SM_10006detail11EmptyKernelIvEEvv --------------------------
	.section	.text._ZN3cub18CUB_300001_SM_10006detail11EmptyKernelIvEEvv,"ax",@progbits
	.align	128
        .global         _ZN3cub18CUB_300001_SM_10006detail11EmptyKernelIvEEvv
        .type           _ZN3cub18CUB_300001_SM_10006detail11EmptyKernelIvEEvv,@function
        .size           _ZN3cub18CUB_300001_SM_10006detail11EmptyKernelIvEEvv,(.L_x_473 - _ZN3cub18CUB_300001_SM_10006detail11EmptyKernelIvEEvv)
        .other          _ZN3cub18CUB_300001_SM_10006detail11EmptyKernelIvEEvv,@"STO_CUDA_ENTRY STV_DEFAULT"
_ZN3cub18CUB_300001_SM_10006detail11EmptyKernelIvEEvv:
.text._ZN3cub18CUB_300001_SM_10006detail11EmptyKernelIvEEvv:
[----:B------:R-:W-:Y:S01]  /*0000*/  LDC R1, c[0x0][0x37c] ;  /* 0x0000df00ff017b82 */ /* 0x000fe20000000800 */
[----:B------:R-:W-:Y:S05]  /*0010*/  EXIT ;  /* 0x000000000000794d */ /* 0x000fea0003800000 */
.L_x_448:
        /* <DEDUP_REMOVED lines=14> */
.L_x_473:


//--------------------- .text._Z28computeDistanceAndSimilarityPfS_S_S_ --------------------------
	.section	.text._Z28computeDistanceAndSimilarityPfS_S_S_,"ax",@progbits
	.align	128
        .global         _Z28computeDistanceAndSimilarityPfS_S_S_
        .type           _Z28computeDistanceAndSimilarityPfS_S_S_,@function
        .size           _Z28computeDistanceAndSimilarityPfS_S_S_,(.L_x_464 - _Z28computeDistanceAndSimilarityPfS_S_S_)
        .other          _Z28computeDistanceAndSimilarityPfS_S_S_,@"STO_CUDA_ENTRY STV_DEFAULT"
_Z28computeDistanceAndSimilarityPfS_S_S_:
.text._Z28computeDistanceAndSimilarityPfS_S_S_:
[----:B------:R-:W-:Y:S01]  /*0000*/  LDC R1, c[0x0][0x37c] ;  /* 0x0000df00ff017b82 */ /* 0x000fe20000000800 */
[----:B------:R-:W0:Y:S07]  /*0010*/  S2R R3, SR_TID.X ;  /* 0x0000000000037919 */ /* 0x000e2e0000002100 */
[----:B------:R-:W0:Y:S08]  /*0020*/  S2UR UR4, SR_CTAID.X ;  /* 0x00000000000479c3 */ /* 0x000e300000002500 */
[----:B------:R-:W0:Y:S02]  /*0030*/  LDC R2, c[0x0][0x360] ;  /* 0x0000d800ff027b82 */ /* 0x000e240000000800 */
[----:B0-----:R-:W-:-:S05]  /*0040*/  IMAD R2, R2, UR4, R3 ;  /* 0x0000000402027c24 */ /* 0x001fca000f8e0203 */
[----:B------:R-:W-:-:S13]  /*0050*/  ISETP.GT.AND P0, PT, R2, 0xbb7, PT ;  /* 0x00000bb70200780c */ /* 0x000fda0003f04270 */
[----:B------:R-:W-:Y:S05]  /*0060*/  @P0 EXIT ;  /* 0x000000000000094d */ /* 0x000fea0003800000 */
[----:B------:R-:W0:Y:S01]  /*0070*/  LDCU.128 UR8, c[0x0][0x380] ;  /* 0x00007000ff0877ac */ /* 0x000e220008000c00 */
[----:B------:R-:W-:Y:S02]  /*0080*/  IMAD R3, R2, 0x6e6, RZ ;  /* 0x000006e602037824 */ /* 0x000fe400078e02ff */
[----:B------:R-:W-:Y:S01]  /*0090*/  IMAD.MOV.U32 R26, RZ, RZ, RZ ;  /* 0x000000ffff1a7224 */ /* 0x000fe200078e00ff */
[----:B------:R-:W1:Y:S01]  /*00a0*/  LDCU.64 UR12, c[0x0][0x358] ;  /* 0x00006b00ff0c77ac */ /* 0x000e620008000a00 */
[----:B0-----:R-:W-:Y:S02]  /*00b0*/  UIADD3 UR4, UP0, UPT, UR10, 0x4, URZ ;  /* 0x000000040a047890 */ /* 0x001fe4000ff1e0ff */
[----:B------:R-:W-:Y:S02]  /*00c0*/  UIADD3 UR5, UP1, UPT, UR8, 0x4, URZ ;  /* 0x0000000408057890 */ /* 0x000fe4000ff3e0ff */
[----:B------:R-:W-:Y:S02]  /*00d0*/  UIADD3.X UR7, UPT, UPT, URZ, UR11, URZ, UP0, !UPT ;  /* 0x0000000bff077290 */ /* 0x000fe400087fe4ff */
[----:B------:R-:W-:Y:S01]  /*00e0*/  IMAD.U32 R6, RZ, RZ, UR4 ;  /* 0x00000004ff067e24 */ /* 0x000fe2000f8e00ff */
[----:B------:R-:W-:Y:S01]  /*00f0*/  UIADD3.X UR6, UPT, UPT, URZ, UR9, URZ, UP1, !UPT ;  /* 0x00000009ff067290 */ /* 0x000fe20008ffe4ff */
[----:B------:R-:W-:-:S02]  /*0100*/  UMOV UR4, URZ ;  /* 0x000000ff00047c82 */ /* 0x000fc40008000000 */
[----:B-1----:R-:W-:-:S09]  /*0110*/  MOV R7, UR7 ;  /* 0x0000000700077c02 */ /* 0x002fd20008000f00 */
.L_x_459:
[----:B------:R-:W-:Y:S01]  /*0120*/  MOV R5, UR6 ;  /* 0x0000000600057c02 */ /* 0x000fe20008000f00 */
[----:B------:R-:W-:Y:S01]  /*0130*/  IMAD.U32 R4, RZ, RZ, UR5 ;  /* 0x00000005ff047e24 */ /* 0x000fe2000f8e00ff */
[----:B------:R-:W2:Y:S03]  /*0140*/  LDG.E R0, desc[UR12][R6.64+-0x4] ;  /* 0xfffffc0c06007981 */ /* 0x000ea6000c1e1900 */
[----:B------:R-:W-:-:S05]  /*0150*/  IMAD.WIDE R4, R3, 0x4, R4 ;  /* 0x0000000403047825 */ /* 0x000fca00078e0204 */
[----:B------:R-:W2:Y:S01]  /*0160*/  LDG.E R27, desc[UR12][R4.64+-0x4] ;  /* 0xfffffc0c041b7981 */ /* 0x000ea2000c1e1900 */
[----:B------:R-:W-:Y:S01]  /*0170*/  BSSY.RECONVERGENT B0, `(.L_x_449) ;  /* 0x000000c000007945 */ /* 0x000fe20003800200 */
[----:B--2---:R-:W-:-:S05]  /*0180*/  FADD R27, R27, -R0 ;  /* 0x800000001b1b7221 */ /* 0x004fca0000000000 */
[----:B------:R-:W-:Y:S01]  /*0190*/  FSETP.NEU.AND P0, PT, |R27|, RZ, PT ;  /* 0x000000ff1b00720b */ /* 0x000fe20003f0d200 */
[----:B01----:R0:W1:-:S12]  /*01a0*/  F2F.F64.F32 R8, |R27| ;  /* 0x4000001b00087310 */ /* 0x0030580000201800 */
[----:B------:R-:W-:Y:S01]  /*01b0*/  @!P0 CS2R R10, SRZ ;  /* 0x00000000000a8805 */ /* 0x000fe2000001ff00 */
[----:B0-----:R-:W-:Y:S06]  /*01c0*/  @!P0 BRA `(.L_x_450) ;  /* 0x0000000000188947 */ /* 0x001fec0003800000 */
[----:B-1----:R-:W-:Y:S01]  /*01d0*/  DADD R24, -RZ, |R8| ;  /* 0x00000000ff187229 */ /* 0x002fe20000000508 */
[----:B------:R-:W-:-:S10]  /*01e0*/  MOV R0, 0x200 ;  /* 0x0000020000007802 */ /* 0x000fd40000000f00 */
[----:B------:R-:W-:Y:S05]  /*01f0*/  CALL.REL.NOINC `($_Z28computeDistanceAndSimilarityPfS_S_S_$__internal_accurate_pow) ;  /* 0x00000008006c7944 */ /* 0x000fea0003c00000 */
[----:B------:R-:W-:-:S04]  /*0200*/  ISETP.GE.AND P0, PT, R9, RZ, PT ;  /* 0x000000ff0900720c */ /* 0x000fc80003f06270 */
[----:B------:R-:W-:Y:S02]  /*0210*/  FSEL R10, R12, RZ, P0 ;  /* 0x000000ff0c0a7208 */ /* 0x000fe40000000000 */
[----:B------:R-:W-:-:S07]  /*0220*/  FSEL R11, R16, -QNAN , P0 ;  /* 0xfff80000100b7808 */ /* 0x000fce0000000000 */
.L_x_450:
[----:B------:R-:W-:Y:S05]  /*0230*/  BSYNC.RECONVERGENT B0 ;  /* 0x0000000000007941 */ /* 0x000fea0003800200 */
.L_x_449:
[----:B------:R0:W5:Y:S04]  /*0240*/  LDG.E R4, desc[UR12][R4.64] ;  /* 0x0000000c04047981 */ /* 0x000168000c1e1900 */
[----:B------:R0:W5:Y:S01]  /*0250*/  LDG.E R15, desc[UR12][R6.64] ;  /* 0x0000000c060f7981 */ /* 0x000162000c1e1900 */
[----:B-1----:R-:W-:Y:S01]  /*0260*/  DADD R12, R8, 1.5 ;  /* 0x3ff80000080c7429 */ /* 0x002fe20000000000 */
[----:B------:R-:W-:Y:S01]  /*0270*/  BSSY.RECONVERGENT B0, `(.L_x_451) ;  /* 0x000000c000007945 */ /* 0x000fe20003800200 */
[----:B------:R-:W-:-:S08]  /*0280*/  FSETP.NEU.AND P0, PT, |R27|, 1, PT ;  /* 0x3f8000001b00780b */ /* 0x000fd00003f0d200 */
[----:B------:R-:W-:Y:S02]  /*0290*/  LOP3.LUT R0, R13, 0x7ff00000, RZ, 0xc0, !PT ;  /* 0x7ff000000d007812 */ /* 0x000fe400078ec0ff */
[----:B------:R0:W1:Y:S02]  /*02a0*/  F2F.F64.F32 R12, R26 ;  /* 0x0000001a000c7310 */ /* 0x0000640000201800 */
[----:B------:R-:W-:-:S13]  /*02b0*/  ISETP.NE.AND P1, PT, R0, 0x7ff00000, PT ;  /* 0x7ff000000000780c */ /* 0x000fda0003f25270 */
[----:B01----:R-:W-:Y:S05]  /*02c0*/  @P1 BRA `(.L_x_452) ;  /* 0x0000000000181947 */ /* 0x003fea0003800000 */
[----:B------:R-:W-:-:S13]  /*02d0*/  FSETP.NAN.AND P1, PT, |R27|, |R27|, PT ;  /* 0x4000001b1b00720b */ /* 0x000fda0003f28200 */
[----:B------:R-:W-:Y:S01]  /*02e0*/  @P1 DADD R10, R8, 1.5 ;  /* 0x3ff80000080a1429 */ /* 0x000fe20000000000 */
[----:B------:R-:W-:Y:S10]  /*02f0*/  @P1 BRA `(.L_x_452) ;  /* 0x00000000000c1947 */ /* 0x000ff40003800000 */
[----:B------:R-:W-:-:S14]  /*0300*/  DSETP.NEU.AND P1, PT, |R8|, +INF , PT ;  /* 0x7ff000000800742a */ /* 0x000fdc0003f2d200 */
[----:B------:R-:W-:Y:S01]  /*0310*/  @!P1 IMAD.MOV.U32 R10, RZ, RZ, 0x0 ;  /* 0x00000000ff0a9424 */ /* 0x000fe200078e00ff */
[----:B------:R-:W-:-:S07]  /*0320*/  @!P1 MOV R11, 0x7ff00000 ;  /* 0x7ff00000000b9802 */ /* 0x000fce0000000f00 */
.L_x_452:
[----:B------:R-:W-:Y:S05]  /*0330*/  BSYNC.RECONVERGENT B0 ;  /* 0x0000000000007941 */ /* 0x000fea0003800200 */
.L_x_451:
[----:B------:R-:W-:Y:S01]  /*0340*/  FSEL R10, R10, RZ, P0 ;  /* 0x000000ff0a0a7208 */ /* 0x000fe20000000000 */
[----:B-----5:R-:W-:Y:S01]  /*0350*/  FADD R4, R4, -R15 ;  /* 0x8000000f04047221 */ /* 0x020fe20000000000 */
[----:B------:R-:W-:Y:S01]  /*0360*/  FSEL R11, R11, 1.875, P0 ;  /* 0x3ff000000b0b7808 */ /* 0x000fe20000000000 */
[----:B------:R-:W-:Y:S02]  /*0370*/  BSSY.RECONVERGENT B0, `(.L_x_453) ;  /* 0x000000e000007945 */ /* 0x000fe40003800200 */
[----:B------:R0:W1:Y:S01]  /*0380*/  F2F.F64.F32 R8, |R4| ;  /* 0x4000000400087310 */ /* 0x0000620000201800 */
[----:B------:R-:W-:Y:S02]  /*0390*/  FSETP.NEU.AND P0, PT, |R4|, RZ, PT ;  /* 0x000000ff0400720b */ /* 0x000fe40003f0d200 */
[----:B------:R-:W-:-:S06]  /*03a0*/  DADD R12, R12, R10 ;  /* 0x000000000c0c7229 */ /* 0x000fcc000000000a */
[----:B------:R0:W2:Y:S05]  /*03b0*/  F2F.F32.F64 R5, R12 ;  /* 0x0000000c00057310 */ /* 0x0000aa0000301000 */
[----:B------:R-:W-:Y:S05]  /*03c0*/  @!P0 BRA `(.L_x_454) ;  /* 0x00000000001c8947 */ /* 0x000fea0003800000 */
[----:B-1----:R-:W-:Y:S01]  /*03d0*/  DADD R24, -RZ, |R8| ;  /* 0x00000000ff187229 */ /* 0x002fe20000000508 */
[----:B------:R-:W-:-:S10]  /*03e0*/  MOV R0, 0x400 ;  /* 0x0000040000007802 */ /* 0x000fd40000000f00 */
[----:B0-2---:R-:W-:Y:S05]  /*03f0*/  CALL.REL.NOINC `($_Z28computeDistanceAndSimilarityPfS_S_S_$__internal_accurate_pow) ;  /* 0x0000000400ec7944 */ /* 0x005fea0003c00000 */
[----:B------:R-:W-:-:S04]  /*0400*/  ISETP.GE.AND P0, PT, R9, RZ, PT ;  /* 0x000000ff0900720c */ /* 0x000fc80003f06270 */
[----:B------:R-:W-:Y:S02]  /*0410*/  FSEL R10, R12, RZ, P0 ;  /* 0x000000ff0c0a7208 */ /* 0x000fe40000000000 */
[----:B------:R-:W-:Y:S01]  /*0420*/  FSEL R11, R16, -QNAN , P0 ;  /* 0xfff80000100b7808 */ /* 0x000fe20000000000 */
[----:B------:R-:W-:Y:S06]  /*0430*/  BRA `(.L_x_455) ;  /* 0x0000000000047947 */ /* 0x000fec0003800000 */
.L_x_454:
[----:B------:R-:W-:-:S07]  /*0440*/  CS2R R10, SRZ ;  /* 0x00000000000a7805 */ /* 0x000fce000001ff00 */
.L_x_455:
[----:B------:R-:W-:Y:S05]  /*0450*/  BSYNC.RECONVERGENT B0 ;  /* 0x0000000000007941 */ /* 0x000fea0003800200 */
.L_x_453:
[----:B01----:R-:W-:Y:S01]  /*0460*/  DADD R12, R8, 1.5 ;  /* 0x3ff80000080c7429 */ /* 0x003fe20000000000 */
[----:B------:R-:W-:Y:S09]  /*0470*/  BSSY.RECONVERGENT B0, `(.L_x_456) ;  /* 0x000000c000007945 */ /* 0x000ff20003800200 */
[----:B------:R-:W-:-:S04]  /*0480*/  LOP3.LUT R12, R13, 0x7ff00000, RZ, 0xc0, !PT ;  /* 0x7ff000000d0c7812 */ /* 0x000fc800078ec0ff */
[----:B------:R-:W-:-:S13]  /*0490*/  ISETP.NE.AND P0, PT, R12, 0x7ff00000, PT ;  /* 0x7ff000000c00780c */ /* 0x000fda0003f05270 */
[----:B------:R-:W-:Y:S05]  /*04a0*/  @P0 BRA `(.L_x_457) ;  /* 0x0000000000200947 */ /* 0x000fea0003800000 */
[----:B------:R-:W-:-:S13]  /*04b0*/  FSETP.NAN.AND P0, PT, |R4|, |R4|, PT ;  /* 0x400000040400720b */ /* 0x000fda0003f08200 */
[----:B------:R-:W-:Y:S05]  /*04c0*/  @P0 BRA `(.L_x_458) ;  /* 0x0000000000140947 */ /* 0x000fea0003800000 */
[----:B------:R-:W-:-:S14]  /*04d0*/  DSETP.NEU.AND P0, PT, |R8|, +INF , PT ;  /* 0x7ff000000800742a */ /* 0x000fdc0003f0d200 */
[----:B------:R-:W-:Y:S05]  /*04e0*/  @P0 BRA `(.L_x_457) ;  /* 0x0000000000100947 */ /* 0x000fea0003800000 */
[----:B------:R-:W-:Y:S01]  /*04f0*/  IMAD.MOV.U32 R10, RZ, RZ, 0x0 ;  /* 0x00000000ff0a7424 */ /* 0x000fe200078e00ff */
[----:B------:R-:W-:Y:S01]  /*0500*/  MOV R11, 0x7ff00000 ;  /* 0x7ff00000000b7802 */ /* 0x000fe20000000f00 */
[----:B------:R-:W-:Y:S06]  /*0510*/  BRA `(.L_x_457) ;  /* 0x0000000000047947 */ /* 0x000fec0003800000 */
.L_x_458:
[----:B------:R-:W-:-:S11]  /*0520*/  DADD R10, R8, 1.5 ;  /* 0x3ff80000080a7429 */ /* 0x000fd60000000000 */
.L_x_457:
[----:B------:R-:W-:Y:S05]  /*0530*/  BSYNC.RECONVERGENT B0 ;  /* 0x0000000000007941 */ /* 0x000fea0003800200 */
.L_x_456:
[----:B--2---:R-:W0:Y:S01]  /*0540*/  F2F.F64.F32 R8, R5 ;  /* 0x0000000500087310 */ /* 0x004e220000201800 */
[----:B------:R-:W-:Y:S01]  /*0550*/  FSETP.NEU.AND P0, PT, |R4|, 1, PT ;  /* 0x3f8000000400780b */ /* 0x000fe20003f0d200 */
[----:B------:R-:W-:Y:S01]  /*0560*/  UIADD3 UR4, UPT, UPT, UR4, 0x2, URZ ;  /* 0x0000000204047890 */ /* 0x000fe2000fffe0ff */
[----:B------:R-:W-:Y:S02]  /*0570*/  IADD3 R3, PT, PT, R3, 0x2, RZ ;  /* 0x0000000203037810 */ /* 0x000fe40007ffe0ff */
[----:B------:R-:W-:Y:S01]  /*0580*/  FSEL R10, R10, RZ, P0 ;  /* 0x000000ff0a0a7208 */ /* 0x000fe20000000000 */
[----:B------:R-:W-:Y:S01]  /*0590*/  UISETP.NE.AND UP0, UPT, UR4, 0x6e6, UPT ;  /* 0x000006e60400788c */ /* 0x000fe2000bf05270 */
[----:B------:R-:W-:Y:S02]  /*05a0*/  FSEL R11, R11, 1.875, P0 ;  /* 0x3ff000000b0b7808 */ /* 0x000fe40000000000 */
[----:B------:R-:W-:-:S05]  /*05b0*/  IADD3 R6, P0, PT, R6, 0x8, RZ ;  /* 0x0000000806067810 */ /* 0x000fca0007f1e0ff */
[----:B------:R-:W-:Y:S01]  /*05c0*/  IMAD.X R7, RZ, RZ, R7, P0 ;  /* 0x000000ffff077224 */ /* 0x000fe200000e0607 */
[----:B0-----:R-:W-:-:S06]  /*05d0*/  DADD R8, R8, R10 ;  /* 0x0000000008087229 */ /* 0x001fcc000000000a */
[----:B------:R0:W1:Y:S01]  /*05e0*/  F2F.F32.F64 R26, R8 ;  /* 0x00000008001a7310 */ /* 0x0000620000301000 */
[----:B------:R-:W-:Y:S05]  /*05f0*/  BRA.U UP0, `(.L_x_459) ;  /* 0xfffffff900c87547 */ /* 0x000fea000b83ffff */
[----:B-1----:R-:W-:Y:S01]  /*0600*/  FSETP.NEU.AND P0, PT, R26, 1, PT ;  /* 0x3f8000001a00780b */ /* 0x002fe20003f0d000 */
[----:B------:R-:W-:Y:S01]  /*0610*/  BSSY.RECONVERGENT B0, `(.L_x_460) ;  /* 0x0000047000007945 */ /* 0x000fe20003800200 */
[----:B0-----:R-:W-:-:S11]  /*0620*/  IMAD.MOV.U32 R9, RZ, RZ, 0x3f800000 ;  /* 0x3f800000ff097424 */ /* 0x001fd600078e00ff */
[----:B------:R-:W-:Y:S05]  /*0630*/  @!P0 BRA `(.L_x_461) ;  /* 0x0000000400108947 */ /* 0x000fea0003800000 */
[----:B------:R-:W-:-:S13]  /*0640*/  FSETP.NAN.AND P0, PT, |R26|, |R26|, PT ;  /* 0x4000001a1a00720b */ /* 0x000fda0003f08200 */
[----:B------:R-:W-:Y:S01]  /*0650*/  @P0 FADD R9, R26, 0.6666666865348815918 ;  /* 0x3f2aaaab1a090421 */ /* 0x000fe20000000000 */
[----:B------:R-:W-:Y:S06]  /*0660*/  @P0 BRA `(.L_x_461) ;  /* 0x0000000400040947 */ /* 0x000fec0003800000 */
[----:B------:R-:W-:-:S04]  /*0670*/  FSETP.NEU.AND P0, PT, |R26|, +INF , PT ;  /* 0x7f8000001a00780b */ /* 0x000fc80003f0d200 */
[----:B------:R-:W-:-:S13]  /*0680*/  FSETP.NEU.AND P0, PT, R26, RZ, P0 ;  /* 0x000000ff1a00720b */ /* 0x000fda000070d000 */
[----:B------:R-:W-:-:S05]  /*0690*/  @!P0 FADD R9, R26, R26 ;  /* 0x0000001a1a098221 */ /* 0x000fca0000000000 */
[----:B------:R-:W-:Y:S01]  /*06a0*/  @!P0 LOP3.LUT R9, R9, 0x7fffffff, RZ, 0xc0, !PT ;  /* 0x7fffffff09098812 */ /* 0x000fe200078ec0ff */
[----:B------:R-:W-:Y:S06]  /*06b0*/  @!P0 BRA `(.L_x_461) ;  /* 0x0000000000f08947 */ /* 0x000fec0003800000 */
[C---:B------:R-:W-:Y:S01]  /*06c0*/  FMUL R3, |R26|.reuse, 16777216 ;  /* 0x4b8000001a037820 */ /* 0x040fe20000400200 */
[C---:B------:R-:W-:Y:S02]  /*06d0*/  FSETP.GEU.AND P0, PT, |R26|.reuse, 1.175494350822287508e-38, PT ;  /* 0x008000001a00780b */ /* 0x040fe40003f0e200 */
[----:B------:R-:W-:Y:S02]  /*06e0*/  MOV R8, 0x3a2c32e4 ;  /* 0x3a2c32e400087802 */ /* 0x000fe40000000f00 */
[----:B------:R-:W-:Y:S02]  /*06f0*/  FSEL R3, R3, |R26|, !P0 ;  /* 0x4000001a03037208 */ /* 0x000fe40004000000 */
[----:B------:R-:W-:Y:S02]  /*0700*/  FSETP.GEU.AND P2, PT, R26, RZ, PT ;  /* 0x000000ff1a00720b */ /* 0x000fe40003f4e000 */
[----:B------:R-:W-:-:S04]  /*0710*/  IADD3 R0, PT, PT, R3, -0x3f3504f3, RZ ;  /* 0xc0cafb0d03007810 */ /* 0x000fc80007ffe0ff */
[----:B------:R-:W-:-:S05]  /*0720*/  LOP3.LUT R0, R0, 0xff800000, RZ, 0xc0, !PT ;  /* 0xff80000000007812 */ /* 0x000fca00078ec0ff */
[----:B------:R-:W-:Y:S01]  /*0730*/  IMAD.IADD R3, R3, 0x1, -R0 ;  /* 0x0000000103037824 */ /* 0x000fe200078e0a00 */
[----:B------:R-:W-:-:S03]  /*0740*/  I2FP.F32.S32 R0, R0 ;  /* 0x0000000000007245 */ /* 0x000fc60000201400 */
[C---:B------:R-:W-:Y:S01]  /*0750*/  FADD R5, R3.reuse, 1 ;  /* 0x3f80000003057421 */ /* 0x040fe20000000000 */
[----:B------:R-:W-:Y:S01]  /*0760*/  FADD R4, R3, -1 ;  /* 0xbf80000003047421 */ /* 0x000fe20000000000 */
[----:B------:R-:W-:-:S03]  /*0770*/  FSEL R3, RZ, -24, P0 ;  /* 0xc1c00000ff037808 */ /* 0x000fc60000000000 */
[----:B------:R-:W-:Y:S01]  /*0780*/  FADD R6, R4, R4 ;  /* 0x0000000404067221 */ /* 0x000fe20000000000 */
[----:B------:R-:W0:Y:S01]  /*0790*/  MUFU.RCP R5, R5 ;  /* 0x0000000500057308 */ /* 0x000e220000001000 */
[----:B------:R-:W-:Y:S02]  /*07a0*/  FFMA R0, R0, 1.1920928955078125e-07, R3 ;  /* 0x3400000000007823 */ /* 0x000fe40000000003 */
[----:B0-----:R-:W-:-:S04]  /*07b0*/  FMUL R7, R5, R6 ;  /* 0x0000000605077220 */ /* 0x001fc80000400000 */
[----:B------:R-:W-:Y:S01]  /*07c0*/  FADD R6, R4, -R7 ;  /* 0x8000000704067221 */ /* 0x000fe20000000000 */
[CC--:B------:R-:W-:Y:S01]  /*07d0*/  FMUL R3, R7.reuse, R7.reuse ;  /* 0x0000000707037220 */ /* 0x0c0fe20000400000 */
[----:B------:R-:W-:Y:S02]  /*07e0*/  FFMA R11, R7, 1.4426950216293334961, R0 ;  /* 0x3fb8aa3b070b7823 */ /* 0x000fe40000000000 */
[----:B------:R-:W-:Y:S01]  /*07f0*/  FADD R9, R6, R6 ;  /* 0x0000000606097221 */ /* 0x000fe20000000000 */
[C---:B------:R-:W-:Y:S01]  /*0800*/  FFMA R6, R3.reuse, R8, 0.0032181653659790754318 ;  /* 0x3b52e7db03067423 */ /* 0x040fe20000000008 */
[----:B------:R-:W-:Y:S02]  /*0810*/  FADD R0, R0, -R11 ;  /* 0x8000000b00007221 */ /* 0x000fe40000000000 */
[----:B------:R-:W-:Y:S01]  /*0820*/  FFMA R4, R4, -R7, R9 ;  /* 0x8000000704047223 */ /* 0x000fe20000000009 */
[----:B------:R-:W-:Y:S01]  /*0830*/  FFMA R6, R3, R6, 0.018033718690276145935 ;  /* 0x3c93bb7303067423 */ /* 0x000fe20000000006 */
[----:B------:R-:W-:-:S02]  /*0840*/  FFMA R9, R7, 1.4426950216293334961, R0 ;  /* 0x3fb8aa3b07097823 */ /* 0x000fc40000000000 */
[----:B------:R-:W-:Y:S01]  /*0850*/  FMUL R4, R5, R4 ;  /* 0x0000000405047220 */ /* 0x000fe20000400000 */
[----:B------:R-:W-:-:S03]  /*0860*/  FFMA R6, R3, R6, 0.12022458761930465698 ;  /* 0x3df6384f03067423 */ /* 0x000fc60000000006 */
[----:B------:R-:W-:Y:S01]  /*0870*/  FFMA R0, R4, 1.4426950216293334961, R9 ;  /* 0x3fb8aa3b04007823 */ /* 0x000fe20000000009 */
[----:B------:R-:W-:-:S03]  /*0880*/  FMUL R6, R3, R6 ;  /* 0x0000000603067220 */ /* 0x000fc60000400000 */
[----:B------:R-:W-:Y:S01]  /*0890*/  FFMA R5, R7, 1.9251366722983220825e-08, R0 ;  /* 0x32a55e3407057823 */ /* 0x000fe20000000000 */
[----:B------:R-:W-:-:S04]  /*08a0*/  FMUL R3, R6, 3 ;  /* 0x4040000006037820 */ /* 0x000fc80000400000 */
[----:B------:R-:W-:Y:S01]  /*08b0*/  FFMA R3, R4, R3, R5 ;  /* 0x0000000304037223 */ /* 0x000fe20000000005 */
[----:B------:R-:W-:-:S03]  /*08c0*/  IMAD.MOV.U32 R5, RZ, RZ, 0x391fcb8e ;  /* 0x391fcb8eff057424 */ /* 0x000fc600078e00ff */
[----:B------:R-:W-:-:S04]  /*08d0*/  FFMA R6, R7, R6, R3 ;  /* 0x0000000607067223 */ /* 0x000fc80000000003 */
[----:B------:R-:W-:-:S04]  /*08e0*/  FADD R0, R11, R6 ;  /* 0x000000060b007221 */ /* 0x000fc80000000000 */
[----:B------:R-:W-:Y:S01]  /*08f0*/  FMUL R3, R0, 0.6666666865348815918 ;  /* 0x3f2aaaab00037820 */ /* 0x000fe20000400000 */
[----:B------:R-:W-:-:S03]  /*0900*/  FADD R11, -R11, R0 ;  /* 0x000000000b0b7221 */ /* 0x000fc60000000100 */
[----:B------:R-:W0:Y:S01]  /*0910*/  FRND R4, R3 ;  /* 0x0000000300047307 */ /* 0x000e220000201000 */
[----:B------:R-:W-:Y:S01]  /*0920*/  FADD R11, R6, -R11 ;  /* 0x8000000b060b7221 */ /* 0x000fe20000000000 */
[----:B------:R-:W-:Y:S01]  /*0930*/  FFMA R0, R0, 0.6666666865348815918, -R3 ;  /* 0x3f2aaaab00007823 */ /* 0x000fe20000000803 */
[----:B------:R-:W-:-:S03]  /*0940*/  FSETP.GT.AND P0, PT, |R3|, 152, PT ;  /* 0x431800000300780b */ /* 0x000fc60003f04200 */
[----:B------:R-:W-:Y:S01]  /*0950*/  FFMA R11, R11, 0.6666666865348815918, R0 ;  /* 0x3f2aaaab0b0b7823 */ /* 0x000fe20000000000 */
[----:B0-----:R-:W-:Y:S01]  /*0960*/  FADD R0, R3, -R4 ;  /* 0x8000000403007221 */ /* 0x001fe20000000000 */
[----:B------:R-:W-:-:S03]  /*0970*/  FSETP.GT.AND P1, PT, R4, RZ, PT ;  /* 0x000000ff0400720b */ /* 0x000fc60003f24000 */
[----:B------:R-:W-:Y:S01]  /*0980*/  FADD R0, R0, R11 ;  /* 0x0000000b00007221 */ /* 0x000fe20000000000 */
[----:B------:R-:W-:Y:S02]  /*0990*/  SEL R4, RZ, 0x83000000, P1 ;  /* 0x83000000ff047807 */ /* 0x000fe40000800000 */
[----:B------:R-:W-:Y:S01]  /*09a0*/  FSETP.GEU.AND P1, PT, R3, RZ, PT ;  /* 0x000000ff0300720b */ /* 0x000fe20003f2e000 */
[----:B------:R-:W-:Y:S01]  /*09b0*/  FFMA R5, R0, R5, 0.0013391353422775864601 ;  /* 0x3aaf85ed00057423 */ /* 0x000fe20000000005 */
[----:B------:R-:W-:Y:S02]  /*09c0*/  IADD3 R6, PT, PT, R4, 0x7f000000, RZ ;  /* 0x7f00000004067810 */ /* 0x000fe40007ffe0ff */
[----:B------:R-:W-:Y:S01]  /*09d0*/  FSEL R9, RZ, +INF , !P1 ;  /* 0x7f800000ff097808 */ /* 0x000fe20004800000 */
[C---:B------:R-:W-:Y:S02]  /*09e0*/  FFMA R7, R0.reuse, R5, 0.0096188392490148544312 ;  /* 0x3c1d985600077423 */ /* 0x040fe40000000005 */
[----:B------:R-:W0:Y:S02]  /*09f0*/  F2I.NTZ R5, R3 ;  /* 0x0000000300057305 */ /* 0x000e240000203100 */
[----:B------:R-:W-:-:S04]  /*0a00*/  FFMA R7, R0, R7, 0.055503588169813156128 ;  /* 0x3d6357bb00077423 */ /* 0x000fc80000000007 */
[----:B------:R-:W-:-:S04]  /*0a10*/  FFMA R7, R0, R7, 0.24022644758224487305 ;  /* 0x3e75fdec00077423 */ /* 0x000fc80000000007 */
[----:B------:R-:W-:-:S04]  /*0a20*/  FFMA R7, R0, R7, 0.69314718246459960938 ;  /* 0x3f31721800077423 */ /* 0x000fc80000000007 */
[----:B------:R-:W-:Y:S01]  /*0a30*/  FFMA R7, R0, R7, 1 ;  /* 0x3f80000000077423 */ /* 0x000fe20000000007 */
[----:B0-----:R-:W-:-:S03]  /*0a40*/  IMAD R5, R5, 0x800000, -R4 ;  /* 0x0080000005057824 */ /* 0x001fc600078e0a04 */
[----:B------:R-:W-:-:S04]  /*0a50*/  FMUL R6, R6, R7 ;  /* 0x0000000706067220 */ /* 0x000fc80000400000 */
[----:B------:R-:W-:Y:S01]  /*0a60*/  @!P0 FMUL R9, R5, R6 ;  /* 0x0000000605098220 */ /* 0x000fe20000400000 */
[----:B------:R-:W-:-:S07]  /*0a70*/  @!P2 MOV R9, 0x7fffffff ;  /* 0x7fffffff0009a802 */ /* 0x000fce0000000f00 */
.L_x_461:
[----:B------:R-:W-:Y:S05]  /*0a80*/  BSYNC.RECONVERGENT B0 ;  /* 0x0000000000007941 */ /* 0x000fea0003800200 */
.L_x_460:
[----:B------:R-:W-:Y:S02]  /*0a90*/  HFMA2 R4, -RZ, RZ, 3.7421875, 0 ;  /* 0x437c0000ff047431 */ /* 0x000fe400000001ff */
[----:B------:R-:W-:Y:S02]  /*0aa0*/  IMAD.MOV.U32 R3, RZ, RZ, 0x3bbb989d ;  /* 0x3bbb989dff037424 */ /* 0x000fe400078e00ff */
[----:B------:R-:W-:Y:S01]  /*0ab0*/  FMUL R0, R9, -0.00056625140132382512093 ;  /* 0xba14707d09007820 */ /* 0x000fe20000400000 */
[----:B------:R-:W0:Y:S03]  /*0ac0*/  LDC.64 R6, c[0x0][0x398] ;  /* 0x0000e600ff067b82 */ /* 0x000e260000000a00 */
[----:B------:R-:W-:-:S04]  /*0ad0*/  FFMA.SAT R3, R0, R3, 0.5 ;  /* 0x3f00000000037423 */ /* 0x000fc80000002003 */
[----:B------:R-:W-:Y:S02]  /*0ae0*/  FFMA.RM R3, R3, R4, 12582913 ;  /* 0x4b40000103037423 */ /* 0x000fe40000004004 */
[----:B------:R-:W1:Y:S02]  /*0af0*/  LDC.64 R4, c[0x0][0x390] ;  /* 0x0000e400ff047b82 */ /* 0x000e640000000a00 */
[----:B------:R-:W-:-:S04]  /*0b00*/  FADD R11, R3, -12583039 ;  /* 0xcb40007f030b7421 */ /* 0x000fc80000000000 */
[----:B------:R-:W-:-:S04]  /*0b10*/  FFMA R11, R0, 1.4426950216293334961, -R11 ;  /* 0x3fb8aa3b000b7823 */ /* 0x000fc8000000080b */
[----:B------:R-:W-:Y:S01]  /*0b20*/  FFMA R11, R0, 1.925963033500011079e-08, R11 ;  /* 0x32a57060000b7823 */ /* 0x000fe2000000000b */
[----:B------:R-:W-:-:S05]  /*0b30*/  IMAD.SHL.U32 R0, R3, 0x800000, RZ ;  /* 0x0080000003007824 */ /* 0x000fca00078e00ff */
[----:B------:R-:W2:Y:S01]  /*0b40*/  MUFU.EX2 R11, R11 ;  /* 0x0000000b000b7308 */ /* 0x000ea20000000800 */
[----:B-1----:R-:W-:-:S04]  /*0b50*/  IMAD.WIDE R4, R2, 0x4, R4 ;  /* 0x0000000402047825 */ /* 0x002fc800078e0204 */
[----:B0-----:R-:W-:Y:S01]  /*0b60*/  IMAD.WIDE R2, R2, 0x4, R6 ;  /* 0x0000000402027825 */ /* 0x001fe200078e0206 */
[----:B------:R-:W-:Y:S03]  /*0b70*/  STG.E desc[UR12][R4.64], R9 ;  /* 0x0000000904007986 */ /* 0x000fe6000c10190c */
[----:B--2---:R-:W-:-:S05]  /*0b80*/  FMUL R7, R0, R11 ;  /* 0x0000000b00077220 */ /* 0x004fca0000400000 */
[----:B------:R-:W-:Y:S01]  /*0b90*/  STG.E desc[UR12][R2.64], R7 ;  /* 0x0000000702007986 */ /* 0x000fe2000c10190c */
[----:B------:R-:W-:Y:S05]  /*0ba0*/  EXIT ;  /* 0x000000000000794d */ /* 0x000fea0003800000 */
        .type           $_Z28computeDistanceAndSimilarityPfS_S_S_$__internal_accurate_pow,@function
        .size           $_Z28computeDistanceAndSimilarityPfS_S_S_$__internal_accurate_pow,(.L_x_464 - $_Z28computeDistanceAndSimilarityPfS_S_S_$__internal_accurate_pow)
$_Z28computeDistanceAndSimilarityPfS_S_S_$__internal_accurate_pow:
[----:B------:R-:W-:Y:S01]  /*0bb0*/  ISETP.GT.U32.AND P0, PT, R25, 0xfffff, PT ;  /* 0x000fffff1900780c */ /* 0x000fe20003f04070 */
[----:B------:R-:W-:Y:S01]  /*0bc0*/  IMAD.MOV.U32 R14, RZ, RZ, 0x41ad3b5a ;  /* 0x41ad3b5aff0e7424 */ /* 0x000fe200078e00ff */
[----:B------:R-:W-:Y:S01]  /*0bd0*/  MOV R10, R25 ;  /* 0x00000019000a7202 */ /* 0x000fe20000000f00 */
[----:B------:R-:W-:Y:S01]  /*0be0*/  UMOV UR8, 0x7d2cafe2 ;  /* 0x7d2cafe200087882 */ /* 0x000fe20000000000 */
[----:B------:R-:W-:Y:S01]  /*0bf0*/  MOV R12, R24 ;  /* 0x00000018000c7202 */ /* 0x000fe20000000f00 */
[----:B------:R-:W-:Y:S01]  /*0c00*/  UMOV UR9, 0x3eb0f5ff ;  /* 0x3eb0f5ff00097882 */ /* 0x000fe20000000000 */
[----:B------:R-:W-:Y:S01]  /*0c10*/  MOV R15, 0x3ed0f5d2 ;  /* 0x3ed0f5d2000f7802 */ /* 0x000fe20000000f00 */
[----:B------:R-:W-:Y:S01]  /*0c20*/  UMOV UR10, 0x3b39803f ;  /* 0x3b39803f000a7882 */ /* 0x000fe20000000000 */
[----:B------:R-:W-:Y:S01]  /*0c30*/  SHF.R.U32.HI R28, RZ, 0x14, R25 ;  /* 0x00000014ff1c7819 */ /* 0x000fe20000011619 */
[----:B------:R-:W-:-:S04]  /*0c40*/  UMOV UR11, 0x3c7abc9e ;  /* 0x3c7abc9e000b7882 */ /* 0x000fc80000000000 */
[----:B------:R-:W-:-:S10]  /*0c50*/  @!P0 DMUL R22, R24, 1.80143985094819840000e+16 ;  /* 0x4350000018168828 */ /* 0x000fd40000000000 */
[----:B------:R-:W-:Y:S01]  /*0c60*/  @!P0 IMAD.MOV.U32 R10, RZ, RZ, R23 ;  /* 0x000000ffff0a8224 */ /* 0x000fe200078e0017 */
[----:B------:R-:W-:Y:S01]  /*0c70*/  @!P0 LEA.HI R28, R23, 0xffffffca, RZ, 0xc ;  /* 0xffffffca171c8811 */ /* 0x000fe200078f60ff */
[----:B------:R-:W-:-:S03]  /*0c80*/  @!P0 IMAD.MOV.U32 R12, RZ, RZ, R22 ;  /* 0x000000ffff0c8224 */ /* 0x000fc600078e0016 */
[----:B------:R-:W-:-:S04]  /*0c90*/  LOP3.LUT R10, R10, 0x800fffff, RZ, 0xc0, !PT ;  /* 0x800fffff0a0a7812 */ /* 0x000fc800078ec0ff */
[----:B------:R-:W-:Y:S02]  /*0ca0*/  LOP3.LUT R13, R10, 0x3ff00000, RZ, 0xfc, !PT ;  /* 0x3ff000000a0d7812 */ /* 0x000fe400078efcff */
[----:B------:R-:W-:Y:S02]  /*0cb0*/  MOV R10, RZ ;  /* 0x000000ff000a7202 */ /* 0x000fe40000000f00 */
[----:B------:R-:W-:-:S13]  /*0cc0*/  ISETP.GE.U32.AND P1, PT, R13, 0x3ff6a09f, PT ;  /* 0x3ff6a09f0d00780c */ /* 0x000fda0003f26070 */
[----:B------:R-:W-:-:S05]  /*0cd0*/  @P1 IADD3 R11, PT, PT, R13, -0x100000, RZ ;  /* 0xfff000000d0b1810 */ /* 0x000fca0007ffe0ff */
[----:B------:R-:W-:-:S06]  /*0ce0*/  @P1 IMAD.MOV.U32 R13, RZ, RZ, R11 ;  /* 0x000000ffff0d1224 */ /* 0x000fcc00078e000b */
[C---:B------:R-:W-:Y:S02]  /*0cf0*/  DADD R18, R12.reuse, 1 ;  /* 0x3ff000000c127429 */ /* 0x040fe40000000000 */
[----:B------:R-:W-:-:S04]  /*0d00*/  DADD R12, R12, -1 ;  /* 0xbff000000c0c7429 */ /* 0x000fc80000000000 */
[----:B------:R-:W0:Y:S02]  /*0d10*/  MUFU.RCP64H R11, R19 ;  /* 0x00000013000b7308 */ /* 0x000e240000001800 */
[----:B0-----:R-:W-:-:S08]  /*0d20*/  DFMA R16, -R18, R10, 1 ;  /* 0x3ff000001210742b */ /* 0x001fd0000000010a */
[----:B------:R-:W-:-:S08]  /*0d30*/  DFMA R16, R16, R16, R16 ;  /* 0x000000101010722b */ /* 0x000fd00000000010 */
[----:B------:R-:W-:-:S08]  /*0d40*/  DFMA R16, R10, R16, R10 ;  /* 0x000000100a10722b */ /* 0x000fd0000000000a */
[----:B------:R-:W-:-:S08]  /*0d50*/  DMUL R10, R12, R16 ;  /* 0x000000100c0a7228 */ /* 0x000fd00000000000 */
[----:B------:R-:W-:-:S08]  /*0d60*/  DFMA R10, R12, R16, R10 ;  /* 0x000000100c0a722b */ /* 0x000fd0000000000a */
[----:B------:R-:W-:-:S08]  /*0d70*/  DMUL R20, R10, R10 ;  /* 0x0000000a0a147228 */ /* 0x000fd00000000000 */
[----:B------:R-:W-:Y:S01]  /*0d80*/  DFMA R14, R20, UR8, R14 ;  /* 0x00000008140e7c2b */ /* 0x000fe2000800000e */
[----:B------:R-:W-:Y:S01]  /*0d90*/  UMOV UR8, 0x75488a3f ;  /* 0x75488a3f00087882 */ /* 0x000fe20000000000 */
[----:B------:R-:W-:-:S06]  /*0da0*/  UMOV UR9, 0x3ef3b20a ;  /* 0x3ef3b20a00097882 */ /* 0x000fcc0000000000 */
[----:B------:R-:W-:Y:S01]  /*0db0*/  DFMA R18, R20, R14, UR8 ;  /* 0x0000000814127e2b */ /* 0x000fe2000800000e */
[----:B------:R-:W-:Y:S01]  /*0dc0*/  UMOV UR8, 0xe4faecd5 ;  /* 0xe4faecd500087882 */ /* 0x000fe20000000000 */
[----:B------:R-:W-:Y:S01]  /*0dd0*/  UMOV UR9, 0x3f1745cd ;  /* 0x3f1745cd00097882 */ /* 0x000fe20000000000 */
[----:B------:R-:W-:-:S05]  /*0de0*/  DADD R14, R12, -R10 ;  /* 0x000000000c0e7229 */ /* 0x000fca000000080a */
[----:B------:R-:W-:Y:S01]  /*0df0*/  DFMA R18, R20, R18, UR8 ;  /* 0x0000000814127e2b */ /* 0x000fe20008000012 */
[----:B------:R-:W-:Y:S01]  /*0e00*/  UMOV UR8, 0x258a578b ;  /* 0x258a578b00087882 */ /* 0x000fe20000000000 */
[----:B------:R-:W-:Y:S01]  /*0e10*/  UMOV UR9, 0x3f3c71c7 ;  /* 0x3f3c71c700097882 */ /* 0x000fe20000000000 */
[----:B------:R-:W-:-:S05]  /*0e20*/  DADD R14, R14, R14 ;  /* 0x000000000e0e7229 */ /* 0x000fca000000000e */
[----:B------:R-:W-:Y:S01]  /*0e30*/  DFMA R18, R20, R18, UR8 ;  /* 0x0000000814127e2b */ /* 0x000fe20008000012 */
[----:B------:R-:W-:Y:S01]  /*0e40*/  UMOV UR8, 0x9242b910 ;  /* 0x9242b91000087882 */ /* 0x000fe20000000000 */
[----:B------:R-:W-:Y:S01]  /*0e50*/  UMOV UR9, 0x3f624924 ;  /* 0x3f62492400097882 */ /* 0x000fe20000000000 */
[----:B------:R-:W-:-:S05]  /*0e60*/  DFMA R14, R12, -R10, R14 ;  /* 0x8000000a0c0e722b */ /* 0x000fca000000000e */
[----:B------:R-:W-:Y:S01]  /*0e70*/  DFMA R18, R20, R18, UR8 ;  /* 0x0000000814127e2b */ /* 0x000fe20008000012 */
[----:B------:R-:W-:Y:S01]  /*0e80*/  UMOV UR8, 0x99999dfb ;  /* 0x99999dfb00087882 */ /* 0x000fe20000000000 */
[----:B------:R-:W-:Y:S01]  /*0e90*/  UMOV UR9, 0x3f899999 ;  /* 0x3f89999900097882 */ /* 0x000fe20000000000 */
[----:B------:R-:W-:-:S05]  /*0ea0*/  DMUL R14, R16, R14 ;  /* 0x0000000e100e7228 */ /* 0x000fca0000000000 */
[----:B------:R-:W-:Y:S01]  /*0eb0*/  DFMA R18, R20, R18, UR8 ;  /* 0x0000000814127e2b */ /* 0x000fe20008000012 */
[----:B------:R-:W-:Y:S01]  /*0ec0*/  UMOV UR8, 0x55555555 ;  /* 0x5555555500087882 */ /* 0x000fe20000000000 */
[----:B------:R-:W-:-:S03]  /*0ed0*/  UMOV UR9, 0x3fb55555 ;  /* 0x3fb5555500097882 */ /* 0x000fc60000000000 */
[----:B------:R-:W-:Y:S01]  /*0ee0*/  VIADD R25, R15, 0x100000 ;  /* 0x001000000f197836 */ /* 0x000fe20000000000 */
[----:B------:R-:W-:Y:S02]  /*0ef0*/  MOV R24, R14 ;  /* 0x0000000e00187202 */ /* 0x000fe40000000f00 */
[----:B------:R-:W-:-:S08]  /*0f00*/  DFMA R12, R20, R18, UR8 ;  /* 0x00000008140c7e2b */ /* 0x000fd00008000012 */
[----:B------:R-:W-:Y:S01]  /*0f10*/  DADD R16, -R12, UR8 ;  /* 0x000000080c107e29 */ /* 0x000fe20008000100 */
[----:B------:R-:W-:Y:S01]  /*0f20*/  UMOV UR8, 0xb9e7b0 ;  /* 0x00b9e7b000087882 */ /* 0x000fe20000000000 */
[----:B------:R-:W-:-:S06]  /*0f30*/  UMOV UR9, 0x3c46a4cb ;  /* 0x3c46a4cb00097882 */ /* 0x000fcc0000000000 */
[----:B------:R-:W-:Y:S02]  /*0f40*/  DFMA R16, R20, R18, R16 ;  /* 0x000000121410722b */ /* 0x000fe40000000010 */
[----:B------:R-:W-:-:S06]  /*0f50*/  DMUL R18, R10, R10 ;  /* 0x0000000a0a127228 */ /* 0x000fcc0000000000 */
[----:B------:R-:W-:Y:S01]  /*0f60*/  DADD R16, R16, -UR8 ;  /* 0x8000000810107e29 */ /* 0x000fe20008000000 */
[----:B------:R-:W-:Y:S01]  /*0f70*/  UMOV UR8, 0x80000000 ;  /* 0x8000000000087882 */ /* 0x000fe20000000000 */
[C---:B------:R-:W-:Y:S01]  /*0f80*/  DFMA R20, R10.reuse, R10, -R18 ;  /* 0x0000000a0a14722b */ /* 0x040fe20000000812 */
[----:B------:R-:W-:Y:S01]  /*0f90*/  UMOV UR9, 0x43300000 ;  /* 0x4330000000097882 */ /* 0x000fe20000000000 */
[----:B------:R-:W-:-:S06]  /*0fa0*/  DMUL R22, R10, R18 ;  /* 0x000000120a167228 */ /* 0x000fcc0000000000 */
[C---:B------:R-:W-:Y:S02]  /*0fb0*/  DFMA R20, R10.reuse, R24, R20 ;  /* 0x000000180a14722b */ /* 0x040fe40000000014 */
[----:B------:R-:W-:-:S08]  /*0fc0*/  DFMA R24, R10, R18, -R22 ;  /* 0x000000120a18722b */ /* 0x000fd00000000816 */
[----:B------:R-:W-:Y:S02]  /*0fd0*/  DFMA R24, R14, R18, R24 ;  /* 0x000000120e18722b */ /* 0x000fe40000000018 */
[----:B------:R-:W-:-:S06]  /*0fe0*/  DADD R18, R12, R16 ;  /* 0x000000000c127229 */ /* 0x000fcc0000000010 */
[----:B------:R-:W-:Y:S02]  /*0ff0*/  DFMA R20, R10, R20, R24 ;  /* 0x000000140a14722b */ /* 0x000fe40000000018 */
[----:B------:R-:W-:-:S08]  /*1000*/  DADD R24, R12, -R18 ;  /* 0x000000000c187229 */ /* 0x000fd00000000812 */
[----:B------:R-:W-:Y:S02]  /*1010*/  DADD R24, R16, R24 ;  /* 0x0000000010187229 */ /* 0x000fe40000000018 */
[----:B------:R-:W-:-:S08]  /*1020*/  DMUL R16, R18, R22 ;  /* 0x0000001612107228 */ /* 0x000fd00000000000 */
[----:B------:R-:W-:-:S08]  /*1030*/  DFMA R12, R18, R22, -R16 ;  /* 0x00000016120c722b */ /* 0x000fd00000000810 */
[----:B------:R-:W-:-:S08]  /*1040*/  DFMA R12, R18, R20, R12 ;  /* 0x00000014120c722b */ /* 0x000fd0000000000c */
[----:B------:R-:W-:-:S08]  /*1050*/  DFMA R24, R24, R22, R12 ;  /* 0x000000161818722b */ /* 0x000fd0000000000c */
[----:B------:R-:W-:-:S08]  /*1060*/  DADD R18, R16, R24 ;  /* 0x0000000010127229 */ /* 0x000fd00000000018 */
[--C-:B------:R-:W-:Y:S02]  /*1070*/  DADD R12, R10, R18.reuse ;  /* 0x000000000a0c7229 */ /* 0x100fe40000000012 */
[----:B------:R-:W-:-:S06]  /*1080*/  DADD R16, R16, -R18 ;  /* 0x0000000010107229 */ /* 0x000fcc0000000812 */
[----:B------:R-:W-:Y:S02]  /*1090*/  DADD R10, R10, -R12 ;  /* 0x000000000a0a7229 */ /* 0x000fe4000000080c */
[----:B------:R-:W-:-:S06]  /*10a0*/  DADD R16, R24, R16 ;  /* 0x0000000018107229 */ /* 0x000fcc0000000010 */
[----:B------:R-:W-:-:S08]  /*10b0*/  DADD R10, R18, R10 ;  /* 0x00000000120a7229 */ /* 0x000fd0000000000a */
[----:B------:R-:W-:Y:S01]  /*10c0*/  DADD R10, R16, R10 ;  /* 0x00000000100a7229 */ /* 0x000fe2000000000a */
[C---:B------:R-:W-:Y:S01]  /*10d0*/  VIADD R16, R28.reuse, 0xfffffc01 ;  /* 0xfffffc011c107836 */ /* 0x040fe20000000000 */
[----:B------:R-:W-:-:S06]  /*10e0*/  @P1 IADD3 R16, PT, PT, R28, -0x3fe, RZ ;  /* 0xfffffc021c101810 */ /* 0x000fcc0007ffe0ff */
[----:B------:R-:W-:Y:S01]  /*10f0*/  DADD R18, R14, R10 ;  /* 0x000000000e127229 */ /* 0x000fe2000000000a */
[----:B------:R-:W-:Y:S01]  /*1100*/  LOP3.LUT R10, R16, 0x80000000, RZ, 0x3c, !PT ;  /* 0x80000000100a7812 */ /* 0x000fe200078e3cff */
[----:B------:R-:W-:-:S06]  /*1110*/  IMAD.MOV.U32 R11, RZ, RZ, 0x43300000 ;  /* 0x43300000ff0b7424 */ /* 0x000fcc00078e00ff */
[----:B------:R-:W-:Y:S02]  /*1120*/  DADD R16, R12, R18 ;  /* 0x000000000c107229 */ /* 0x000fe40000000012 */
[----:B------:R-:W-:Y:S01]  /*1130*/  DADD R10, R10, -UR8 ;  /* 0x800000080a0a7e29 */ /* 0x000fe20008000000 */
[----:B------:R-:W-:Y:S01]  /*1140*/  UMOV UR8, 0xfefa39ef ;  /* 0xfefa39ef00087882 */ /* 0x000fe20000000000 */
[----:B------:R-:W-:-:S04]  /*1150*/  UMOV UR9, 0x3fe62e42 ;  /* 0x3fe62e4200097882 */ /* 0x000fc80000000000 */
[--C-:B------:R-:W-:Y:S02]  /*1160*/  DADD R20, R12, -R16.reuse ;  /* 0x000000000c147229 */ /* 0x100fe40000000810 */
[----:B------:R-:W-:-:S06]  /*1170*/  DFMA R14, R10, UR8, R16 ;  /* 0x000000080a0e7c2b */ /* 0x000fcc0008000010 */
[----:B------:R-:W-:Y:S02]  /*1180*/  DADD R20, R18, R20 ;  /* 0x0000000012147229 */ /* 0x000fe40000000014 */
[----:B------:R-:W-:-:S08]  /*1190*/  DFMA R12, R10, -UR8, R14 ;  /* 0x800000080a0c7c2b */ /* 0x000fd0000800000e */
[----:B------:R-:W-:-:S08]  /*11a0*/  DADD R12, -R16, R12 ;  /* 0x00000000100c7229 */ /* 0x000fd0000000010c */
[----:B------:R-:W-:-:S08]  /*11b0*/  DADD R12, R20, -R12 ;  /* 0x00000000140c7229 */ /* 0x000fd0000000080c */
[----:B------:R-:W-:-:S08]  /*11c0*/  DFMA R12, R10, UR10, R12 ;  /* 0x0000000a0a0c7c2b */ /* 0x000fd0000800000c */
[----:B------:R-:W-:-:S08]  /*11d0*/  DADD R10, R14, R12 ;  /* 0x000000000e0a7229 */ /* 0x000fd0000000000c */
[----:B------:R-:W-:Y:S02]  /*11e0*/  DADD R14, R14, -R10 ;  /* 0x000000000e0e7229 */ /* 0x000fe4000000080a */
[----:B------:R-:W-:-:S06]  /*11f0*/  DMUL R20, R10, 1.5 ;  /* 0x3ff800000a147828 */ /* 0x000fcc0000000000 */
[----:B------:R-:W-:Y:S02]  /*1200*/  DADD R14, R12, R14 ;  /* 0x000000000c0e7229 */ /* 0x000fe4000000000e */
[----:B------:R-:W-:Y:S01]  /*1210*/  DFMA R18, R10, 1.5, -R20 ;  /* 0x3ff800000a12782b */ /* 0x000fe20000000814 */
[----:B------:R-:W-:Y:S01]  /*1220*/  MOV R12, 0x652b82fe ;  /* 0x652b82fe000c7802 */ /* 0x000fe20000000f00 */
[----:B------:R-:W-:-:S06]  /*1230*/  IMAD.MOV.U32 R13, RZ, RZ, 0x3ff71547 ;  /* 0x3ff71547ff0d7424 */ /* 0x000fcc00078e00ff */
[----:B------:R-:W-:-:S08]  /*1240*/  DFMA R18, R14, 1.5, R18 ;  /* 0x3ff800000e12782b */ /* 0x000fd00000000012 */
[----:B------:R-:W-:-:S08]  /*1250*/  DADD R10, R20, R18 ;  /* 0x00000000140a7229 */ /* 0x000fd00000000012 */
[----:B------:R-:W-:Y:S02]  /*1260*/  DFMA R12, R10, R12, 6.75539944105574400000e+15 ;  /* 0x433800000a0c742b */ /* 0x000fe4000000000c */
[----:B------:R-:W-:Y:S01]  /*1270*/  FSETP.GEU.AND P0, PT, |R11|, 4.1917929649353027344, PT ;  /* 0x4086232b0b00780b */ /* 0x000fe20003f0e200 */
[----:B------:R-:W-:-:S05]  /*1280*/  DADD R20, R20, -R10 ;  /* 0x0000000014147229 */ /* 0x000fca000000080a */
[----:B------:R-:W-:-:S03]  /*1290*/  DADD R14, R12, -6.75539944105574400000e+15 ;  /* 0xc33800000c0e7429 */ /* 0x000fc60000000000 */
[----:B------:R-:W-:-:S05]  /*12a0*/  DADD R18, R18, R20 ;  /* 0x0000000012127229 */ /* 0x000fca0000000014 */
[----:B------:R-:W-:Y:S01]  /*12b0*/  DFMA R16, R14, -UR8, R10 ;  /* 0x800000080e107c2b */ /* 0x000fe2000800000a */
[----:B------:R-:W-:Y:S01]  /*12c0*/  UMOV UR8, 0x3b39803f ;  /* 0x3b39803f00087882 */ /* 0x000fe20000000000 */
[----:B------:R-:W-:-:S06]  /*12d0*/  UMOV UR9, 0x3c7abc9e ;  /* 0x3c7abc9e00097882 */ /* 0x000fcc0000000000 */
[----:B------:R-:W-:Y:S01]  /*12e0*/  DFMA R16, R14, -UR8, R16 ;  /* 0x800000080e107c2b */ /* 0x000fe20008000010 */
[----:B------:R-:W-:Y:S01]  /*12f0*/  UMOV UR8, 0x69ce2bdf ;  /* 0x69ce2bdf00087882 */ /* 0x000fe20000000000 */
[----:B------:R-:W-:Y:S01]  /*1300*/  MOV R14, 0xfca213ea ;  /* 0xfca213ea000e7802 */ /* 0x000fe20000000f00 */
[----:B------:R-:W-:Y:S01]  /*1310*/  IMAD.MOV.U32 R15, RZ, RZ, 0x3e928af3 ;  /* 0x3e928af3ff0f7424 */ /* 0x000fe200078e00ff */
[----:B------:R-:W-:-:S05]  /*1320*/  UMOV UR9, 0x3e5ade15 ;  /* 0x3e5ade1500097882 */ /* 0x000fca0000000000 */
[----:B------:R-:W-:Y:S01]  /*1330*/  DFMA R14, R16, UR8, R14 ;  /* 0x00000008100e7c2b */ /* 0x000fe2000800000e */
[----:B------:R-:W-:Y:S01]  /*1340*/  UMOV UR8, 0x62401315 ;  /* 0x6240131500087882 */ /* 0x000fe20000000000 */
[----:B------:R-:W-:-:S06]  /*1350*/  UMOV UR9, 0x3ec71dee ;  /* 0x3ec71dee00097882 */ /* 0x000fcc0000000000 */
[----:B------:R-:W-:Y:S01]  /*1360*/  DFMA R14, R16, R14, UR8 ;  /* 0x00000008100e7e2b */ /* 0x000fe2000800000e */
        /* <DEDUP_REMOVED lines=20> */
[----:B------:R-:W-:-:S08]  /*14b0*/  DFMA R14, R16, R14, UR8 ;  /* 0x00000008100e7e2b */ /* 0x000fd0000800000e */
[----:B------:R-:W-:-:S08]  /*14c0*/  DFMA R14, R16, R14, 1 ;  /* 0x3ff00000100e742b */ /* 0x000fd0000000000e */
[----:B------:R-:W-:-:S10]  /*14d0*/  DFMA R14, R16, R14, 1 ;  /* 0x3ff00000100e742b */ /* 0x000fd4000000000e */
[----:B------:R-:W-:Y:S01]  /*14e0*/  LEA R17, R12, R15, 0x14 ;  /* 0x0000000f0c117211 */ /* 0x000fe200078ea0ff */
[----:B------:R-:W-:Y:S01]  /*14f0*/  IMAD.MOV.U32 R16, RZ, RZ, R14 ;  /* 0x000000ffff107224 */ /* 0x000fe200078e000e */
[----:B------:R-:W-:Y:S06]  /*1500*/  @!P0 BRA `(.L_x_462) ;  /* 0x0000000000308947 */ /* 0x000fec0003800000 */
[----:B------:R-:W-:Y:S01]  /*1510*/  FSETP.GEU.AND P1, PT, |R11|, 4.2275390625, PT ;  /* 0x408748000b00780b */ /* 0x000fe20003f2e200 */
[C---:B------:R-:W-:Y:S02]  /*1520*/  DADD R16, R10.reuse, +INF ;  /* 0x7ff000000a107429 */ /* 0x040fe40000000000 */
[----:B------:R-:W-:-:S08]  /*1530*/  DSETP.GEU.AND P0, PT, R10, RZ, PT ;  /* 0x000000ff0a00722a */ /* 0x000fd00003f0e000 */
[----:B------:R-:W-:Y:S02]  /*1540*/  FSEL R16, R16, RZ, P0 ;  /* 0x000000ff10107208 */ /* 0x000fe40000000000 */
[----:B------:R-:W-:Y:S02]  /*1550*/  @!P1 LEA.HI R13, R12, R12, RZ, 0x1 ;  /* 0x0000000c0c0d9211 */ /* 0x000fe400078f08ff */
[----:B------:R-:W-:Y:S02]  /*1560*/  FSEL R17, R17, RZ, P0 ;  /* 0x000000ff11117208 */ /* 0x000fe40000000000 */
[----:B------:R-:W-:-:S04]  /*1570*/  @!P1 SHF.R.S32.HI R13, RZ, 0x1, R13 ;  /* 0x00000001ff0d9819 */ /* 0x000fc8000001140d */
[----:B------:R-:W-:Y:S01]  /*1580*/  @!P1 IADD3 R10, PT, PT, R12, -R13, RZ ;  /* 0x8000000d0c0a9210 */ /* 0x000fe20007ffe0ff */
[----:B------:R-:W-:-:S03]  /*1590*/  @!P1 IMAD R15, R13, 0x100000, R15 ;  /* 0x001000000d0f9824 */ /* 0x000fc600078e020f */
[----:B------:R-:W-:Y:S02]  /*15a0*/  @!P1 LEA R11, R10, 0x3ff00000, 0x14 ;  /* 0x3ff000000a0b9811 */ /* 0x000fe400078ea0ff */
[----:B------:R-:W-:-:S06]  /*15b0*/  @!P1 MOV R10, RZ ;  /* 0x000000ff000a9202 */ /* 0x000fcc0000000f00 */
[----:B------:R-:W-:-:S11]  /*15c0*/  @!P1 DMUL R16, R14, R10 ;  /* 0x0000000a0e109228 */ /* 0x000fd60000000000 */
.L_x_462:
[----:B------:R-:W-:Y:S01]  /*15d0*/  DFMA R18, R18, R16, R16 ;  /* 0x000000101212722b */ /* 0x000fe20000000010 */
[----:B------:R-:W-:Y:S01]  /*15e0*/  IMAD.MOV.U32 R10, RZ, RZ, R0 ;  /* 0x000000ffff0a7224 */ /* 0x000fe200078e0000 */
[----:B------:R-:W-:Y:S01]  /*15f0*/  DSETP.NEU.AND P0, PT, |R16|, +INF , PT ;  /* 0x7ff000001000742a */ /* 0x000fe20003f0d200 */
[----:B------:R-:W-:-:S07]  /*1600*/  MOV R11, 0x0 ;  /* 0x00000000000b7802 */ /* 0x000fce0000000f00 */
[----:B------:R-:W-:Y:S02]  /*1610*/  FSEL R12, R16, R18, !P0 ;  /* 0x00000012100c7208 */ /* 0x000fe40004000000 */
[----:B------:R-:W-:Y:S01]  /*1620*/  FSEL R16, R17, R19, !P0 ;  /* 0x0000001311107208 */ /* 0x000fe20004000000 */
[----:B------:R-:W-:Y:S06]  /*1630*/  RET.REL.NODEC R10 `(_Z28computeDistanceAndSimilarityPfS_S_S_) ;  /* 0xffffffe80a707950 */ /* 0x000fec0003c3ffff */
.L_x_463:
        /* <DEDUP_REMOVED lines=12> */
.L_x_464:


//--------------------- .nv.shared._ZN3cub18CUB_300001_SM_10006detail10radix_sort29DeviceRadixSortOnesweepKernelINS1_5radix10policy_hubIffyE10Policy1000ELNS0_9SortOrderE1EffyiiNS1_21identity_decomposer_tEEEvPT5_SB_PT3_PKSC_PT1_PKSG_PT2_PKSK_T4_iiT6_ --------------------------
	.section	.nv.shared._ZN3cub18CUB_300001_SM_10006detail10radix_sort29DeviceRadixSortOnesweepKernelINS1_5radix10policy_hubIffyE10Policy1000ELNS0_9SortOrderE1EffyiiNS1_21identity_decomposer_tEEEvPT5_SB_PT3_PKSC_PT1_PKSG_PT2_PKSK_T4_iiT6_,"aw",@nobits
	.sectionflags	@""
	.align	16
.nv.shared._ZN3cub18CUB_300001_SM_10006detail10radix_sort29DeviceRadixSortOnesweepKernelINS1_5radix10policy_hubIffyE10Policy1000ELNS0_9SortOrderE1EffyiiNS1_21identity_decomposer_tEEEvPT5_SB_PT3_PKSC_PT1_PKSG_PT2_PKSK_T4_iiT6_:
	.zero		29184


//--------------------- .nv.shared.reserved.0     --------------------------
	.section	.nv.shared.reserved.0,"aw",@nobits
	.weak		__nv_reservedSMEM_offset_0_alias
	.size		__nv_reservedSMEM_offset_0_alias, 0, 64
	.other		__nv_reservedSMEM_offset_0_alias,@"STO_CUDA_RESERVED_SHARED STV_DEFAULT"
__nv_reservedSMEM_offset_0_alias:
	.zero		0
	.zero		64


//--------------------- .nv.global                --------------------------
	.section	.nv.global,"aw",@nobits
.nv.global:
	.type		_ZN34_INTERNAL_e0312273_4_k_cu_4dc542116thrust24THRUST_300001_SM_1000_NS12placeholders2_8E,@object
	.size		_ZN34_INTERNAL_e0312273_4_k_cu_4dc542116thrust24THRUST_300001_SM_1000_NS12placeholders2_8E,(_ZN34_INTERNAL_e0312273_4_k_cu_4dc542114cuda3std3__436_GLOBAL__N__e0312273_4_k_cu_4dc542116ignoreE - _ZN34_INTERNAL_e0312273_4_k_cu_4dc542116thrust24THRUST_300001_SM_1000_NS12placeholders2_8E)
_ZN34_INTERNAL_e0312273_4_k_cu_4dc542116thrust24THRUST_300001_SM_1000_NS12placeholders2_8E:
	.zero		1
	.type		_ZN34_INTERNAL_e0312273_4_k_cu_4dc542114cuda3std3__436_GLOBAL__N__e0312273_4_k_cu_4dc542116ignoreE,@object
	.size		_ZN34_INTERNAL_e0312273_4_k_cu_4dc542114cuda3std3__436_GLOBAL__N__e0312273_4_k_cu_4dc542116ignoreE,(_ZN34_INTERNAL_e0312273_4_k_cu_4dc542114cuda3std6ranges3__45__cpo4dataE - _ZN34_INTERNAL_e0312273_4_k_cu_4dc542114cuda3std3__436_GLOBAL__N__e0312273_4_k_cu_4dc542116ignoreE)
_ZN34_INTERNAL_e0312273_4_k_cu_4dc542114cuda3std3__436_GLOBAL__N__e0312273_4_k_cu_4dc542116ignoreE:
	.zero		1
	.type		_ZN34_INTERNAL_e0312273_4_k_cu_4dc542114cuda3std6ranges3__45__cpo4dataE,@object
	.size		_ZN34_INTERNAL_e0312273_4_k_cu_4dc542114cuda3std6ranges3__45__cpo4dataE,(_ZN34_INTERNAL_e0312273_4_k_cu_4dc542116thrust24THRUST_300001_SM_1000_NS6system3cpp3parE - _ZN34_INTERNAL_e0312273_4_k_cu_4dc542114cuda3std6ranges3__45__cpo4dataE)
_ZN34_INTERNAL_e0312273_4_k_cu_4dc542114cuda3std6ranges3__45__cpo4dataE:
	.zero		1
	.type		_ZN34_INTERNAL_e0312273_4_k_cu_4dc542116thrust24THRUST_300001_SM_1000_NS6system3cpp3parE,@object
	.size		_ZN34_INTERNAL_e0312273_4_k_cu_4dc542116thrust24THRUST_300001_SM_1000_NS6system3cpp3parE,(_ZN34_INTERNAL_e0312273_4_k_cu_4dc542114cuda3std3__45__cpo5beginE - _ZN34_INTERNAL_e0312273_4_k_cu_4dc542116thrust24THRUST_300001_SM_1000_NS6system3cpp3parE)
_ZN34_INTERNAL_e0312273_4_k_cu_4dc542116thrust24THRUST_300001_SM_1000_NS6system3cpp3parE:
	.zero		1
	.type		_ZN34_INTERNAL_e0312273_4_k_cu_4dc542114cuda3std3__45__cpo5beginE,@object
	.size		_ZN34_INTERNAL_e0312273_4_k_cu_4dc542114cuda3std3__45__cpo5beginE,(_ZN34_INTERNAL_e0312273_4_k_cu_4dc542114cuda3std6ranges3__45__cpo5beginE - _ZN34_INTERNAL_e0312273_4_k_cu_4dc542114cuda3std3__45__cpo5beginE)
_ZN34_INTERNAL_e0312273_4_k_cu_4dc542114cuda3std3__45__cpo5beginE:
	.zero		1
	.type		_ZN34_INTERNAL_e0312273_4_k_cu_4dc542114cuda3std6ranges3__45__cpo5beginE,@object
	.size		_ZN34_INTERNAL_e0312273_4_k_cu_4dc542114cuda3std6ranges3__45__cpo5beginE,(_ZN34_INTERNAL_e0312273_4_k_cu_4dc542116thrust24THRUST_300001_SM_1000_NS6deviceE - _ZN34_INTERNAL_e0312273_4_k_cu_4dc542114cuda3std6ranges3__45__cpo5beginE)
_ZN34_INTERNAL_e0312273_4_k_cu_4dc542114cuda3std6ranges3__45__cpo5beginE:
	.zero		1
	.type		_ZN34_INTERNAL_e0312273_4_k_cu_4dc542116thrust24THRUST_300001_SM_1000_NS6deviceE,@object
	.size		_ZN34_INTERNAL_e0312273_4_k_cu_4dc542116thrust24THRUST_300001_SM_1000_NS6deviceE,(_ZN34_INTERNAL_e0312273_4_k_cu_4dc542114cuda3std3__47nulloptE - _ZN34_INTERNAL_e0312273_4_k_cu_4dc542116thrust24THRUST_300001_SM_1000_NS6deviceE)
_ZN34_INTERNAL_e0312273_4_k_cu_4dc542116thrust24THRUST_300001_SM_1000_NS6deviceE:
	.zero		1
	.type		_ZN34_INTERNAL_e0312273_4_k_cu_4dc542114cuda3std3__47nulloptE,@object
	.size		_ZN34_INTERNAL_e0312273_4_k_cu_4dc542114cuda3std3__47nulloptE,(_ZN34_INTERNAL_e0312273_4_k_cu_4dc542114cuda3std6ranges3__45__cpo8distanceE - _ZN34_INTERNAL_e0312273_4_k_cu_4dc542114cuda3std3__47nulloptE)
_ZN34_INTERNAL_e0312273_4_k_cu_4dc542114cuda3std3__47nulloptE:
	.zero		1
	.type		_ZN34_INTERNAL_e0312273_4_k_cu_4dc542114cuda3std6ranges3__45__cpo8distanceE,@object
	.size		_ZN34_INTERNAL_e0312273_4_k_cu_4dc542114cuda3std6ranges3__45__cpo8distanceE,(_ZN34_INTERNAL_e0312273_4_k_cu_4dc542116thrust24THRUST_300001_SM_1000_NS12placeholders2_4E - _ZN34_INTERNAL_e0312273_4_k_cu_4dc542114cuda3std6ranges3__45__cpo8distanceE)
_ZN34_INTERNAL_e0312273_4_k_cu_4dc542114cuda3std6ranges3__45__cpo8distanceE:
	.zero		1
	.type		_ZN34_INTERNAL_e0312273_4_k_cu_4dc542116thrust24THRUST_300001_SM_1000_NS12placeholders2_4E,@object
	.size		_ZN34_INTERNAL_e0312273_4_k_cu_4dc542116thrust24THRUST_300001_SM_1000_NS12placeholders2_4E,(_ZN34_INTERNAL_e0312273_4_k_cu_4dc542114cuda3std3__45__cpo6rbeginE - _ZN34_INTERNAL_e0312273_4_k_cu_4dc542116thrust24THRUST_300001_SM_1000_NS12placeholders2_4E)
_ZN34_INTERNAL_e0312273_4_k_cu_4dc542116thrust24THRUST_300001_SM_1000_NS12placeholders2_4E:
	.zero		1
	.type		_ZN34_INTERNAL_e0312273_4_k_cu_4dc542114cuda3std3__45__cpo6rbeginE,@object
	.size		_ZN34_INTERNAL_e0312273_4_k_cu_4dc542114cuda3std3__45__cpo6rbeginE,(_ZN34_INTERNAL_e0312273_4_k_cu_4dc542114cuda3std6ranges3__45__cpo7advanceE - _ZN34_INTERNAL_e0312273_4_k_cu_4dc542114cuda3std3__45__cpo6rbeginE)
_ZN34_INTERNAL_e0312273_4_k_cu_4dc542114cuda3std3__45__cpo6rbeginE:
	.zero		1
	.type		_ZN34_INTERNAL_e0312273_4_k_cu_4dc542114cuda3std6ranges3__45__cpo7advanceE,@object
	.size		_ZN34_INTERNAL_e0312273_4_k_cu_4dc542114cuda3std6ranges3__45__cpo7advanceE,(_ZN34_INTERNAL_e0312273_4_k_cu_4dc542116thrust24THRUST_300001_SM_1000_NS12placeholders3_10E - _ZN34_INTERNAL_e0312273_4_k_cu_4dc542114cuda3std6ranges3__45__cpo7advanceE)
_ZN34_INTERNAL_e0312273_4_k_cu_4dc542114cuda3std6ranges3__45__cpo7advanceE:
	.zero		1
	.type		_ZN34_INTERNAL_e0312273_4_k_cu_4dc542116thrust24THRUST_300001_SM_1000_NS12placeholders3_10E,@object
	.size		_ZN34_INTERNAL_e0312273_4_k_cu_4dc542116thrust24THRUST_300001_SM_1000_NS12placeholders3_10E,(_ZN34_INTERNAL_e0312273_4_k_cu_4dc542114cuda3std3__48in_placeE - _ZN34_INTERNAL_e0312273_4_k_cu_4dc542116thrust24THRUST_300001_SM_1000_NS12placeholders3_10E)
_ZN34_INTERNAL_e0312273_4_k_cu_4dc542116thrust24THRUST_300001_SM_1000_NS12placeholders3_10E:
	.zero		1
	.type		_ZN34_INTERNAL_e0312273_4_k_cu_4dc542114cuda3std3__48in_placeE,@object
	.size		_ZN34_INTERNAL_e0312273_4_k_cu_4dc542114cuda3std3__48in_placeE,(_ZN34_INTERNAL_e0312273_4_k_cu_4dc542114cuda3std6ranges3__45__cpo4sizeE - _ZN34_INTERNAL_e0312273_4_k_cu_4dc542114cuda3std3__48in_placeE)
_ZN34_INTERNAL_e0312273_4_k_cu_4dc542114cuda3std3__48in_placeE:
	.zero		1
	.type		_ZN34_INTERNAL_e0312273_4_k_cu_4dc542114cuda3std6ranges3__45__cpo4sizeE,@object
	.size		_ZN34_INTERNAL_e0312273_4_k_cu_4dc542114cuda3std6ranges3__45__cpo4sizeE,(_ZN34_INTERNAL_e0312273_4_k_cu_4dc542116thrust24THRUST_300001_SM_1000_NS12placeholders2_2E - _ZN34_INTERNAL_e0312273_4_k_cu_4dc542114cuda3std6ranges3__45__cpo4sizeE)
_ZN34_INTERNAL_e0312273_4_k_cu_4dc542114cuda3std6ranges3__45__cpo4sizeE:
	.zero		1
	.type		_ZN34_INTERNAL_e0312273_4_k_cu_4dc542116thrust24THRUST_300001_SM_1000_NS12placeholders2_2E,@object
	.size		_ZN34_INTERNAL_e0312273_4_k_cu_4dc542116thrust24THRUST_300001_SM_1000_NS12placeholders2_2E,(_ZN34_INTERNAL_e0312273_4_k_cu_4dc542114cuda3std3__45__cpo6cbeginE - _ZN34_INTERNAL_e0312273_4_k_cu_4dc542116thrust24THRUST_300001_SM_1000_NS12placeholders2_2E)
_ZN34_INTERNAL_e0312273_4_k_cu_4dc542116thrust24THRUST_300001_SM_1000_NS12placeholders2_2E:
	.zero		1
	.type		_ZN34_INTERNAL_e0312273_4_k_cu_4dc542114cuda3std3__45__cpo6cbeginE,@object
	.size		_ZN34_INTERNAL_e0312273_4_k_cu_4dc542114cuda3std3__45__cpo6cbeginE,(_ZN34_INTERNAL_e0312273_4_k_cu_4dc542114cuda3std6ranges3__45__cpo6cbeginE - _ZN34_INTERNAL_e0312273_4_k_cu_4dc542114cuda3std3__45__cpo6cbeginE)
_ZN34_INTERNAL_e0312273_4_k_cu_4dc542114cuda3std3__45__cpo6cbeginE:
	.zero		1
	.type		_ZN34_INTERNAL_e0312273_4_k_cu_4dc542114cuda3std6ranges3__45__cpo6cbeginE,@object
	.size		_ZN34_INTERNAL_e0312273_4_k_cu_4dc542114cuda3std6ranges3__45__cpo6cbeginE,(_ZN34_INTERNAL_e0312273_4_k_cu_4dc542116thrust24THRUST_300001_SM_1000_NS12placeholders2_6E - _ZN34_INTERNAL_e0312273_4_k_cu_4dc542114cuda3std6ranges3__45__cpo6cbeginE)
_ZN34_INTERNAL_e0312273_4_k_cu_4dc542114cuda3std6ranges3__45__cpo6cbeginE:
	.zero		1
	.type		_ZN34_INTERNAL_e0312273_4_k_cu_4dc542116thrust24THRUST_300001_SM_1000_NS12placeholders2_6E,@object
	.size		_ZN34_INTERNAL_e0312273_4_k_cu_4dc542116thrust24THRUST_300001_SM_1000_NS12placeholders2_6E,(_ZN34_INTERNAL_e0312273_4_k_cu_4dc542114cuda3std3__45__cpo7crbeginE - _ZN34_INTERNAL_e0312273_4_k_cu_4dc542116thrust24THRUST_300001_SM_1000_NS12placeholders2_6E)
_ZN34_INTERNAL_e0312273_4_k_cu_4dc542116thrust24THRUST_300001_SM_1000_NS12placeholders2_6E:
	.zero		1
	.type		_ZN34_INTERNAL_e0312273_4_k_cu_4dc542114cuda3std3__45__cpo7crbeginE,@object
	.size		_ZN34_INTERNAL_e0312273_4_k_cu_4dc542114cuda3std3__45__cpo7crbeginE,(_ZN34_INTERNAL_e0312273_4_k_cu_4dc542114cuda3std6ranges3__45__cpo4nextE - _ZN34_INTERNAL_e0312273_4_k_cu_4dc542114cuda3std3__45__cpo7crbeginE)
_ZN34_INTERNAL_e0312273_4_k_cu_4dc542114cuda3std3__45__cpo7crbeginE:
	.zero		1
	.type		_ZN34_INTERNAL_e0312273_4_k_cu_4dc542114cuda3std6ranges3__45__cpo4nextE,@object
	.size		_ZN34_INTERNAL_e0312273_4_k_cu_4dc542114cuda3std6ranges3__45__cpo4nextE,(_ZN34_INTERNAL_e0312273_4_k_cu_4dc542114cuda3std6ranges3__45__cpo4swapE - _ZN34_INTERNAL_e0312273_4_k_cu_4dc542114cuda3std6ranges3__45__cpo4nextE)
_ZN34_INTERNAL_e0312273_4_k_cu_4dc542114cuda3std6ranges3__45__cpo4nextE:
	.zero		1
	.type		_ZN34_INTERNAL_e0312273_4_k_cu_4dc542114cuda3std6ranges3__45__cpo4swapE,@object
	.size		_ZN34_INTERNAL_e0312273_4_k_cu_4dc542114cuda3std6ranges3__45__cpo4swapE,(_ZN34_INTERNAL_e0312273_4_k_cu_4dc542116thrust24THRUST_300001_SM_1000_NS8cuda_cub10par_nosyncE - _ZN34_INTERNAL_e0312273_4_k_cu_4dc542114cuda3std6ranges3__45__cpo4swapE)
_ZN34_INTERNAL_e0312273_4_k_cu_4dc542114cuda3std6ranges3__45__cpo4swapE:
	.zero		1
	.type		_ZN34_INTERNAL_e0312273_4_k_cu_4dc542116thrust24THRUST_300001_SM_1000_NS8cuda_cub10par_nosyncE,@object
	.size		_ZN34_INTERNAL_e0312273_4_k_cu_4dc542116thrust24THRUST_300001_SM_1000_NS8cuda_cub10par_nosyncE,(_ZN34_INTERNAL_e0312273_4_k_cu_4dc542116thrust24THRUST_300001_SM_1000_NS3seqE - _ZN34_INTERNAL_e0312273_4_k_cu_4dc542116thrust24THRUST_300001_SM_1000_NS8cuda_cub10par_nosyncE)
_ZN34_INTERNAL_e0312273_4_k_cu_4dc542116thrust24THRUST_300001_SM_1000_NS8cuda_cub10par_nosyncE:
	.zero		1
	.type		_ZN34_INTERNAL_e0312273_4_k_cu_4dc542116thrust24THRUST_300001_SM_1000_NS3seqE,@object
	.size		_ZN34_INTERNAL_e0312273_4_k_cu_4dc542116thrust24THRUST_300001_SM_1000_NS3seqE,(_ZN34_INTERNAL_e0312273_4_k_cu_4dc542114cuda3std3__420unreachable_sentinelE - _ZN34_INTERNAL_e0312273_4_k_cu_4dc542116thrust24THRUST_300001_SM_1000_NS3seqE)
_ZN34_INTERNAL_e0312273_4_k_cu_4dc542116thrust24THRUST_300001_SM_1000_NS3seqE:
	.zero		1
	.type		_ZN34_INTERNAL_e0312273_4_k_cu_4dc542114cuda3std3__420unreachable_sentinelE,@object
	.size		_ZN34_INTERNAL_e0312273_4_k_cu_4dc542114cuda3std3__420unreachable_sentinelE,(_ZN34_INTERNAL_e0312273_4_k_cu_4dc542114cuda3std6ranges3__45__cpo5ssizeE - _ZN34_INTERNAL_e0312273_4_k_cu_4dc542114cuda3std3__420unreachable_sentinelE)
_ZN34_INTERNAL_e0312273_4_k_cu_4dc542114cuda3std3__420unreachable_sentinelE:
	.zero		1
	.type		_ZN34_INTERNAL_e0312273_4_k_cu_4dc542114cuda3std6ranges3__45__cpo5ssizeE,@object
	.size		_ZN34_INTERNAL_e0312273_4_k_cu_4dc542114cuda3std6ranges3__45__cpo5ssizeE,(_ZN34_INTERNAL_e0312273_4_k_cu_4dc542116thrust24THRUST_300001_SM_1000_NS12placeholders2_3E - _ZN34_INTERNAL_e0312273_4_k_cu_4dc542114cuda3std6ranges3__45__cpo5ssizeE)
_ZN34_INTERNAL_e0312273_4_k_cu_4dc542114cuda3std6ranges3__45__cpo5ssizeE:
	.zero		1
	.type		_ZN34_INTERNAL_e0312273_4_k_cu_4dc542116thrust24THRUST_300001_SM_1000_NS12placeholders2_3E,@object
	.size		_ZN34_INTERNAL_e0312273_4_k_cu_4dc542116thrust24THRUST_300001_SM_1000_NS12placeholders2_3E,(_ZN34_INTERNAL_e0312273_4_k_cu_4dc542114cuda3std3__45__cpo4cendE - _ZN34_INTERNAL_e0312273_4_k_cu_4dc542116thrust24THRUST_300001_SM_1000_NS12placeholders2_3E)
_ZN34_INTERNAL_e0312273_4_k_cu_4dc542116thrust24THRUST_300001_SM_1000_NS12placeholders2_3E:
	.zero		1
	.type		_ZN34_INTERNAL_e0312273_4_k_cu_4dc542114cuda3std3__45__cpo4cendE,@object
	.size		_ZN34_INTERNAL_e0312273_4_k_cu_4dc542114cuda3std3__45__cpo4cendE,(_ZN34_INTERNAL_e0312273_4_k_cu_4dc542114cuda3std6ranges3__45__cpo4cendE - _ZN34_INTERNAL_e0312273_4_k_cu_4dc542114cuda3std3__45__cpo4cendE)
_ZN34_INTERNAL_e0312273_4_k_cu_4dc542114cuda3std3__45__cpo4cendE:
	.zero		1
	.type		_ZN34_INTERNAL_e0312273_4_k_cu_4dc542114cuda3std6ranges3__45__cpo4cendE,@object
	.size		_ZN34_INTERNAL_e0312273_4_k_cu_4dc542114cuda3std6ranges3__45__cpo4cendE,(_ZN34_INTERNAL_e0312273_4_k_cu_4dc542116thrust24THRUST_300001_SM_1000_NS12placeholders2_7E - _ZN34_INTERNAL_e0312273_4_k_cu_4dc542114cuda3std6ranges3__45__cpo4cendE)
_ZN34_INTERNAL_e0312273_4_k_cu_4dc542114cuda3std6ranges3__45__cpo4cendE:
	.zero		1
	.type		_ZN34_INTERNAL_e0312273_4_k_cu_4dc542116thrust24THRUST_300001_SM_1000_NS12placeholders2_7E,@object
	.size		_ZN34_INTERNAL_e0312273_4_k_cu_4dc542116thrust24THRUST_300001_SM_1000_NS12placeholders2_7E,(_ZN34_INTERNAL_e0312273_4_k_cu_4dc542114cuda3std3__45__cpo5crendE - _ZN34_INTERNAL_e0312273_4_k_cu_4dc542116thrust24THRUST_300001_SM_1000_NS12placeholders2_7E)
_ZN34_INTERNAL_e0312273_4_k_cu_4dc542116thrust24THRUST_300001_SM_1000_NS12placeholders2_7E:
	.zero		1
	.type		_ZN34_INTERNAL_e0312273_4_k_cu_4dc542114cuda3std3__45__cpo5crendE,@object
	.size		_ZN34_INTERNAL_e0312273_4_k_cu_4dc542114cuda3std3__45__cpo5crendE,(_ZN34_INTERNAL_e0312273_4_k_cu_4dc542114cuda3std6ranges3__45__cpo4prevE - _ZN34_INTERNAL_e0312273_4_k_cu_4dc542114cuda3std3__45__cpo5crendE)
_ZN34_INTERNAL_e0312273_4_k_cu_4dc542114cuda3std3__45__cpo5crendE:
	.zero		1
	.type		_ZN34_INTERNAL_e0312273_4_k_cu_4dc542114cuda3std6ranges3__45__cpo4prevE,@object
	.size		_ZN34_INTERNAL_e0312273_4_k_cu_4dc542114cuda3std6ranges3__45__cpo4prevE,(_ZN34_INTERNAL_e0312273_4_k_cu_4dc542114cuda3std6ranges3__45__cpo9iter_moveE - _ZN34_INTERNAL_e0312273_4_k_cu_4dc542114cuda3std6ranges3__45__cpo4prevE)
_ZN34_INTERNAL_e0312273_4_k_cu_4dc542114cuda3std6ranges3__45__cpo4prevE:
	.zero		1
	.type		_ZN34_INTERNAL_e0312273_4_k_cu_4dc542114cuda3std6ranges3__45__cpo9iter_moveE,@object
	.size		_ZN34_INTERNAL_e0312273_4_k_cu_4dc542114cuda3std6ranges3__45__cpo9iter_moveE,(_ZN34_INTERNAL_e0312273_4_k_cu_4dc542116thrust24THRUST_300001_SM_1000_NS6system6detail10sequential3seqE - _ZN34_INTERNAL_e0312273_4_k_cu_4dc542114cuda3std6ranges3__45__cpo9iter_moveE)
_ZN34_INTERNAL_e0312273_4_k_cu_4dc542114cuda3std6ranges3__45__cpo9iter_moveE:
	.zero		1
	.type		_ZN34_INTERNAL_e0312273_4_k_cu_4dc542116thrust24THRUST_300001_SM_1000_NS6system6detail10sequential3seqE,@object
	.size		_ZN34_INTERNAL_e0312273_4_k_cu_4dc542116thrust24THRUST_300001_SM_1000_NS6system6detail10sequential3seqE,(_ZN34_INTERNAL_e0312273_4_k_cu_4dc542116thrust24THRUST_300001_SM_1000_NS12placeholders2_9E - _ZN34_INTERNAL_e0312273_4_k_cu_4dc542116thrust24THRUST_300001_SM_1000_NS6system6detail10sequential3seqE)
_ZN34_INTERNAL_e0312273_4_k_cu_4dc542116thrust24THRUST_300001_SM_1000_NS6system6detail10sequential3seqE:
	.zero		1
	.type		_ZN34_INTERNAL_e0312273_4_k_cu_4dc542116thrust24THRUST_300001_SM_1000_NS12placeholders2_9E,@object
	.size		_ZN34_INTERNAL_e0312273_4_k_cu_4dc542116thrust24THRUST_300001_SM_1000_NS12placeholders2_9E,(_ZN34_INTERNAL_e0312273_4_k_cu_4dc542114cuda3std3__419piecewise_constructE - _ZN34_INTERNAL_e0312273_4_k_cu_4dc542116thrust24THRUST_300001_SM_1000_NS12placeholders2_9E)
_ZN34_INTERNAL_e0312273_4_k_cu_4dc542116thrust24THRUST_300001_SM_1000_NS12placeholders2_9E:
	.zero		1
	.type		_ZN34_INTERNAL_e0312273_4_k_cu_4dc542114cuda3std3__419piecewise_constructE,@object
	.size		_ZN34_INTERNAL_e0312273_4_k_cu_4dc542114cuda3std3__419piecewise_constructE,(_ZN34_INTERNAL_e0312273_4_k_cu_4dc542114cuda3std6ranges3__45__cpo5cdataE - _ZN34_INTERNAL_e0312273_4_k_cu_4dc542114cuda3std3__419piecewise_constructE)
_ZN34_INTERNAL_e0312273_4_k_cu_4dc542114cuda3std3__419piecewise_constructE:
	.zero		1
	.type		_ZN34_INTERNAL_e0312273_4_k_cu_4dc542114cuda3std6ranges3__45__cpo5cdataE,@object
	.size		_ZN34_INTERNAL_e0312273_4_k_cu_4dc542114cuda3std6ranges3__45__cpo5cdataE,(_ZN34_INTERNAL_e0312273_4_k_cu_4dc542116thrust24THRUST_300001_SM_1000_NS12placeholders2_1E - _ZN34_INTERNAL_e0312273_4_k_cu_4dc542114cuda3std6ranges3__45__cpo5cdataE)
_ZN34_INTERNAL_e0312273_4_k_cu_4dc542114cuda3std6ranges3__45__cpo5cdataE:
	.zero		1
	.type		_ZN34_INTERNAL_e0312273_4_k_cu_4dc542116thrust24THRUST_300001_SM_1000_NS12placeholders2_1E,@object
	.size		_ZN34_INTERNAL_e0312273_4_k_cu_4dc542116thrust24THRUST_300001_SM_1000_NS12placeholders2_1E,(_ZN34_INTERNAL_e0312273_4_k_cu_4dc542114cuda3std3__45__cpo3endE - _ZN34_INTERNAL_e0312273_4_k_cu_4dc542116thrust24THRUST_300001_SM_1000_NS12placeholders2_1E)
_ZN34_INTERNAL_e0312273_4_k_cu_4dc542116thrust24THRUST_300001_SM_1000_NS12placeholders2_1E:
	.zero		1
	.type		_ZN34_INTERNAL_e0312273_4_k_cu_4dc542114cuda3std3__45__cpo3endE,@object
	.size		_ZN34_INTERNAL_e0312273_4_k_cu_4dc542114cuda3std3__45__cpo3endE,(_ZN34_INTERNAL_e0312273_4_k_cu_4dc542114cuda3std6ranges3__45__cpo3endE - _ZN34_INTERNAL_e0312273_4_k_cu_4dc542114cuda3std3__45__cpo3endE)
_ZN34_INTERNAL_e0312273_4_k_cu_4dc542114cuda3std3__45__cpo3endE:
	.zero		1
	.type		_ZN34_INTERNAL_e0312273_4_k_cu_4dc542114cuda3std6ranges3__45__cpo3endE,@object
	.size		_ZN34_INTERNAL_e0312273_4_k_cu_4dc542114cuda3std6ranges3__45__cpo3endE,(_ZN34_INTERNAL_e0312273_4_k_cu_4dc542116thrust24THRUST_300001_SM_1000_NS12placeholders2_5E - _ZN34_INTERNAL_e0312273_4_k_cu_4dc542114cuda3std6ranges3__45__cpo3endE)
_ZN34_INTERNAL_e0312273_4_k_cu_4dc542114cuda3std6ranges3__45__cpo3endE:
	.zero		1
	.type		_ZN34_INTERNAL_e0312273_4_k_cu_4dc542116thrust24THRUST_300001_SM_1000_NS12placeholders2_5E,@object
	.size		_ZN34_INTERNAL_e0312273_4_k_cu_4dc542116thrust24THRUST_300001_SM_1000_NS12placeholders2_5E,(_ZN34_INTERNAL_e0312273_4_k_cu_4dc542114cuda3std3__45__cpo4rendE - _ZN34_INTERNAL_e0312273_4_k_cu_4dc542116thrust24THRUST_300001_SM_1000_NS12placeholders2_5E)
_ZN34_INTERNAL_e0312273_4_k_cu_4dc542116thrust24THRUST_300001_SM_1000_NS12placeholders2_5E:
	.zero		1
	.type		_ZN34_INTERNAL_e0312273_4_k_cu_4dc542114cuda3std3__45__cpo4rendE,@object
	.size		_ZN34_INTERNAL_e0312273_4_k_cu_4dc542114cuda3std3__45__cpo4rendE,(_ZN34_INTERNAL_e0312273_4_k_cu_4dc542114cuda3std6ranges3__45__cpo9iter_swapE - _ZN34_INTERNAL_e0312273_4_k_cu_4dc542114cuda3std3__45__cpo4rendE)
_ZN34_INTERNAL_e0312273_4_k_cu_4dc542114cuda3std3__45__cpo4rendE:
	.zero		1
	.type		_ZN34_INTERNAL_e0312273_4_k_cu_4dc542114cuda3std6ranges3__45__cpo9iter_swapE,@object
	.size		_ZN34_INTERNAL_e0312273_4_k_cu_4dc542114cuda3std6ranges3__45__cpo9iter_swapE,(_ZN34_INTERNAL_e0312273_4_k_cu_4dc542114cuda3std3__48unexpectE - _ZN34_INTERNAL_e0312273_4_k_cu_4dc542114cuda3std6ranges3__45__cpo9iter_swapE)
_ZN34_INTERNAL_e0312273_4_k_cu_4dc542114cuda3std6ranges3__45__cpo9iter_swapE:
	.zero		1
	.type		_ZN34_INTERNAL_e0312273_4_k_cu_4dc542114cuda3std3__48unexpectE,@object
	.size		_ZN34_INTERNAL_e0312273_4_k_cu_4dc542114cuda3std3__48unexpectE,(_ZN34_INTERNAL_e0312273_4_k_cu_4dc542116thrust24THRUST_300001_SM_1000_NS8cuda_cub3parE - _ZN34_INTERNAL_e0312273_4_k_cu_4dc542114cuda3std3__48unexpectE)
_ZN34_INTERNAL_e0312273_4_k_cu_4dc542114cuda3std3__48unexpectE:
	.zero		1
	.type		_ZN34_INTERNAL_e0312273_4_k_cu_4dc542116thrust24THRUST_300001_SM_1000_NS8cuda_cub3parE,@object
	.size		_ZN34_INTERNAL_e0312273_4_k_cu_4dc542116thrust24THRUST_300001_SM_1000_NS8cuda_cub3parE,(.L_29 - _ZN34_INTERNAL_e0312273_4_k_cu_4dc542116thrust24THRUST_300001_SM_1000_NS8cuda_cub3parE)
_ZN34_INTERNAL_e0312273_4_k_cu_4dc542116thrust24THRUST_300001_SM_1000_NS8cuda_cub3parE:
	.zero		1
.L_29:


//--------------------- .nv.shared._ZN3cub18CUB_300001_SM_10006detail10radix_sort33DeviceRadixSortExclusiveSumKernelINS1_5radix10policy_hubIffyE10Policy1000EyEEvPT0_ --------------------------
	.section	.nv.shared._ZN3cub18CUB_300001_SM_10006detail10radix_sort33DeviceRadixSortExclusiveSumKernelINS1_5radix10policy_hubIffyE10Policy1000EyEEvPT0_,"aw",@nobits
	.sectionflags	@""
	.align	16
.nv.shared._ZN3cub18CUB_300001_SM_10006detail10radix_sort33DeviceRadixSortExclusiveSumKernelINS1_5radix10policy_hubIffyE10Policy1000EyEEvPT0_:
	.zero		3360


//--------------------- .nv.shared._ZN3cub18CUB_300001_SM_10006detail10radix_sort30DeviceRadixSortHistogramKernelINS1_5radix10policy_hubIffyE10Policy1000ELNS0_9SortOrderE1EfyNS1_21identity_decomposer_tEEEvPT2_PKT1_SA_iiT3_ --------------------------
	.section	.nv.shared._ZN3cub18CUB_300001_SM_10006detail10radix_sort30DeviceRadixSortHistogramKernelINS1_5radix10policy_hubIffyE10Policy1000ELNS0_9SortOrderE1EfyNS1_21identity_decomposer_tEEEvPT2_PKT1_SA_iiT3_,"aw",@nobits
	.sectionflags	@""
	.align	4
.nv.shared._ZN3cub18CUB_300001_SM_10006detail10radix_sort30DeviceRadixSortHistogramKernelINS1_5radix10policy_hubIffyE10Policy1000ELNS0_9SortOrderE1EfyNS1_21identity_decomposer_tEEEvPT2_PKT1_SA_iiT3_:
	.zero		5120


//--------------------- .nv.shared._ZN3cub18CUB_300001_SM_10006detail10radix_sort31DeviceRadixSortSingleTileKernelINS1_5radix10policy_hubIffyE10Policy1000ELNS0_9SortOrderE1EffyNS1_21identity_decomposer_tEEEvPKT1_PSA_PKT2_PSE_T3_iiT4_ --------------------------
	.section	.nv.shared._ZN3cub18CUB_300001_SM_10006detail10radix_sort31DeviceRadixSortSingleTileKernelINS1_5radix10policy_hubIffyE10Policy1000ELNS0_9SortOrderE1EffyNS1_21identity_decomposer_tEEEvPKT1_PSA_PKT2_PSE_T3_iiT4_,"aw",@nobits
	.sectionflags	@""
	.align	16
.nv.shared._ZN3cub18CUB_300001_SM_10006detail10radix_sort31DeviceRadixSortSingleTileKernelINS1_5radix10policy_hubIffyE10Policy1000ELNS0_9SortOrderE1EffyNS1_21identity_decomposer_tEEEvPKT1_PSA_PKT2_PSE_T3_iiT4_:
	.zero		34880


//--------------------- .nv.shared._ZN3cub18CUB_300001_SM_10006detail10radix_sort29DeviceRadixSortOnesweepKernelINS1_5radix10policy_hubIfiyE10Policy1000ELNS0_9SortOrderE1EfiyiiNS1_21identity_decomposer_tEEEvPT5_SB_PT3_PKSC_PT1_PKSG_PT2_PKSK_T4_iiT6_ --------------------------
	.section	.nv.shared._ZN3cub18CUB_300001_SM_10006detail10radix_sort29DeviceRadixSortOnesweepKernelINS1_5radix10policy_hubIfiyE10Policy1000ELNS0_9SortOrderE1EfiyiiNS1_21identity_decomposer_tEEEvPT5_SB_PT3_PKSC_PT1_PKSG_PT2_PKSK_T4_iiT6_,"aw",@nobits
	.sectionflags	@""
	.align	16
.nv.shared._ZN3cub18CUB_300001_SM_10006detail10radix_sort29DeviceRadixSortOnesweepKernelINS1_5radix10policy_hubIfiyE10Policy1000ELNS0_9SortOrderE1EfiyiiNS1_21identity_decomposer_tEEEvPT5_SB_PT3_PKSC_PT1_PKSG_PT2_PKSK_T4_iiT6_:
	.zero		29184


//--------------------- .nv.shared._ZN3cub18CUB_300001_SM_10006detail10radix_sort33DeviceRadixSortExclusiveSumKernelINS1_5radix10policy_hubIfiyE10Policy1000EyEEvPT0_ --------------------------
	.section	.nv.shared._ZN3cub18CUB_300001_SM_10006detail10radix_sort33DeviceRadixSortExclusiveSumKernelINS1_5radix10policy_hubIfiyE10Policy1000EyEEvPT0_,"aw",@nobits
	.sectionflags	@""
	.align	16
.nv.shared._ZN3cub18CUB_300001_SM_10006detail10radix_sort33DeviceRadixSortExclusiveSumKernelINS1_5radix10policy_hubIfiyE10Policy1000EyEEvPT0_:
	.zero		3360


//--------------------- .nv.shared._ZN3cub18CUB_300001_SM_10006detail10radix_sort30DeviceRadixSortHistogramKernelINS1_5radix10policy_hubIfiyE10Policy1000ELNS0_9SortOrderE1EfyNS1_21identity_decomposer_tEEEvPT2_PKT1_SA_iiT3_ --------------------------
	.section	.nv.shared._ZN3cub18CUB_300001_SM_10006detail10radix_sort30DeviceRadixSortHistogramKernelINS1_5radix10policy_hubIfiyE10Policy1000ELNS0_9SortOrderE1EfyNS1_21identity_decomposer_tEEEvPT2_PKT1_SA_iiT3_,"aw",@nobits
	.sectionflags	@""
	.align	4
.nv.shared._ZN3cub18CUB_300001_SM_10006detail10radix_sort30DeviceRadixSortHistogramKernelINS1_5radix10policy_hubIfiyE10Policy1000ELNS0_9SortOrderE1EfyNS1_21identity_decomposer_tEEEvPT2_PKT1_SA_iiT3_:
	.zero		5120


//--------------------- .nv.shared._ZN3cub18CUB_300001_SM_10006detail10radix_sort31DeviceRadixSortSingleTileKernelINS1_5radix10policy_hubIfiyE10Policy1000ELNS0_9SortOrderE1EfiyNS1_21identity_decomposer_tEEEvPKT1_PSA_PKT2_PSE_T3_iiT4_ --------------------------
	.section	.nv.shared._ZN3cub18CUB_300001_SM_10006detail10radix_sort31DeviceRadixSortSingleTileKernelINS1_5radix10policy_hubIfiyE10Policy1000ELNS0_9SortOrderE1EfiyNS1_21identity_decomposer_tEEEvPKT1_PSA_PKT2_PSE_T3_iiT4_,"aw",@nobits
	.sectionflags	@""
	.align	16
.nv.shared._ZN3cub18CUB_300001_SM_10006detail10radix_sort31DeviceRadixSortSingleTileKernelINS1_5radix10policy_hubIfiyE10Policy1000ELNS0_9SortOrderE1EfiyNS1_21identity_decomposer_tEEEvPKT1_PSA_PKT2_PSE_T3_iiT4_:
	.zero		34880


//--------------------- .nv.constant0._ZN3cub18CUB_300001_SM_10006detail10radix_sort29DeviceRadixSortOnesweepKernelINS1_5radix10policy_hubIffyE10Policy1000ELNS0_9SortOrderE1EffyiiNS1_21identity_decomposer_tEEEvPT5_SB_PT3_PKSC_PT1_PKSG_PT2_PKSK_T4_iiT6_ --------------------------
	.section	.nv.constant0._ZN3cub18CUB_300001_SM_10006detail10radix_sort29DeviceRadixSortOnesweepKernelINS1_5radix10policy_hubIffyE10Policy1000ELNS0_9SortOrderE1EffyiiNS1_21identity_decomposer_tEEEvPT5_SB_PT3_PKSC_PT1_PKSG_PT2_PKSK_T4_iiT6_,"a",@progbits
	.sectionflags	@""
	.align	4
.nv.constant0._ZN3cub18CUB_300001_SM_10006detail10radix_sort29DeviceRadixSortOnesweepKernelINS1_5radix10policy_hubIffyE10Policy1000ELNS0_9SortOrderE1EffyiiNS1_21identity_decomposer_tEEEvPT5_SB_PT3_PKSC_PT1_PKSG_PT2_PKSK_T4_iiT6_:
	.zero		973


//--------------------- .nv.constant0._ZN3cub18CUB_300001_SM_10006detail10radix_sort33DeviceRadixSortExclusiveSumKernelINS1_5radix10policy_hubIffyE10Policy1000EyEEvPT0_ --------------------------
	.section	.nv.constant0._ZN3cub18CUB_300001_SM_10006detail10radix_sort33DeviceRadixSortExclusiveSumKernelINS1_5radix10policy_hubIffyE10Policy1000EyEEvPT0_,"a",@progbits
	.sectionflags	@""
	.align	4
.nv.constant0._ZN3cub18CUB_300001_SM_10006detail10radix_sort33DeviceRadixSortExclusiveSumKernelINS1_5radix10policy_hubIffyE10Policy1000EyEEvPT0_:
	.zero		904


//--------------------- .nv.constant0._ZN3cub18CUB_300001_SM_10006detail10radix_sort30DeviceRadixSortHistogramKernelINS1_5radix10policy_hubIffyE10Policy1000ELNS0_9SortOrderE1EfyNS1_21identity_decomposer_tEEEvPT2_PKT1_SA_iiT3_ --------------------------
	.section	.nv.constant0._ZN3cub18CUB_300001_SM_10006detail10radix_sort30DeviceRadixSortHistogramKernelINS1_5radix10policy_hubIffyE10Policy1000ELNS0_9SortOrderE1EfyNS1_21identity_decomposer_tEEEvPT2_PKT1_SA_iiT3_,"a",@progbits
	.sectionflags	@""
	.align	4
.nv.constant0._ZN3cub18CUB_300001_SM_10006detail10radix_sort30DeviceRadixSortHistogramKernelINS1_5radix10policy_hubIffyE10Policy1000ELNS0_9SortOrderE1EfyNS1_21identity_decomposer_tEEEvPT2_PKT1_SA_iiT3_:
	.zero		929


//--------------------- .nv.constant0._ZN3cub18CUB_300001_SM_10006detail10radix_sort31DeviceRadixSortSingleTileKernelINS1_5radix10policy_hubIffyE10Policy1000ELNS0_9SortOrderE1EffyNS1_21identity_decomposer_tEEEvPKT1_PSA_PKT2_PSE_T3_iiT4_ --------------------------
	.section	.nv.constant0._ZN3cub18CUB_300001_SM_10006detail10radix_sort31DeviceRadixSortSingleTileKernelINS1_5radix10policy_hubIffyE10Policy1000ELNS0_9SortOrderE1EffyNS1_21identity_decomposer_tEEEvPKT1_PSA_PKT2_PSE_T3_iiT4_,"a",@progbits
	.sectionflags	@""
	.align	4
.nv.constant0._ZN3cub18CUB_300001_SM_10006detail10radix_sort31DeviceRadixSortSingleTileKernelINS1_5radix10policy_hubIffyE10Policy1000ELNS0_9SortOrderE1EffyNS1_21identity_decomposer_tEEEvPKT1_PSA_PKT2_PSE_T3_iiT4_:
	.zero		945


//--------------------- .nv.constant0._ZN3cub18CUB_300001_SM_10006detail10radix_sort29DeviceRadixSortOnesweepKernelINS1_5radix10policy_hubIfiyE10Policy1000ELNS0_9SortOrderE1EfiyiiNS1_21identity_decomposer_tEEEvPT5_SB_PT3_PKSC_PT1_PKSG_PT2_PKSK_T4_iiT6_ --------------------------
	.section	.nv.constant0._ZN3cub18CUB_300001_SM_10006detail10radix_sort29DeviceRadixSortOnesweepKernelINS1_5radix10policy_hubIfiyE10Policy1000ELNS0_9SortOrderE1EfiyiiNS1_21identity_decomposer_tEEEvPT5_SB_PT3_PKSC_PT1_PKSG_PT2_PKSK_T4_iiT6_,"a",@progbits
	.sectionflags	@""
	.align	4
.nv.constant0._ZN3cub18CUB_300001_SM_10006detail10radix_sort29DeviceRadixSortOnesweepKernelINS1_5radix10policy_hubIfiyE10Policy1000ELNS0_9SortOrderE1EfiyiiNS1_21identity_decomposer_tEEEvPT5_SB_PT3_PKSC_PT1_PKSG_PT2_PKSK_T4_iiT6_:
	.zero		973


//--------------------- .nv.constant0._ZN3cub18CUB_300001_SM_10006detail10radix_sort33DeviceRadixSortExclusiveSumKernelINS1_5radix10policy_hubIfiyE10Policy1000EyEEvPT0_ --------------------------
	.section	.nv.constant0._ZN3cub18CUB_300001_SM_10006detail10radix_sort33DeviceRadixSortExclusiveSumKernelINS1_5radix10policy_hubIfiyE10Policy1000EyEEvPT0_,"a",@progbits
	.sectionflags	@""
	.align	4
.nv.constant0._ZN3cub18CUB_300001_SM_10006detail10radix_sort33DeviceRadixSortExclusiveSumKernelINS1_5radix10policy_hubIfiyE10Policy1000EyEEvPT0_:
	.zero		904


//--------------------- .nv.constant0._ZN3cub18CUB_300001_SM_10006detail10radix_sort30DeviceRadixSortHistogramKernelINS1_5radix10policy_hubIfiyE10Policy1000ELNS0_9SortOrderE1EfyNS1_21identity_decomposer_tEEEvPT2_PKT1_SA_iiT3_ --------------------------
	.section	.nv.constant0._ZN3cub18CUB_300001_SM_10006detail10radix_sort30DeviceRadixSortHistogramKernelINS1_5radix10policy_hubIfiyE10Policy1000ELNS0_9SortOrderE1EfyNS1_21identity_decomposer_tEEEvPT2_PKT1_SA_iiT3_,"a",@progbits
	.sectionflags	@""
	.align	4
.nv.constant0._ZN3cub18CUB_300001_SM_10006detail10radix_sort30DeviceRadixSortHistogramKernelINS1_5radix10policy_hubIfiyE10Policy1000ELNS0_9SortOrderE1EfyNS1_21identity_decomposer_tEEEvPT2_PKT1_SA_iiT3_:
	.zero		929


//--------------------- .nv.constant0._ZN3cub18CUB_300001_SM_10006detail10radix_sort31DeviceRadixSortSingleTileKernelINS1_5radix10policy_hubIfiyE10Policy1000ELNS0_9SortOrderE1EfiyNS1_21identity_decomposer_tEEEvPKT1_PSA_PKT2_PSE_T3_iiT4_ --------------------------
	.section	.nv.constant0._ZN3cub18CUB_300001_SM_10006detail10radix_sort31DeviceRadixSortSingleTileKernelINS1_5radix10policy_hubIfiyE10Policy1000ELNS0_9SortOrderE1EfiyNS1_21identity_decomposer_tEEEvPKT1_PSA_PKT2_PSE_T3_iiT4_,"a",@progbits
	.sectionflags	@""
	.align	4
.nv.constant0._ZN3cub18CUB_300001_SM_10006detail10radix_sort31DeviceRadixSortSingleTileKernelINS1_5radix10policy_hubIfiyE10Policy1000ELNS0_9SortOrderE1EfiyNS1_21identity_decomposer_tEEEvPKT1_PSA_PKT2_PSE_T3_iiT4_:
	.zero		945


//--------------------- .nv.constant0._ZN3cub18CUB_300001_SM_10006detail11EmptyKernelIvEEvv --------------------------
	.section	.nv.constant0._ZN3cub18CUB_300001_SM_10006detail11EmptyKernelIvEEvv,"a",@progbits
	.sectionflags	@""
	.align	4
.nv.constant0._ZN3cub18CUB_300001_SM_10006detail11EmptyKernelIvEEvv:
	.zero		896


//--------------------- .nv.constant0._Z28computeDistanceAndSimilarityPfS_S_S_ --------------------------
	.section	.nv.constant0._Z28computeDistanceAndSimilarityPfS_S_S_,"a",@progbits
	.sectionflags	@""
	.align	4
.nv.constant0._Z28computeDistanceAndSimilarityPfS_S_S_:
	.zero		928


//--------------------- SYMBOLS --------------------------

	.type		.nv.reservedSmem.offset0,@object
	.size		.nv.reservedSmem.offset0,0x4
	.type		.nv.reservedSmem.cap,@object
	.size		.nv.reservedSmem.cap,0x4
